	.headerflags	@"EF_CUDA_TEXMODE_UNIFIED EF_CUDA_64BIT_ADDRESS EF_CUDA_SM86 EF_CUDA_VIRTUAL_SM(EF_CUDA_SM86)"
	.elftype	@"ET_EXEC"


//--------------------- .nv.info                  --------------------------
	.section	.nv.info,"",@"SHT_CUDA_INFO"
	.align	4


	//----- nvinfo : EIATTR_REGCOUNT
	.align		4
        /*0000*/ 	.byte	0x04, 0x2f
        /*0002*/ 	.short	(.L_1 - .L_0)
	.align		4
.L_0:
        /*0004*/ 	.word	index@(tvmgen_default_fused_nn_dense_add_tanh_1_kernel)
        /*0008*/ 	.word	0x00000012


	//----- nvinfo : EIATTR_FRAME_SIZE
	.align		4
.L_1:
        /*000c*/ 	.byte	0x04, 0x11
        /*000e*/ 	.short	(.L_3 - .L_2)
	.align		4
.L_2:
        /*0010*/ 	.word	index@(tvmgen_default_fused_nn_dense_add_tanh_1_kernel)
        /*0014*/ 	.word	0x00000000


	//----- nvinfo : EIATTR_REGCOUNT
	.align		4
.L_3:
        /*0018*/ 	.byte	0x04, 0x2f
        /*001a*/ 	.short	(.L_5 - .L_4)
	.align		4
.L_4:
        /*001c*/ 	.word	index@(tvmgen_default_fused_transpose_split_kernel_13)
        /*0020*/ 	.word	0x00000008


	//----- nvinfo : EIATTR_FRAME_SIZE
	.align		4
.L_5:
        /*0024*/ 	.byte	0x04, 0x11
        /*0026*/ 	.short	(.L_7 - .L_6)
	.align		4
.L_6:
        /*0028*/ 	.word	index@(tvmgen_default_fused_transpose_split_kernel_13)
        /*002c*/ 	.word	0x00000000


	//----- nvinfo : EIATTR_REGCOUNT
	.align		4
.L_7:
        /*0030*/ 	.byte	0x04, 0x2f
        /*0032*/ 	.short	(.L_9 - .L_8)
	.align		4
.L_8:
        /*0034*/ 	.word	index@(tvmgen_default_fused_stack_expand_dims_squeeze_split_kernel_8)
        /*0038*/ 	.word	0x00000008


	//----- nvinfo : EIATTR_FRAME_SIZE
	.align		4
.L_9:
        /*003c*/ 	.byte	0x04, 0x11
        /*003e*/ 	.short	(.L_11 - .L_10)
	.align		4
.L_10:
        /*0040*/ 	.word	index@(tvmgen_default_fused_stack_expand_dims_squeeze_split_kernel_8)
        /*0044*/ 	.word	0x00000000


	//----- nvinfo : EIATTR_REGCOUNT
	.align		4
.L_11:
        /*0048*/ 	.byte	0x04, 0x2f
        /*004a*/ 	.short	(.L_13 - .L_12)
	.align		4
.L_12:
        /*004c*/ 	.word	index@(tvmgen_default_fused_transpose_split_kernel_10)
        /*0050*/ 	.word	0x00000008


	//----- nvinfo : EIATTR_FRAME_SIZE
	.align		4
.L_13:
        /*0054*/ 	.byte	0x04, 0x11
        /*0056*/ 	.short	(.L_15 - .L_14)
	.align		4
.L_14:
        /*0058*/ 	.word	index@(tvmgen_default_fused_transpose_split_kernel_10)
        /*005c*/ 	.word	0x00000000


	//----- nvinfo : EIATTR_REGCOUNT
	.align		4
.L_15:
        /*0060*/ 	.byte	0x04, 0x2f
        /*0062*/ 	.short	(.L_17 - .L_16)
	.align		4
.L_16:
        /*0064*/ 	.word	index@(tvmgen_default_fused_squeeze_24_kernel)
        /*0068*/ 	.word	0x00000008


	//----- nvinfo : EIATTR_FRAME_SIZE
	.align		4
.L_17:
        /*006c*/ 	.byte	0x04, 0x11
        /*006e*/ 	.short	(.L_19 - .L_18)
	.align		4
.L_18:
        /*0070*/ 	.word	index@(tvmgen_default_fused_squeeze_24_kernel)
        /*0074*/ 	.word	0x00000000


	//----- nvinfo : EIATTR_REGCOUNT
	.align		4
.L_19:
        /*0078*/ 	.byte	0x04, 0x2f
        /*007a*/ 	.short	(.L_21 - .L_20)
	.align		4
.L_20:
        /*007c*/ 	.word	index@(tvmgen_default_fused_squeeze_7_kernel)
        /*0080*/ 	.word	0x00000008


	//----- nvinfo : EIATTR_FRAME_SIZE
	.align		4
.L_21:
        /*0084*/ 	.byte	0x04, 0x11
        /*0086*/ 	.short	(.L_23 - .L_22)
	.align		4
.L_22:
        /*0088*/ 	.word	index@(tvmgen_default_fused_squeeze_7_kernel)
        /*008c*/ 	.word	0x00000000


	//----- nvinfo : EIATTR_REGCOUNT
	.align		4
.L_23:
        /*0090*/ 	.byte	0x04, 0x2f
        /*0092*/ 	.short	(.L_25 - .L_24)
	.align		4
.L_24:
        /*0094*/ 	.word	index@(tvmgen_default_fused_squeeze_31_kernel)
        /*0098*/ 	.word	0x00000008


	//----- nvinfo : EIATTR_FRAME_SIZE
	.align		4
.L_25:
        /*009c*/ 	.byte	0x04, 0x11
        /*009e*/ 	.short	(.L_27 - .L_26)
	.align		4
.L_26:
        /*00a0*/ 	.word	index@(tvmgen_default_fused_squeeze_31_kernel)
        /*00a4*/ 	.word	0x00000000


	//----- nvinfo : EIATTR_REGCOUNT
	.align		4
.L_27:
        /*00a8*/ 	.byte	0x04, 0x2f
        /*00aa*/ 	.short	(.L_29 - .L_28)
	.align		4
.L_28:
        /*00ac*/ 	.word	index@(tvmgen_default_fused_transpose_split_kernel_24)
        /*00b0*/ 	.word	0x00000008


	//----- nvinfo : EIATTR_FRAME_SIZE
	.align		4
.L_29:
        /*00b4*/ 	.byte	0x04, 0x11
        /*00b6*/ 	.short	(.L_31 - .L_30)
	.align		4
.L_30:
        /*00b8*/ 	.word	index@(tvmgen_default_fused_transpose_split_kernel_24)
        /*00bc*/ 	.word	0x00000000


	//----- nvinfo : EIATTR_REGCOUNT
	.align		4
.L_31:
        /*00c0*/ 	.byte	0x04, 0x2f
        /*00c2*/ 	.short	(.L_33 - .L_32)
	.align		4
.L_32:
        /*00c4*/ 	.word	index@(tvmgen_default_fused_transpose_split_kernel_16)
        /*00c8*/ 	.word	0x00000008


	//----- nvinfo : EIATTR_FRAME_SIZE
	.align		4
.L_33:
        /*00cc*/ 	.byte	0x04, 0x11
        /*00ce*/ 	.short	(.L_35 - .L_34)
	.align		4
.L_34:
        /*00d0*/ 	.word	index@(tvmgen_default_fused_transpose_split_kernel_16)
        /*00d4*/ 	.word	0x00000000


	//----- nvinfo : EIATTR_REGCOUNT
	.align		4
.L_35:
        /*00d8*/ 	.byte	0x04, 0x2f
        /*00da*/ 	.short	(.L_37 - .L_36)
	.align		4
.L_36:
        /*00dc*/ 	.word	index@(tvmgen_default_fused_squeeze_54_kernel)
        /*00e0*/ 	.word	0x00000008


	//----- nvinfo : EIATTR_FRAME_SIZE
	.align		4
.L_37:
        /*00e4*/ 	.byte	0x04, 0x11
        /*00e6*/ 	.short	(.L_39 - .L_38)
	.align		4
.L_38:
        /*00e8*/ 	.word	index@(tvmgen_default_fused_squeeze_54_kernel)
        /*00ec*/ 	.word	0x00000000


	//----- nvinfo : EIATTR_REGCOUNT
	.align		4
.L_39:
        /*00f0*/ 	.byte	0x04, 0x2f
        /*00f2*/ 	.short	(.L_41 - .L_40)
	.align		4
.L_40:
        /*00f4*/ 	.word	index@(tvmgen_default_fused_stack_expand_dims_squeeze_split_kernel_5)
        /*00f8*/ 	.word	0x00000008


	//----- nvinfo : EIATTR_FRAME_SIZE
	.align		4
.L_41:
        /*00fc*/ 	.byte	0x04, 0x11
        /*00fe*/ 	.short	(.L_43 - .L_42)
	.align		4
.L_42:
        /*0100*/ 	.word	index@(tvmgen_default_fused_stack_expand_dims_squeeze_split_kernel_5)
        /*0104*/ 	.word	0x00000000


	//----- nvinfo : EIATTR_REGCOUNT
	.align		4
.L_43:
        /*0108*/ 	.byte	0x04, 0x2f
        /*010a*/ 	.short	(.L_45 - .L_44)
	.align		4
.L_44:
        /*010c*/ 	.word	index@(tvmgen_default_fused_squeeze_4_kernel)
        /*0110*/ 	.word	0x00000008


	//----- nvinfo : EIATTR_FRAME_SIZE
	.align		4
.L_45:
        /*0114*/ 	.byte	0x04, 0x11
        /*0116*/ 	.short	(.L_47 - .L_46)
	.align		4
.L_46:
        /*0118*/ 	.word	index@(tvmgen_default_fused_squeeze_4_kernel)
        /*011c*/ 	.word	0x00000000


	//----- nvinfo : EIATTR_REGCOUNT
	.align		4
.L_47:
        /*0120*/ 	.byte	0x04, 0x2f
        /*0122*/ 	.short	(.L_49 - .L_48)
	.align		4
.L_48:
        /*0124*/ 	.word	index@(tvmgen_default_fused_transpose_split_kernel_6)
        /*0128*/ 	.word	0x00000008


	//----- nvinfo : EIATTR_FRAME_SIZE
	.align		4
.L_49:
        /*012c*/ 	.byte	0x04, 0x11
        /*012e*/ 	.short	(.L_51 - .L_50)
	.align		4
.L_50:
        /*0130*/ 	.word	index@(tvmgen_default_fused_transpose_split_kernel_6)
        /*0134*/ 	.word	0x00000000


	//----- nvinfo : EIATTR_REGCOUNT
	.align		4
.L_51:
        /*0138*/ 	.byte	0x04, 0x2f
        /*013a*/ 	.short	(.L_53 - .L_52)
	.align		4
.L_52:
        /*013c*/ 	.word	index@(tvmgen_default_fused_transpose_split_kernel_11)
        /*0140*/ 	.word	0x00000008


	//----- nvinfo : EIATTR_FRAME_SIZE
	.align		4
.L_53:
        /*0144*/ 	.byte	0x04, 0x11
        /*0146*/ 	.short	(.L_55 - .L_54)
	.align		4
.L_54:
        /*0148*/ 	.word	index@(tvmgen_default_fused_transpose_split_kernel_11)
        /*014c*/ 	.word	0x00000000


	//----- nvinfo : EIATTR_REGCOUNT
	.align		4
.L_55:
        /*0150*/ 	.byte	0x04, 0x2f
        /*0152*/ 	.short	(.L_57 - .L_56)
	.align		4
.L_56:
        /*0154*/ 	.word	index@(tvmgen_default_fused_stack_expand_dims_squeeze_split_kernel_23)
        /*0158*/ 	.word	0x00000008


	//----- nvinfo : EIATTR_FRAME_SIZE
	.align		4
.L_57:
        /*015c*/ 	.byte	0x04, 0x11
        /*015e*/ 	.short	(.L_59 - .L_58)
	.align		4
.L_58:
        /*0160*/ 	.word	index@(tvmgen_default_fused_stack_expand_dims_squeeze_split_kernel_23)
        /*0164*/ 	.word	0x00000000


	//----- nvinfo : EIATTR_REGCOUNT
	.align		4
.L_59:
        /*0168*/ 	.byte	0x04, 0x2f
        /*016a*/ 	.short	(.L_61 - .L_60)
	.align		4
.L_60:
        /*016c*/ 	.word	index@(tvmgen_default_fused_stack_expand_dims_squeeze_split_kernel_3)
        /*0170*/ 	.word	0x00000008


	//----- nvinfo : EIATTR_FRAME_SIZE
	.align		4
.L_61:
        /*0174*/ 	.byte	0x04, 0x11
        /*0176*/ 	.short	(.L_63 - .L_62)
	.align		4
.L_62:
        /*0178*/ 	.word	index@(tvmgen_default_fused_stack_expand_dims_squeeze_split_kernel_3)
        /*017c*/ 	.word	0x00000000


	//----- nvinfo : EIATTR_REGCOUNT
	.align		4
.L_63:
        /*0180*/ 	.byte	0x04, 0x2f
        /*0182*/ 	.short	(.L_65 - .L_64)
	.align		4
.L_64:
        /*0184*/ 	.word	index@(tvmgen_default_fused_stack_expand_dims_squeeze_split_kernel_1)
        /*0188*/ 	.word	0x00000008


	//----- nvinfo : EIATTR_FRAME_SIZE
	.align		4
.L_65:
        /*018c*/ 	.byte	0x04, 0x11
        /*018e*/ 	.short	(.L_67 - .L_66)
	.align		4
.L_66:
        /*0190*/ 	.word	index@(tvmgen_default_fused_stack_expand_dims_squeeze_split_kernel_1)
        /*0194*/ 	.word	0x00000000


	//----- nvinfo : EIATTR_REGCOUNT
	.align		4
.L_67:
        /*0198*/ 	.byte	0x04, 0x2f
        /*019a*/ 	.short	(.L_69 - .L_68)
	.align		4
.L_68:
        /*019c*/ 	.word	index@(tvmgen_default_fused_nn_dense_add_kernel)
        /*01a0*/ 	.word	0x00000012


	//----- nvinfo : EIATTR_FRAME_SIZE
	.align		4
.L_69:
        /*01a4*/ 	.byte	0x04, 0x11
        /*01a6*/ 	.short	(.L_71 - .L_70)
	.align		4
.L_70:
        /*01a8*/ 	.word	index@(tvmgen_default_fused_nn_dense_add_kernel)
        /*01ac*/ 	.word	0x00000000


	//----- nvinfo : EIATTR_REGCOUNT
	.align		4
.L_71:
        /*01b0*/ 	.byte	0x04, 0x2f
        /*01b2*/ 	.short	(.L_73 - .L_72)
	.align		4
.L_72:
        /*01b4*/ 	.word	index@(tvmgen_default_fused_transpose_split_kernel_3)
        /*01b8*/ 	.word	0x00000008


	//----- nvinfo : EIATTR_FRAME_SIZE
	.align		4
.L_73:
        /*01bc*/ 	.byte	0x04, 0x11
        /*01be*/ 	.short	(.L_75 - .L_74)
	.align		4
.L_74:
        /*01c0*/ 	.word	index@(tvmgen_default_fused_transpose_split_kernel_3)
        /*01c4*/ 	.word	0x00000000


	//----- nvinfo : EIATTR_REGCOUNT
	.align		4
.L_75:
        /*01c8*/ 	.byte	0x04, 0x2f
        /*01ca*/ 	.short	(.L_77 - .L_76)
	.align		4
.L_76:
        /*01cc*/ 	.word	index@(tvmgen_default_fused_squeeze_10_kernel)
        /*01d0*/ 	.word	0x00000008


	//----- nvinfo : EIATTR_FRAME_SIZE
	.align		4
.L_77:
        /*01d4*/ 	.byte	0x04, 0x11
        /*01d6*/ 	.short	(.L_79 - .L_78)
	.align		4
.L_78:
        /*01d8*/ 	.word	index@(tvmgen_default_fused_squeeze_10_kernel)
        /*01dc*/ 	.word	0x00000000


	//----- nvinfo : EIATTR_REGCOUNT
	.align		4
.L_79:
        /*01e0*/ 	.byte	0x04, 0x2f
        /*01e2*/ 	.short	(.L_81 - .L_80)
	.align		4
.L_80:
        /*01e4*/ 	.word	index@(tvmgen_default_fused_squeeze_34_kernel)
        /*01e8*/ 	.word	0x00000008


	//----- nvinfo : EIATTR_FRAME_SIZE
	.align		4
.L_81:
        /*01ec*/ 	.byte	0x04, 0x11
        /*01ee*/ 	.short	(.L_83 - .L_82)
	.align		4
.L_82:
        /*01f0*/ 	.word	index@(tvmgen_default_fused_squeeze_34_kernel)
        /*01f4*/ 	.word	0x00000000


	//----- nvinfo : EIATTR_REGCOUNT
	.align		4
.L_83:
        /*01f8*/ 	.byte	0x04, 0x2f
        /*01fa*/ 	.short	(.L_85 - .L_84)
	.align		4
.L_84:
        /*01fc*/ 	.word	index@(tvmgen_default_fused_stack_expand_dims_squeeze_split_kernel_4)
        /*0200*/ 	.word	0x00000008


	//----- nvinfo : EIATTR_FRAME_SIZE
	.align		4
.L_85:
        /*0204*/ 	.byte	0x04, 0x11
        /*0206*/ 	.short	(.L_87 - .L_86)
	.align		4
.L_86:
        /*0208*/ 	.word	index@(tvmgen_default_fused_stack_expand_dims_squeeze_split_kernel_4)
        /*020c*/ 	.word	0x00000000


	//----- nvinfo : EIATTR_REGCOUNT
	.align		4
.L_87:
        /*0210*/ 	.byte	0x04, 0x2f
        /*0212*/ 	.short	(.L_89 - .L_88)
	.align		4
.L_88:
        /*0214*/ 	.word	index@(tvmgen_default_fused_stack_expand_dims_squeeze_split_kernel_22)
        /*0218*/ 	.word	0x00000008


	//----- nvinfo : EIATTR_FRAME_SIZE
	.align		4
.L_89:
        /*021c*/ 	.byte	0x04, 0x11
        /*021e*/ 	.short	(.L_91 - .L_90)
	.align		4
.L_90:
        /*0220*/ 	.word	index@(tvmgen_default_fused_stack_expand_dims_squeeze_split_kernel_22)
        /*0224*/ 	.word	0x00000000


	//----- nvinfo : EIATTR_REGCOUNT
	.align		4
.L_91:
        /*0228*/ 	.byte	0x04, 0x2f
        /*022a*/ 	.short	(.L_93 - .L_92)
	.align		4
.L_92:
        /*022c*/ 	.word	index@(tvmgen_default_fused_squeeze_16_kernel)
        /*0230*/ 	.word	0x00000008


	//----- nvinfo : EIATTR_FRAME_SIZE
	.align		4
.L_93:
        /*0234*/ 	.byte	0x04, 0x11
        /*0236*/ 	.short	(.L_95 - .L_94)
	.align		4
.L_94:
        /*0238*/ 	.word	index@(tvmgen_default_fused_squeeze_16_kernel)
        /*023c*/ 	.word	0x00000000


	//----- nvinfo : EIATTR_REGCOUNT
	.align		4
.L_95:
        /*0240*/ 	.byte	0x04, 0x2f
        /*0242*/ 	.short	(.L_97 - .L_96)
	.align		4
.L_96:
        /*0244*/ 	.word	index@(tvmgen_default_fused_transpose_split_kernel_5)
        /*0248*/ 	.word	0x00000008


	//----- nvinfo : EIATTR_FRAME_SIZE
	.align		4
.L_97:
        /*024c*/ 	.byte	0x04, 0x11
        /*024e*/ 	.short	(.L_99 - .L_98)
	.align		4
.L_98:
        /*0250*/ 	.word	index@(tvmgen_default_fused_transpose_split_kernel_5)
        /*0254*/ 	.word	0x00000000


	//----- nvinfo : EIATTR_REGCOUNT
	.align		4
.L_99:
        /*0258*/ 	.byte	0x04, 0x2f
        /*025a*/ 	.short	(.L_101 - .L_100)
	.align		4
.L_100:
        /*025c*/ 	.word	index@(tvmgen_default_fused_squeeze_5_kernel)
        /*0260*/ 	.word	0x00000008


	//----- nvinfo : EIATTR_FRAME_SIZE
	.align		4
.L_101:
        /*0264*/ 	.byte	0x04, 0x11
        /*0266*/ 	.short	(.L_103 - .L_102)
	.align		4
.L_102:
        /*0268*/ 	.word	index@(tvmgen_default_fused_squeeze_5_kernel)
        /*026c*/ 	.word	0x00000000


	//----- nvinfo : EIATTR_REGCOUNT
	.align		4
.L_103:
        /*0270*/ 	.byte	0x04, 0x2f
        /*0272*/ 	.short	(.L_105 - .L_104)
	.align		4
.L_104:
        /*0274*/ 	.word	index@(tvmgen_default_fused_transpose_split_kernel_19)
        /*0278*/ 	.word	0x00000008


	//----- nvinfo : EIATTR_FRAME_SIZE
	.align		4
.L_105:
        /*027c*/ 	.byte	0x04, 0x11
        /*027e*/ 	.short	(.L_107 - .L_106)
	.align		4
.L_106:
        /*0280*/ 	.word	index@(tvmgen_default_fused_transpose_split_kernel_19)
        /*0284*/ 	.word	0x00000000


	//----- nvinfo : EIATTR_REGCOUNT
	.align		4
.L_107:
        /*0288*/ 	.byte	0x04, 0x2f
        /*028a*/ 	.short	(.L_109 - .L_108)
	.align		4
.L_108:
        /*028c*/ 	.word	index@(tvmgen_default_fused_transpose_split_kernel_26)
        /*0290*/ 	.word	0x00000008


	//----- nvinfo : EIATTR_FRAME_SIZE
	.align		4
.L_109:
        /*0294*/ 	.byte	0x04, 0x11
        /*0296*/ 	.short	(.L_111 - .L_110)
	.align		4
.L_110:
        /*0298*/ 	.word	index@(tvmgen_default_fused_transpose_split_kernel_26)
        /*029c*/ 	.word	0x00000000


	//----- nvinfo : EIATTR_REGCOUNT
	.align		4
.L_111:
        /*02a0*/ 	.byte	0x04, 0x2f
        /*02a2*/ 	.short	(.L_113 - .L_112)
	.align		4
.L_112:
        /*02a4*/ 	.word	index@(tvmgen_default_fused_stack_expand_dims_squeeze_split_kernel_12)
        /*02a8*/ 	.word	0x00000008


	//----- nvinfo : EIATTR_FRAME_SIZE
	.align		4
.L_113:
        /*02ac*/ 	.byte	0x04, 0x11
        /*02ae*/ 	.short	(.L_115 - .L_114)
	.align		4
.L_114:
        /*02b0*/ 	.word	index@(tvmgen_default_fused_stack_expand_dims_squeeze_split_kernel_12)
        /*02b4*/ 	.word	0x00000000


	//----- nvinfo : EIATTR_REGCOUNT
	.align		4
.L_115:
        /*02b8*/ 	.byte	0x04, 0x2f
        /*02ba*/ 	.short	(.L_117 - .L_116)
	.align		4
.L_116:
        /*02bc*/ 	.word	index@(tvmgen_default_fused_squeeze_37_kernel)
        /*02c0*/ 	.word	0x00000008


	//----- nvinfo : EIATTR_FRAME_SIZE
	.align		4
.L_117:
        /*02c4*/ 	.byte	0x04, 0x11
        /*02c6*/ 	.short	(.L_119 - .L_118)
	.align		4
.L_118:
        /*02c8*/ 	.word	index@(tvmgen_default_fused_squeeze_37_kernel)
        /*02cc*/ 	.word	0x00000000


	//----- nvinfo : EIATTR_REGCOUNT
	.align		4
.L_119:
        /*02d0*/ 	.byte	0x04, 0x2f
        /*02d2*/ 	.short	(.L_121 - .L_120)
	.align		4
.L_120:
        /*02d4*/ 	.word	index@(tvmgen_default_fused_stack_expand_dims_squeeze_split_kernel_25)
        /*02d8*/ 	.word	0x00000008


	//----- nvinfo : EIATTR_FRAME_SIZE
	.align		4
.L_121:
        /*02dc*/ 	.byte	0x04, 0x11
        /*02de*/ 	.short	(.L_123 - .L_122)
	.align		4
.L_122:
        /*02e0*/ 	.word	index@(tvmgen_default_fused_stack_expand_dims_squeeze_split_kernel_25)
        /*02e4*/ 	.word	0x00000000


	//----- nvinfo : EIATTR_REGCOUNT
	.align		4
.L_123:
        /*02e8*/ 	.byte	0x04, 0x2f
        /*02ea*/ 	.short	(.L_125 - .L_124)
	.align		4
.L_124:
        /*02ec*/ 	.word	index@(tvmgen_default_fused_stack_expand_dims_squeeze_split_kernel_2)
        /*02f0*/ 	.word	0x00000008


	//----- nvinfo : EIATTR_FRAME_SIZE
	.align		4
.L_125:
        /*02f4*/ 	.byte	0x04, 0x11
        /*02f6*/ 	.short	(.L_127 - .L_126)
	.align		4
.L_126:
        /*02f8*/ 	.word	index@(tvmgen_default_fused_stack_expand_dims_squeeze_split_kernel_2)
        /*02fc*/ 	.word	0x00000000


	//----- nvinfo : EIATTR_REGCOUNT
	.align		4
.L_127:
        /*0300*/ 	.byte	0x04, 0x2f
        /*0302*/ 	.short	(.L_129 - .L_128)
	.align		4
.L_128:
        /*0304*/ 	.word	index@(tvmgen_default_fused_squeeze_25_kernel)
        /*0308*/ 	.word	0x00000008


	//----- nvinfo : EIATTR_FRAME_SIZE
	.align		4
.L_129:
        /*030c*/ 	.byte	0x04, 0x11
        /*030e*/ 	.short	(.L_131 - .L_130)
	.align		4
.L_130:
        /*0310*/ 	.word	index@(tvmgen_default_fused_squeeze_25_kernel)
        /*0314*/ 	.word	0x00000000


	//----- nvinfo : EIATTR_REGCOUNT
	.align		4
.L_131:
        /*0318*/ 	.byte	0x04, 0x2f
        /*031a*/ 	.short	(.L_133 - .L_132)
	.align		4
.L_132:
        /*031c*/ 	.word	index@(tvmgen_default_fused_stack_expand_dims_squeeze_split_kernel_16)
        /*0320*/ 	.word	0x00000008


	//----- nvinfo : EIATTR_FRAME_SIZE
	.align		4
.L_133:
        /*0324*/ 	.byte	0x04, 0x11
        /*0326*/ 	.short	(.L_135 - .L_134)
	.align		4
.L_134:
        /*0328*/ 	.word	index@(tvmgen_default_fused_stack_expand_dims_squeeze_split_kernel_16)
        /*032c*/ 	.word	0x00000000


	//----- nvinfo : EIATTR_REGCOUNT
	.align		4
.L_135:
        /*0330*/ 	.byte	0x04, 0x2f
        /*0332*/ 	.short	(.L_137 - .L_136)
	.align		4
.L_136:
        /*0334*/ 	.word	index@(tvmgen_default_fused_transpose_split_kernel)
        /*0338*/ 	.word	0x00000008


	//----- nvinfo : EIATTR_FRAME_SIZE
	.align		4
.L_137:
        /*033c*/ 	.byte	0x04, 0x11
        /*033e*/ 	.short	(.L_139 - .L_138)
	.align		4
.L_138:
        /*0340*/ 	.word	index@(tvmgen_default_fused_transpose_split_kernel)
        /*0344*/ 	.word	0x00000000


	//----- nvinfo : EIATTR_REGCOUNT
	.align		4
.L_139:
        /*0348*/ 	.byte	0x04, 0x2f
        /*034a*/ 	.short	(.L_141 - .L_140)
	.align		4
.L_140:
        /*034c*/ 	.word	index@(tvmgen_default_fused_squeeze_3_kernel)
        /*0350*/ 	.word	0x00000008


	//----- nvinfo : EIATTR_FRAME_SIZE
	.align		4
.L_141:
        /*0354*/ 	.byte	0x04, 0x11
        /*0356*/ 	.short	(.L_143 - .L_142)
	.align		4
.L_142:
        /*0358*/ 	.word	index@(tvmgen_default_fused_squeeze_3_kernel)
        /*035c*/ 	.word	0x00000000


	//----- nvinfo : EIATTR_REGCOUNT
	.align		4
.L_143:
        /*0360*/ 	.byte	0x04, 0x2f
        /*0362*/ 	.short	(.L_145 - .L_144)
	.align		4
.L_144:
        /*0364*/ 	.word	index@(tvmgen_default_fused_stack_expand_dims_squeeze_split_kernel_6)
        /*0368*/ 	.word	0x00000008


	//----- nvinfo : EIATTR_FRAME_SIZE
	.align		4
.L_145:
        /*036c*/ 	.byte	0x04, 0x11
        /*036e*/ 	.short	(.L_147 - .L_146)
	.align		4
.L_146:
        /*0370*/ 	.word	index@(tvmgen_default_fused_stack_expand_dims_squeeze_split_kernel_6)
        /*0374*/ 	.word	0x00000000


	//----- nvinfo : EIATTR_REGCOUNT
	.align		4
.L_147:
        /*0378*/ 	.byte	0x04, 0x2f
        /*037a*/ 	.short	(.L_149 - .L_148)
	.align		4
.L_148:
        /*037c*/ 	.word	index@(tvmgen_default_fused_squeeze_33_kernel)
        /*0380*/ 	.word	0x00000008


	//----- nvinfo : EIATTR_FRAME_SIZE
	.align		4
.L_149:
        /*0384*/ 	.byte	0x04, 0x11
        /*0386*/ 	.short	(.L_151 - .L_150)
	.align		4
.L_150:
        /*0388*/ 	.word	index@(tvmgen_default_fused_squeeze_33_kernel)
        /*038c*/ 	.word	0x00000000


	//----- nvinfo : EIATTR_REGCOUNT
	.align		4
.L_151:
        /*0390*/ 	.byte	0x04, 0x2f
        /*0392*/ 	.short	(.L_153 - .L_152)
	.align		4
.L_152:
        /*0394*/ 	.word	index@(tvmgen_default_fused_squeeze_55_kernel)
        /*0398*/ 	.word	0x00000008


	//----- nvinfo : EIATTR_FRAME_SIZE
	.align		4
.L_153:
        /*039c*/ 	.byte	0x04, 0x11
        /*039e*/ 	.short	(.L_155 - .L_154)
	.align		4
.L_154:
        /*03a0*/ 	.word	index@(tvmgen_default_fused_squeeze_55_kernel)
        /*03a4*/ 	.word	0x00000000


	//----- nvinfo : EIATTR_REGCOUNT
	.align		4
.L_155:
        /*03a8*/ 	.byte	0x04, 0x2f
        /*03aa*/ 	.short	(.L_157 - .L_156)
	.align		4
.L_156:
        /*03ac*/ 	.word	index@(tvmgen_default_fused_stack_expand_dims_squeeze_split_kernel_11)
        /*03b0*/ 	.word	0x00000008


	//----- nvinfo : EIATTR_FRAME_SIZE
	.align		4
.L_157:
        /*03b4*/ 	.byte	0x04, 0x11
        /*03b6*/ 	.short	(.L_159 - .L_158)
	.align		4
.L_158:
        /*03b8*/ 	.word	index@(tvmgen_default_fused_stack_expand_dims_squeeze_split_kernel_11)
        /*03bc*/ 	.word	0x00000000


	//----- nvinfo : EIATTR_REGCOUNT
	.align		4
.L_159:
        /*03c0*/ 	.byte	0x04, 0x2f
        /*03c2*/ 	.short	(.L_161 - .L_160)
	.align		4
.L_160:
        /*03c4*/ 	.word	index@(tvmgen_default_fused_stack_expand_dims_squeeze_split_kernel_26)
        /*03c8*/ 	.word	0x00000008


	//----- nvinfo : EIATTR_FRAME_SIZE
	.align		4
.L_161:
        /*03cc*/ 	.byte	0x04, 0x11
        /*03ce*/ 	.short	(.L_163 - .L_162)
	.align		4
.L_162:
        /*03d0*/ 	.word	index@(tvmgen_default_fused_stack_expand_dims_squeeze_split_kernel_26)
        /*03d4*/ 	.word	0x00000000


	//----- nvinfo : EIATTR_REGCOUNT
	.align		4
.L_163:
        /*03d8*/ 	.byte	0x04, 0x2f
        /*03da*/ 	.short	(.L_165 - .L_164)
	.align		4
.L_164:
        /*03dc*/ 	.word	index@(tvmgen_default_fused_squeeze_41_kernel)
        /*03e0*/ 	.word	0x00000008


	//----- nvinfo : EIATTR_FRAME_SIZE
	.align		4
.L_165:
        /*03e4*/ 	.byte	0x04, 0x11
        /*03e6*/ 	.short	(.L_167 - .L_166)
	.align		4
.L_166:
        /*03e8*/ 	.word	index@(tvmgen_default_fused_squeeze_41_kernel)
        /*03ec*/ 	.word	0x00000000


	//----- nvinfo : EIATTR_REGCOUNT
	.align		4
.L_167:
        /*03f0*/ 	.byte	0x04, 0x2f
        /*03f2*/ 	.short	(.L_169 - .L_168)
	.align		4
.L_168:
        /*03f4*/ 	.word	index@(tvmgen_default_fused_stack_expand_dims_squeeze_split_kernel_19)
        /*03f8*/ 	.word	0x00000008


	//----- nvinfo : EIATTR_FRAME_SIZE
	.align		4
.L_169:
        /*03fc*/ 	.byte	0x04, 0x11
        /*03fe*/ 	.short	(.L_171 - .L_170)
	.align		4
.L_170:
        /*0400*/ 	.word	index@(tvmgen_default_fused_stack_expand_dims_squeeze_split_kernel_19)
        /*0404*/ 	.word	0x00000000


	//----- nvinfo : EIATTR_REGCOUNT
	.align		4
.L_171:
        /*0408*/ 	.byte	0x04, 0x2f
        /*040a*/ 	.short	(.L_173 - .L_172)
	.align		4
.L_172:
        /*040c*/ 	.word	index@(tvmgen_default_fused_squeeze_53_kernel)
        /*0410*/ 	.word	0x00000008


	//----- nvinfo : EIATTR_FRAME_SIZE
	.align		4
.L_173:
        /*0414*/ 	.byte	0x04, 0x11
        /*0416*/ 	.short	(.L_175 - .L_174)
	.align		4
.L_174:
        /*0418*/ 	.word	index@(tvmgen_default_fused_squeeze_53_kernel)
        /*041c*/ 	.word	0x00000000


	//----- nvinfo : EIATTR_REGCOUNT
	.align		4
.L_175:
        /*0420*/ 	.byte	0x04, 0x2f
        /*0422*/ 	.short	(.L_177 - .L_176)
	.align		4
.L_176:
        /*0424*/ 	.word	index@(tvmgen_default_fused_transpose_split_kernel_8)
        /*0428*/ 	.word	0x00000008


	//----- nvinfo : EIATTR_FRAME_SIZE
	.align		4
.L_177:
        /*042c*/ 	.byte	0x04, 0x11
        /*042e*/ 	.short	(.L_179 - .L_178)
	.align		4
.L_178:
        /*0430*/ 	.word	index@(tvmgen_default_fused_transpose_split_kernel_8)
        /*0434*/ 	.word	0x00000000


	//----- nvinfo : EIATTR_REGCOUNT
	.align		4
.L_179:
        /*0438*/ 	.byte	0x04, 0x2f
        /*043a*/ 	.short	(.L_181 - .L_180)
	.align		4
.L_180:
        /*043c*/ 	.word	index@(tvmgen_default_fused_transpose_split_kernel_2)
        /*0440*/ 	.word	0x00000008


	//----- nvinfo : EIATTR_FRAME_SIZE
	.align		4
.L_181:
        /*0444*/ 	.byte	0x04, 0x11
        /*0446*/ 	.short	(.L_183 - .L_182)
	.align		4
.L_182:
        /*0448*/ 	.word	index@(tvmgen_default_fused_transpose_split_kernel_2)
        /*044c*/ 	.word	0x00000000


	//----- nvinfo : EIATTR_REGCOUNT
	.align		4
.L_183:
        /*0450*/ 	.byte	0x04, 0x2f
        /*0452*/ 	.short	(.L_185 - .L_184)
	.align		4
.L_184:
        /*0454*/ 	.word	index@(tvmgen_default_fused_squeeze_6_kernel)
        /*0458*/ 	.word	0x00000008


	//----- nvinfo : EIATTR_FRAME_SIZE
	.align		4
.L_185:
        /*045c*/ 	.byte	0x04, 0x11
        /*045e*/ 	.short	(.L_187 - .L_186)
	.align		4
.L_186:
        /*0460*/ 	.word	index@(tvmgen_default_fused_squeeze_6_kernel)
        /*0464*/ 	.word	0x00000000


	//----- nvinfo : EIATTR_REGCOUNT
	.align		4
.L_187:
        /*0468*/ 	.byte	0x04, 0x2f
        /*046a*/ 	.short	(.L_189 - .L_188)
	.align		4
.L_188:
        /*046c*/ 	.word	index@(tvmgen_default_fused_stack_expand_dims_squeeze_split_kernel_27)
        /*0470*/ 	.word	0x00000008


	//----- nvinfo : EIATTR_FRAME_SIZE
	.align		4
.L_189:
        /*0474*/ 	.byte	0x04, 0x11
        /*0476*/ 	.short	(.L_191 - .L_190)
	.align		4
.L_190:
        /*0478*/ 	.word	index@(tvmgen_default_fused_stack_expand_dims_squeeze_split_kernel_27)
        /*047c*/ 	.word	0x00000000


	//----- nvinfo : EIATTR_REGCOUNT
	.align		4
.L_191:
        /*0480*/ 	.byte	0x04, 0x2f
        /*0482*/ 	.short	(.L_193 - .L_192)
	.align		4
.L_192:
        /*0484*/ 	.word	index@(tvmgen_default_fused_stack_expand_dims_squeeze_split_kernel_20)
        /*0488*/ 	.word	0x00000008


	//----- nvinfo : EIATTR_FRAME_SIZE
	.align		4
.L_193:
        /*048c*/ 	.byte	0x04, 0x11
        /*048e*/ 	.short	(.L_195 - .L_194)
	.align		4
.L_194:
        /*0490*/ 	.word	index@(tvmgen_default_fused_stack_expand_dims_squeeze_split_kernel_20)
        /*0494*/ 	.word	0x00000000


	//----- nvinfo : EIATTR_REGCOUNT
	.align		4
.L_195:
        /*0498*/ 	.byte	0x04, 0x2f
        /*049a*/ 	.short	(.L_197 - .L_196)
	.align		4
.L_196:
        /*049c*/ 	.word	index@(tvmgen_default_fused_stack_expand_dims_squeeze_split_kernel_18)
        /*04a0*/ 	.word	0x00000008


	//----- nvinfo : EIATTR_FRAME_SIZE
	.align		4
.L_197:
        /*04a4*/ 	.byte	0x04, 0x11
        /*04a6*/ 	.short	(.L_199 - .L_198)
	.align		4
.L_198:
        /*04a8*/ 	.word	index@(tvmgen_default_fused_stack_expand_dims_squeeze_split_kernel_18)
        /*04ac*/ 	.word	0x00000000


	//----- nvinfo : EIATTR_REGCOUNT
	.align		4
.L_199:
        /*04b0*/ 	.byte	0x04, 0x2f
        /*04b2*/ 	.short	(.L_201 - .L_200)
	.align		4
.L_200:
        /*04b4*/ 	.word	index@(tvmgen_default_fused_transpose_split_kernel_14)
        /*04b8*/ 	.word	0x00000008


	//----- nvinfo : EIATTR_FRAME_SIZE
	.align		4
.L_201:
        /*04bc*/ 	.byte	0x04, 0x11
        /*04be*/ 	.short	(.L_203 - .L_202)
	.align		4
.L_202:
        /*04c0*/ 	.word	index@(tvmgen_default_fused_transpose_split_kernel_14)
        /*04c4*/ 	.word	0x00000000


	//----- nvinfo : EIATTR_REGCOUNT
	.align		4
.L_203:
        /*04c8*/ 	.byte	0x04, 0x2f
        /*04ca*/ 	.short	(.L_205 - .L_204)
	.align		4
.L_204:
        /*04cc*/ 	.word	index@(tvmgen_default_fused_stack_expand_dims_squeeze_split_kernel_17)
        /*04d0*/ 	.word	0x00000008


	//----- nvinfo : EIATTR_FRAME_SIZE
	.align		4
.L_205:
        /*04d4*/ 	.byte	0x04, 0x11
        /*04d6*/ 	.short	(.L_207 - .L_206)
	.align		4
.L_206:
        /*04d8*/ 	.word	index@(tvmgen_default_fused_stack_expand_dims_squeeze_split_kernel_17)
        /*04dc*/ 	.word	0x00000000


	//----- nvinfo : EIATTR_REGCOUNT
	.align		4
.L_207:
        /*04e0*/ 	.byte	0x04, 0x2f
        /*04e2*/ 	.short	(.L_209 - .L_208)
	.align		4
.L_208:
        /*04e4*/ 	.word	index@(tvmgen_default_fused_squeeze_48_kernel)
        /*04e8*/ 	.word	0x00000008


	//----- nvinfo : EIATTR_FRAME_SIZE
	.align		4
.L_209:
        /*04ec*/ 	.byte	0x04, 0x11
        /*04ee*/ 	.short	(.L_211 - .L_210)
	.align		4
.L_210:
        /*04f0*/ 	.word	index@(tvmgen_default_fused_squeeze_48_kernel)
        /*04f4*/ 	.word	0x00000000


	//----- nvinfo : EIATTR_REGCOUNT
	.align		4
.L_211:
        /*04f8*/ 	.byte	0x04, 0x2f
        /*04fa*/ 	.short	(.L_213 - .L_212)
	.align		4
.L_212:
        /*04fc*/ 	.word	index@(tvmgen_default_fused_squeeze_11_kernel)
        /*0500*/ 	.word	0x00000008


	//----- nvinfo : EIATTR_FRAME_SIZE
	.align		4
.L_213:
        /*0504*/ 	.byte	0x04, 0x11
        /*0506*/ 	.short	(.L_215 - .L_214)
	.align		4
.L_214:
        /*0508*/ 	.word	index@(tvmgen_default_fused_squeeze_11_kernel)
        /*050c*/ 	.word	0x00000000


	//----- nvinfo : EIATTR_REGCOUNT
	.align		4
.L_215:
        /*0510*/ 	.byte	0x04, 0x2f
        /*0512*/ 	.short	(.L_217 - .L_216)
	.align		4
.L_216:
        /*0514*/ 	.word	index@(tvmgen_default_fused_squeeze_49_kernel)
        /*0518*/ 	.word	0x00000008


	//----- nvinfo : EIATTR_FRAME_SIZE
	.align		4
.L_217:
        /*051c*/ 	.byte	0x04, 0x11
        /*051e*/ 	.short	(.L_219 - .L_218)
	.align		4
.L_218:
        /*0520*/ 	.word	index@(tvmgen_default_fused_squeeze_49_kernel)
        /*0524*/ 	.word	0x00000000


	//----- nvinfo : EIATTR_REGCOUNT
	.align		4
.L_219:
        /*0528*/ 	.byte	0x04, 0x2f
        /*052a*/ 	.short	(.L_221 - .L_220)
	.align		4
.L_220:
        /*052c*/ 	.word	index@(tvmgen_default_fused_squeeze_21_kernel)
        /*0530*/ 	.word	0x00000008


	//----- nvinfo : EIATTR_FRAME_SIZE
	.align		4
.L_221:
        /*0534*/ 	.byte	0x04, 0x11
        /*0536*/ 	.short	(.L_223 - .L_222)
	.align		4
.L_222:
        /*0538*/ 	.word	index@(tvmgen_default_fused_squeeze_21_kernel)
        /*053c*/ 	.word	0x00000000


	//----- nvinfo : EIATTR_REGCOUNT
	.align		4
.L_223:
        /*0540*/ 	.byte	0x04, 0x2f
        /*0542*/ 	.short	(.L_225 - .L_224)
	.align		4
.L_224:
        /*0544*/ 	.word	index@(tvmgen_default_fused_squeeze_kernel)
        /*0548*/ 	.word	0x00000008


	//----- nvinfo : EIATTR_FRAME_SIZE
	.align		4
.L_225:
        /*054c*/ 	.byte	0x04, 0x11
        /*054e*/ 	.short	(.L_227 - .L_226)
	.align		4
.L_226:
        /*0550*/ 	.word	index@(tvmgen_default_fused_squeeze_kernel)
        /*0554*/ 	.word	0x00000000


	//----- nvinfo : EIATTR_REGCOUNT
	.align		4
.L_227:
        /*0558*/ 	.byte	0x04, 0x2f
        /*055a*/ 	.short	(.L_229 - .L_228)
	.align		4
.L_228:
        /*055c*/ 	.word	index@(tvmgen_default_fused_squeeze_17_kernel)
        /*0560*/ 	.word	0x00000008


	//----- nvinfo : EIATTR_FRAME_SIZE
	.align		4
.L_229:
        /*0564*/ 	.byte	0x04, 0x11
        /*0566*/ 	.short	(.L_231 - .L_230)
	.align		4
.L_230:
        /*0568*/ 	.word	index@(tvmgen_default_fused_squeeze_17_kernel)
        /*056c*/ 	.word	0x00000000


	//----- nvinfo : EIATTR_REGCOUNT
	.align		4
.L_231:
        /*0570*/ 	.byte	0x04, 0x2f
        /*0572*/ 	.short	(.L_233 - .L_232)
	.align		4
.L_232:
        /*0574*/ 	.word	index@(tvmgen_default_fused_squeeze_20_kernel)
        /*0578*/ 	.word	0x00000008


	//----- nvinfo : EIATTR_FRAME_SIZE
	.align		4
.L_233:
        /*057c*/ 	.byte	0x04, 0x11
        /*057e*/ 	.short	(.L_235 - .L_234)
	.align		4
.L_234:
        /*0580*/ 	.word	index@(tvmgen_default_fused_squeeze_20_kernel)
        /*0584*/ 	.word	0x00000000


	//----- nvinfo : EIATTR_REGCOUNT
	.align		4
.L_235:
        /*0588*/ 	.byte	0x04, 0x2f
        /*058a*/ 	.short	(.L_237 - .L_236)
	.align		4
.L_236:
        /*058c*/ 	.word	index@(tvmgen_default_fused_transpose_split_kernel_1)
        /*0590*/ 	.word	0x00000008


	//----- nvinfo : EIATTR_FRAME_SIZE
	.align		4
.L_237:
        /*0594*/ 	.byte	0x04, 0x11
        /*0596*/ 	.short	(.L_239 - .L_238)
	.align		4
.L_238:
        /*0598*/ 	.word	index@(tvmgen_default_fused_transpose_split_kernel_1)
        /*059c*/ 	.word	0x00000000


	//----- nvinfo : EIATTR_REGCOUNT
	.align		4
.L_239:
        /*05a0*/ 	.byte	0x04, 0x2f
        /*05a2*/ 	.short	(.L_241 - .L_240)
	.align		4
.L_240:
        /*05a4*/ 	.word	index@(tvmgen_default_fused_squeeze_45_kernel)
        /*05a8*/ 	.word	0x00000008


	//----- nvinfo : EIATTR_FRAME_SIZE
	.align		4
.L_241:
        /*05ac*/ 	.byte	0x04, 0x11
        /*05ae*/ 	.short	(.L_243 - .L_242)
	.align		4
.L_242:
        /*05b0*/ 	.word	index@(tvmgen_default_fused_squeeze_45_kernel)
        /*05b4*/ 	.word	0x00000000


	//----- nvinfo : EIATTR_REGCOUNT
	.align		4
.L_243:
        /*05b8*/ 	.byte	0x04, 0x2f
        /*05ba*/ 	.short	(.L_245 - .L_244)
	.align		4
.L_244:
        /*05bc*/ 	.word	index@(tvmgen_default_fused_squeeze_42_kernel)
        /*05c0*/ 	.word	0x00000008


	//----- nvinfo : EIATTR_FRAME_SIZE
	.align		4
.L_245:
        /*05c4*/ 	.byte	0x04, 0x11
        /*05c6*/ 	.short	(.L_247 - .L_246)
	.align		4
.L_246:
        /*05c8*/ 	.word	index@(tvmgen_default_fused_squeeze_42_kernel)
        /*05cc*/ 	.word	0x00000000


	//----- nvinfo : EIATTR_REGCOUNT
	.align		4
.L_247:
        /*05d0*/ 	.byte	0x04, 0x2f
        /*05d2*/ 	.short	(.L_249 - .L_248)
	.align		4
.L_248:
        /*05d4*/ 	.word	index@(tvmgen_default_fused_stack_expand_dims_squeeze_split_kernel_9)
        /*05d8*/ 	.word	0x00000008


	//----- nvinfo : EIATTR_FRAME_SIZE
	.align		4
.L_249:
        /*05dc*/ 	.byte	0x04, 0x11
        /*05de*/ 	.short	(.L_251 - .L_250)
	.align		4
.L_250:
        /*05e0*/ 	.word	index@(tvmgen_default_fused_stack_expand_dims_squeeze_split_kernel_9)
        /*05e4*/ 	.word	0x00000000


	//----- nvinfo : EIATTR_REGCOUNT
	.align		4
.L_251:
        /*05e8*/ 	.byte	0x04, 0x2f
        /*05ea*/ 	.short	(.L_253 - .L_252)
	.align		4
.L_252:
        /*05ec*/ 	.word	index@(tvmgen_default_fused_squeeze_15_kernel)
        /*05f0*/ 	.word	0x00000008


	//----- nvinfo : EIATTR_FRAME_SIZE
	.align		4
.L_253:
        /*05f4*/ 	.byte	0x04, 0x11
        /*05f6*/ 	.short	(.L_255 - .L_254)
	.align		4
.L_254:
        /*05f8*/ 	.word	index@(tvmgen_default_fused_squeeze_15_kernel)
        /*05fc*/ 	.word	0x00000000


	//----- nvinfo : EIATTR_REGCOUNT
	.align		4
.L_255:
        /*0600*/ 	.byte	0x04, 0x2f
        /*0602*/ 	.short	(.L_257 - .L_256)
	.align		4
.L_256:
        /*0604*/ 	.word	index@(tvmgen_default_fused_nn_dense_add_tanh_kernel)
        /*0608*/ 	.word	0x0000000f


	//----- nvinfo : EIATTR_FRAME_SIZE
	.align		4
.L_257:
        /*060c*/ 	.byte	0x04, 0x11
        /*060e*/ 	.short	(.L_259 - .L_258)
	.align		4
.L_258:
        /*0610*/ 	.word	index@(tvmgen_default_fused_nn_dense_add_tanh_kernel)
        /*0614*/ 	.word	0x00000000


	//----- nvinfo : EIATTR_REGCOUNT
	.align		4
.L_259:
        /*0618*/ 	.byte	0x04, 0x2f
        /*061a*/ 	.short	(.L_261 - .L_260)
	.align		4
.L_260:
        /*061c*/ 	.word	index@(tvmgen_default_fused_squeeze_35_kernel)
        /*0620*/ 	.word	0x00000008


	//----- nvinfo : EIATTR_FRAME_SIZE
	.align		4
.L_261:
        /*0624*/ 	.byte	0x04, 0x11
        /*0626*/ 	.short	(.L_263 - .L_262)
	.align		4
.L_262:
        /*0628*/ 	.word	index@(tvmgen_default_fused_squeeze_35_kernel)
        /*062c*/ 	.word	0x00000000


	//----- nvinfo : EIATTR_REGCOUNT
	.align		4
.L_263:
        /*0630*/ 	.byte	0x04, 0x2f
        /*0632*/ 	.short	(.L_265 - .L_264)
	.align		4
.L_264:
        /*0634*/ 	.word	index@(tvmgen_default_fused_stack_expand_dims_squeeze_split_kernel)
        /*0638*/ 	.word	0x00000008


	//----- nvinfo : EIATTR_FRAME_SIZE
	.align		4
.L_265:
        /*063c*/ 	.byte	0x04, 0x11
        /*063e*/ 	.short	(.L_267 - .L_266)
	.align		4
.L_266:
        /*0640*/ 	.word	index@(tvmgen_default_fused_stack_expand_dims_squeeze_split_kernel)
        /*0644*/ 	.word	0x00000000


	//----- nvinfo : EIATTR_REGCOUNT
	.align		4
.L_267:
        /*0648*/ 	.byte	0x04, 0x2f
        /*064a*/ 	.short	(.L_269 - .L_268)
	.align		4
.L_268:
        /*064c*/ 	.word	index@(tvmgen_default_fused_transpose_split_kernel_15)
        /*0650*/ 	.word	0x00000008


	//----- nvinfo : EIATTR_FRAME_SIZE
	.align		4
.L_269:
        /*0654*/ 	.byte	0x04, 0x11
        /*0656*/ 	.short	(.L_271 - .L_270)
	.align		4
.L_270:
        /*0658*/ 	.word	index@(tvmgen_default_fused_transpose_split_kernel_15)
        /*065c*/ 	.word	0x00000000


	//----- nvinfo : EIATTR_REGCOUNT
	.align		4
.L_271:
        /*0660*/ 	.byte	0x04, 0x2f
        /*0662*/ 	.short	(.L_273 - .L_272)
	.align		4
.L_272:
        /*0664*/ 	.word	index@(tvmgen_default_fused_squeeze_27_kernel)
        /*0668*/ 	.word	0x00000008


	//----- nvinfo : EIATTR_FRAME_SIZE
	.align		4
.L_273:
        /*066c*/ 	.byte	0x04, 0x11
        /*066e*/ 	.short	(.L_275 - .L_274)
	.align		4
.L_274:
        /*0670*/ 	.word	index@(tvmgen_default_fused_squeeze_27_kernel)
        /*0674*/ 	.word	0x00000000


	//----- nvinfo : EIATTR_REGCOUNT
	.align		4
.L_275:
        /*0678*/ 	.byte	0x04, 0x2f
        /*067a*/ 	.short	(.L_277 - .L_276)
	.align		4
.L_276:
        /*067c*/ 	.word	index@(tvmgen_default_fused_squeeze_30_kernel)
        /*0680*/ 	.word	0x00000008


	//----- nvinfo : EIATTR_FRAME_SIZE
	.align		4
.L_277:
        /*0684*/ 	.byte	0x04, 0x11
        /*0686*/ 	.short	(.L_279 - .L_278)
	.align		4
.L_278:
        /*0688*/ 	.word	index@(tvmgen_default_fused_squeeze_30_kernel)
        /*068c*/ 	.word	0x00000000


	//----- nvinfo : EIATTR_REGCOUNT
	.align		4
.L_279:
        /*0690*/ 	.byte	0x04, 0x2f
        /*0692*/ 	.short	(.L_281 - .L_280)
	.align		4
.L_280:
        /*0694*/ 	.word	index@(tvmgen_default_fused_squeeze_14_kernel)
        /*0698*/ 	.word	0x00000008


	//----- nvinfo : EIATTR_FRAME_SIZE
	.align		4
.L_281:
        /*069c*/ 	.byte	0x04, 0x11
        /*069e*/ 	.short	(.L_283 - .L_282)
	.align		4
.L_282:
        /*06a0*/ 	.word	index@(tvmgen_default_fused_squeeze_14_kernel)
        /*06a4*/ 	.word	0x00000000


	//----- nvinfo : EIATTR_REGCOUNT
	.align		4
.L_283:
        /*06a8*/ 	.byte	0x04, 0x2f
        /*06aa*/ 	.short	(.L_285 - .L_284)
	.align		4
.L_284:
        /*06ac*/ 	.word	index@(tvmgen_default_fused_squeeze_47_kernel)
        /*06b0*/ 	.word	0x00000008


	//----- nvinfo : EIATTR_FRAME_SIZE
	.align		4
.L_285:
        /*06b4*/ 	.byte	0x04, 0x11
        /*06b6*/ 	.short	(.L_287 - .L_286)
	.align		4
.L_286:
        /*06b8*/ 	.word	index@(tvmgen_default_fused_squeeze_47_kernel)
        /*06bc*/ 	.word	0x00000000


	//----- nvinfo : EIATTR_REGCOUNT
	.align		4
.L_287:
        /*06c0*/ 	.byte	0x04, 0x2f
        /*06c2*/ 	.short	(.L_289 - .L_288)
	.align		4
.L_288:
        /*06c4*/ 	.word	index@(tvmgen_default_fused_squeeze_39_kernel)
        /*06c8*/ 	.word	0x00000008


	//----- nvinfo : EIATTR_FRAME_SIZE
	.align		4
.L_289:
        /*06cc*/ 	.byte	0x04, 0x11
        /*06ce*/ 	.short	(.L_291 - .L_290)
	.align		4
.L_290:
        /*06d0*/ 	.word	index@(tvmgen_default_fused_squeeze_39_kernel)
        /*06d4*/ 	.word	0x00000000


	//----- nvinfo : EIATTR_REGCOUNT
	.align		4
.L_291:
        /*06d8*/ 	.byte	0x04, 0x2f
        /*06da*/ 	.short	(.L_293 - .L_292)
	.align		4
.L_292:
        /*06dc*/ 	.word	index@(tvmgen_default_fused_squeeze_50_kernel)
        /*06e0*/ 	.word	0x00000008


	//----- nvinfo : EIATTR_FRAME_SIZE
	.align		4
.L_293:
        /*06e4*/ 	.byte	0x04, 0x11
        /*06e6*/ 	.short	(.L_295 - .L_294)
	.align		4
.L_294:
        /*06e8*/ 	.word	index@(tvmgen_default_fused_squeeze_50_kernel)
        /*06ec*/ 	.word	0x00000000


	//----- nvinfo : EIATTR_REGCOUNT
	.align		4
.L_295:
        /*06f0*/ 	.byte	0x04, 0x2f
        /*06f2*/ 	.short	(.L_297 - .L_296)
	.align		4
.L_296:
        /*06f4*/ 	.word	index@(tvmgen_default_fused_stack_expand_dims_squeeze_split_kernel_13)
        /*06f8*/ 	.word	0x00000008


	//----- nvinfo : EIATTR_FRAME_SIZE
	.align		4
.L_297:
        /*06fc*/ 	.byte	0x04, 0x11
        /*06fe*/ 	.short	(.L_299 - .L_298)
	.align		4
.L_298:
        /*0700*/ 	.word	index@(tvmgen_default_fused_stack_expand_dims_squeeze_split_kernel_13)
        /*0704*/ 	.word	0x00000000


	//----- nvinfo : EIATTR_REGCOUNT
	.align		4
.L_299:
        /*0708*/ 	.byte	0x04, 0x2f
        /*070a*/ 	.short	(.L_301 - .L_300)
	.align		4
.L_300:
        /*070c*/ 	.word	index@(tvmgen_default_fused_transpose_split_kernel_25)
        /*0710*/ 	.word	0x00000008


	//----- nvinfo : EIATTR_FRAME_SIZE
	.align		4
.L_301:
        /*0714*/ 	.byte	0x04, 0x11
        /*0716*/ 	.short	(.L_303 - .L_302)
	.align		4
.L_302:
        /*0718*/ 	.word	index@(tvmgen_default_fused_transpose_split_kernel_25)
        /*071c*/ 	.word	0x00000000


	//----- nvinfo : EIATTR_REGCOUNT
	.align		4
.L_303:
        /*0720*/ 	.byte	0x04, 0x2f
        /*0722*/ 	.short	(.L_305 - .L_304)
	.align		4
.L_304:
        /*0724*/ 	.word	index@(tvmgen_default_fused_stack_expand_dims_squeeze_transpose_take_kernel)
        /*0728*/ 	.word	0x00000008


	//----- nvinfo : EIATTR_FRAME_SIZE
	.align		4
.L_305:
        /*072c*/ 	.byte	0x04, 0x11
        /*072e*/ 	.short	(.L_307 - .L_306)
	.align		4
.L_306:
        /*0730*/ 	.word	index@(tvmgen_default_fused_stack_expand_dims_squeeze_transpose_take_kernel)
        /*0734*/ 	.word	0x00000000


	//----- nvinfo : EIATTR_REGCOUNT
	.align		4
.L_307:
        /*0738*/ 	.byte	0x04, 0x2f
        /*073a*/ 	.short	(.L_309 - .L_308)
	.align		4
.L_308:
        /*073c*/ 	.word	index@(tvmgen_default_fused_squeeze_22_kernel)
        /*0740*/ 	.word	0x00000008


	//----- nvinfo : EIATTR_FRAME_SIZE
	.align		4
.L_309:
        /*0744*/ 	.byte	0x04, 0x11
        /*0746*/ 	.short	(.L_311 - .L_310)
	.align		4
.L_310:
        /*0748*/ 	.word	index@(tvmgen_default_fused_squeeze_22_kernel)
        /*074c*/ 	.word	0x00000000


	//----- nvinfo : EIATTR_REGCOUNT
	.align		4
.L_311:
        /*0750*/ 	.byte	0x04, 0x2f
        /*0752*/ 	.short	(.L_313 - .L_312)
	.align		4
.L_312:
        /*0754*/ 	.word	index@(tvmgen_default_fused_squeeze_32_kernel)
        /*0758*/ 	.word	0x00000008


	//----- nvinfo : EIATTR_FRAME_SIZE
	.align		4
.L_313:
        /*075c*/ 	.byte	0x04, 0x11
        /*075e*/ 	.short	(.L_315 - .L_314)
	.align		4
.L_314:
        /*0760*/ 	.word	index@(tvmgen_default_fused_squeeze_32_kernel)
        /*0764*/ 	.word	0x00000000


	//----- nvinfo : EIATTR_REGCOUNT
	.align		4
.L_315:
        /*0768*/ 	.byte	0x04, 0x2f
        /*076a*/ 	.short	(.L_317 - .L_316)
	.align		4
.L_316:
        /*076c*/ 	.word	index@(tvmgen_default_fused_squeeze_19_kernel)
        /*0770*/ 	.word	0x00000008


	//----- nvinfo : EIATTR_FRAME_SIZE
	.align		4
.L_317:
        /*0774*/ 	.byte	0x04, 0x11
        /*0776*/ 	.short	(.L_319 - .L_318)
	.align		4
.L_318:
        /*0778*/ 	.word	index@(tvmgen_default_fused_squeeze_19_kernel)
        /*077c*/ 	.word	0x00000000


	//----- nvinfo : EIATTR_REGCOUNT
	.align		4
.L_319:
        /*0780*/ 	.byte	0x04, 0x2f
        /*0782*/ 	.short	(.L_321 - .L_320)
	.align		4
.L_320:
        /*0784*/ 	.word	index@(tvmgen_default_fused_transpose_split_kernel_22)
        /*0788*/ 	.word	0x00000008


	//----- nvinfo : EIATTR_FRAME_SIZE
	.align		4
.L_321:
        /*078c*/ 	.byte	0x04, 0x11
        /*078e*/ 	.short	(.L_323 - .L_322)
	.align		4
.L_322:
        /*0790*/ 	.word	index@(tvmgen_default_fused_transpose_split_kernel_22)
        /*0794*/ 	.word	0x00000000


	//----- nvinfo : EIATTR_REGCOUNT
	.align		4
.L_323:
        /*0798*/ 	.byte	0x04, 0x2f
        /*079a*/ 	.short	(.L_325 - .L_324)
	.align		4
.L_324:
        /*079c*/ 	.word	index@(tvmgen_default_fused_squeeze_38_kernel)
        /*07a0*/ 	.word	0x00000008


	//----- nvinfo : EIATTR_FRAME_SIZE
	.align		4
.L_325:
        /*07a4*/ 	.byte	0x04, 0x11
        /*07a6*/ 	.short	(.L_327 - .L_326)
	.align		4
.L_326:
        /*07a8*/ 	.word	index@(tvmgen_default_fused_squeeze_38_kernel)
        /*07ac*/ 	.word	0x00000000


	//----- nvinfo : EIATTR_REGCOUNT
	.align		4
.L_327:
        /*07b0*/ 	.byte	0x04, 0x2f
        /*07b2*/ 	.short	(.L_329 - .L_328)
	.align		4
.L_328:
        /*07b4*/ 	.word	index@(tvmgen_default_fused_squeeze_51_kernel)
        /*07b8*/ 	.word	0x00000008


	//----- nvinfo : EIATTR_FRAME_SIZE
	.align		4
.L_329:
        /*07bc*/ 	.byte	0x04, 0x11
        /*07be*/ 	.short	(.L_331 - .L_330)
	.align		4
.L_330:
        /*07c0*/ 	.word	index@(tvmgen_default_fused_squeeze_51_kernel)
        /*07c4*/ 	.word	0x00000000


	//----- nvinfo : EIATTR_REGCOUNT
	.align		4
.L_331:
        /*07c8*/ 	.byte	0x04, 0x2f
        /*07ca*/ 	.short	(.L_333 - .L_332)
	.align		4
.L_332:
        /*07cc*/ 	.word	index@(tvmgen_default_fused_squeeze_9_kernel)
        /*07d0*/ 	.word	0x00000008


	//----- nvinfo : EIATTR_FRAME_SIZE
	.align		4
.L_333:
        /*07d4*/ 	.byte	0x04, 0x11
        /*07d6*/ 	.short	(.L_335 - .L_334)
	.align		4
.L_334:
        /*07d8*/ 	.word	index@(tvmgen_default_fused_squeeze_9_kernel)
        /*07dc*/ 	.word	0x00000000


	//----- nvinfo : EIATTR_REGCOUNT
	.align		4
.L_335:
        /*07e0*/ 	.byte	0x04, 0x2f
        /*07e2*/ 	.short	(.L_337 - .L_336)
	.align		4
.L_336:
        /*07e4*/ 	.word	index@(tvmgen_default_fused_squeeze_36_kernel)
        /*07e8*/ 	.word	0x00000008


	//----- nvinfo : EIATTR_FRAME_SIZE
	.align		4
.L_337:
        /*07ec*/ 	.byte	0x04, 0x11
        /*07ee*/ 	.short	(.L_339 - .L_338)
	.align		4
.L_338:
        /*07f0*/ 	.word	index@(tvmgen_default_fused_squeeze_36_kernel)
        /*07f4*/ 	.word	0x00000000


	//----- nvinfo : EIATTR_REGCOUNT
	.align		4
.L_339:
        /*07f8*/ 	.byte	0x04, 0x2f
        /*07fa*/ 	.short	(.L_341 - .L_340)
	.align		4
.L_340:
        /*07fc*/ 	.word	index@(tvmgen_default_fused_transpose_split_kernel_18)
        /*0800*/ 	.word	0x00000008


	//----- nvinfo : EIATTR_FRAME_SIZE
	.align		4
.L_341:
        /*0804*/ 	.byte	0x04, 0x11
        /*0806*/ 	.short	(.L_343 - .L_342)
	.align		4
.L_342:
        /*0808*/ 	.word	index@(tvmgen_default_fused_transpose_split_kernel_18)
        /*080c*/ 	.word	0x00000000


	//----- nvinfo : EIATTR_REGCOUNT
	.align		4
.L_343:
        /*0810*/ 	.byte	0x04, 0x2f
        /*0812*/ 	.short	(.L_345 - .L_344)
	.align		4
.L_344:
        /*0814*/ 	.word	index@(tvmgen_default_fused_transpose_split_kernel_12)
        /*0818*/ 	.word	0x00000008


	//----- nvinfo : EIATTR_FRAME_SIZE
	.align		4
.L_345:
        /*081c*/ 	.byte	0x04, 0x11
        /*081e*/ 	.short	(.L_347 - .L_346)
	.align		4
.L_346:
        /*0820*/ 	.word	index@(tvmgen_default_fused_transpose_split_kernel_12)
        /*0824*/ 	.word	0x00000000


	//----- nvinfo : EIATTR_REGCOUNT
	.align		4
.L_347:
        /*0828*/ 	.byte	0x04, 0x2f
        /*082a*/ 	.short	(.L_349 - .L_348)
	.align		4
.L_348:
        /*082c*/ 	.word	index@(tvmgen_default_fused_squeeze_12_kernel)
        /*0830*/ 	.word	0x00000008


	//----- nvinfo : EIATTR_FRAME_SIZE
	.align		4
.L_349:
        /*0834*/ 	.byte	0x04, 0x11
        /*0836*/ 	.short	(.L_351 - .L_350)
	.align		4
.L_350:
        /*0838*/ 	.word	index@(tvmgen_default_fused_squeeze_12_kernel)
        /*083c*/ 	.word	0x00000000


	//----- nvinfo : EIATTR_REGCOUNT
	.align		4
.L_351:
        /*0840*/ 	.byte	0x04, 0x2f
        /*0842*/ 	.short	(.L_353 - .L_352)
	.align		4
.L_352:
        /*0844*/ 	.word	index@(tvmgen_default_fused_squeeze_2_kernel)
        /*0848*/ 	.word	0x00000008


	//----- nvinfo : EIATTR_FRAME_SIZE
	.align		4
.L_353:
        /*084c*/ 	.byte	0x04, 0x11
        /*084e*/ 	.short	(.L_355 - .L_354)
	.align		4
.L_354:
        /*0850*/ 	.word	index@(tvmgen_default_fused_squeeze_2_kernel)
        /*0854*/ 	.word	0x00000000


	//----- nvinfo : EIATTR_REGCOUNT
	.align		4
.L_355:
        /*0858*/ 	.byte	0x04, 0x2f
        /*085a*/ 	.short	(.L_357 - .L_356)
	.align		4
.L_356:
        /*085c*/ 	.word	index@(tvmgen_default_fused_transpose_split_kernel_27)
        /*0860*/ 	.word	0x00000008


	//----- nvinfo : EIATTR_FRAME_SIZE
	.align		4
.L_357:
        /*0864*/ 	.byte	0x04, 0x11
        /*0866*/ 	.short	(.L_359 - .L_358)
	.align		4
.L_358:
        /*0868*/ 	.word	index@(tvmgen_default_fused_transpose_split_kernel_27)
        /*086c*/ 	.word	0x00000000


	//----- nvinfo : EIATTR_REGCOUNT
	.align		4
.L_359:
        /*0870*/ 	.byte	0x04, 0x2f
        /*0872*/ 	.short	(.L_361 - .L_360)
	.align		4
.L_360:
        /*0874*/ 	.word	index@(tvmgen_default_fused_squeeze_13_kernel)
        /*0878*/ 	.word	0x00000008


	//----- nvinfo : EIATTR_FRAME_SIZE
	.align		4
.L_361:
        /*087c*/ 	.byte	0x04, 0x11
        /*087e*/ 	.short	(.L_363 - .L_362)
	.align		4
.L_362:
        /*0880*/ 	.word	index@(tvmgen_default_fused_squeeze_13_kernel)
        /*0884*/ 	.word	0x00000000


	//----- nvinfo : EIATTR_REGCOUNT
	.align		4
.L_363:
        /*0888*/ 	.byte	0x04, 0x2f
        /*088a*/ 	.short	(.L_365 - .L_364)
	.align		4
.L_364:
        /*088c*/ 	.word	index@(tvmgen_default_fused_nn_dense_add_add_tanh_kernel)
        /*0890*/ 	.word	0x0000000f


	//----- nvinfo : EIATTR_FRAME_SIZE
	.align		4
.L_365:
        /*0894*/ 	.byte	0x04, 0x11
        /*0896*/ 	.short	(.L_367 - .L_366)
	.align		4
.L_366:
        /*0898*/ 	.word	index@(tvmgen_default_fused_nn_dense_add_add_tanh_kernel)
        /*089c*/ 	.word	0x00000000


	//----- nvinfo : EIATTR_REGCOUNT
	.align		4
.L_367:
        /*08a0*/ 	.byte	0x04, 0x2f
        /*08a2*/ 	.short	(.L_369 - .L_368)
	.align		4
.L_368:
        /*08a4*/ 	.word	index@(tvmgen_default_fused_transpose_split_kernel_20)
        /*08a8*/ 	.word	0x00000008


	//----- nvinfo : EIATTR_FRAME_SIZE
	.align		4
.L_369:
        /*08ac*/ 	.byte	0x04, 0x11
        /*08ae*/ 	.short	(.L_371 - .L_370)
	.align		4
.L_370:
        /*08b0*/ 	.word	index@(tvmgen_default_fused_transpose_split_kernel_20)
        /*08b4*/ 	.word	0x00000000


	//----- nvinfo : EIATTR_REGCOUNT
	.align		4
.L_371:
        /*08b8*/ 	.byte	0x04, 0x2f
        /*08ba*/ 	.short	(.L_373 - .L_372)
	.align		4
.L_372:
        /*08bc*/ 	.word	index@(tvmgen_default_fused_squeeze_26_kernel)
        /*08c0*/ 	.word	0x00000008


	//----- nvinfo : EIATTR_FRAME_SIZE
	.align		4
.L_373:
        /*08c4*/ 	.byte	0x04, 0x11
        /*08c6*/ 	.short	(.L_375 - .L_374)
	.align		4
.L_374:
        /*08c8*/ 	.word	index@(tvmgen_default_fused_squeeze_26_kernel)
        /*08cc*/ 	.word	0x00000000


	//----- nvinfo : EIATTR_REGCOUNT
	.align		4
.L_375:
        /*08d0*/ 	.byte	0x04, 0x2f
        /*08d2*/ 	.short	(.L_377 - .L_376)
	.align		4
.L_376:
        /*08d4*/ 	.word	index@(tvmgen_default_fused_nn_dense_add_add_tanh_1_kernel)
        /*08d8*/ 	.word	0x00000012


	//----- nvinfo : EIATTR_FRAME_SIZE
	.align		4
.L_377:
        /*08dc*/ 	.byte	0x04, 0x11
        /*08de*/ 	.short	(.L_379 - .L_378)
	.align		4
.L_378:
        /*08e0*/ 	.word	index@(tvmgen_default_fused_nn_dense_add_add_tanh_1_kernel)
        /*08e4*/ 	.word	0x00000000


	//----- nvinfo : EIATTR_REGCOUNT
	.align		4
.L_379:
        /*08e8*/ 	.byte	0x04, 0x2f
        /*08ea*/ 	.short	(.L_381 - .L_380)
	.align		4
.L_380:
        /*08ec*/ 	.word	index@(tvmgen_default_fused_squeeze_8_kernel)
        /*08f0*/ 	.word	0x00000008


	//----- nvinfo : EIATTR_FRAME_SIZE
	.align		4
.L_381:
        /*08f4*/ 	.byte	0x04, 0x11
        /*08f6*/ 	.short	(.L_383 - .L_382)
	.align		4
.L_382:
        /*08f8*/ 	.word	index@(tvmgen_default_fused_squeeze_8_kernel)
        /*08fc*/ 	.word	0x00000000


	//----- nvinfo : EIATTR_REGCOUNT
	.align		4
.L_383:
        /*0900*/ 	.byte	0x04, 0x2f
        /*0902*/ 	.short	(.L_385 - .L_384)
	.align		4
.L_384:
        /*0904*/ 	.word	index@(tvmgen_default_fused_stack_expand_dims_squeeze_split_kernel_24)
        /*0908*/ 	.word	0x00000008


	//----- nvinfo : EIATTR_FRAME_SIZE
	.align		4
.L_385:
        /*090c*/ 	.byte	0x04, 0x11
        /*090e*/ 	.short	(.L_387 - .L_386)
	.align		4
.L_386:
        /*0910*/ 	.word	index@(tvmgen_default_fused_stack_expand_dims_squeeze_split_kernel_24)
        /*0914*/ 	.word	0x00000000


	//----- nvinfo : EIATTR_REGCOUNT
	.align		4
.L_387:
        /*0918*/ 	.byte	0x04, 0x2f
        /*091a*/ 	.short	(.L_389 - .L_388)
	.align		4
.L_388:
        /*091c*/ 	.word	index@(tvmgen_default_fused_transpose_split_kernel_9)
        /*0920*/ 	.word	0x00000008


	//----- nvinfo : EIATTR_FRAME_SIZE
	.align		4
.L_389:
        /*0924*/ 	.byte	0x04, 0x11
        /*0926*/ 	.short	(.L_391 - .L_390)
	.align		4
.L_390:
        /*0928*/ 	.word	index@(tvmgen_default_fused_transpose_split_kernel_9)
        /*092c*/ 	.word	0x00000000


	//----- nvinfo : EIATTR_REGCOUNT
	.align		4
.L_391:
        /*0930*/ 	.byte	0x04, 0x2f
        /*0932*/ 	.short	(.L_393 - .L_392)
	.align		4
.L_392:
        /*0934*/ 	.word	index@(tvmgen_default_fused_squeeze_23_kernel)
        /*0938*/ 	.word	0x00000008


	//----- nvinfo : EIATTR_FRAME_SIZE
	.align		4
.L_393:
        /*093c*/ 	.byte	0x04, 0x11
        /*093e*/ 	.short	(.L_395 - .L_394)
	.align		4
.L_394:
        /*0940*/ 	.word	index@(tvmgen_default_fused_squeeze_23_kernel)
        /*0944*/ 	.word	0x00000000


	//----- nvinfo : EIATTR_REGCOUNT
	.align		4
.L_395:
        /*0948*/ 	.byte	0x04, 0x2f
        /*094a*/ 	.short	(.L_397 - .L_396)
	.align		4
.L_396:
        /*094c*/ 	.word	index@(tvmgen_default_fused_stack_expand_dims_squeeze_split_kernel_15)
        /*0950*/ 	.word	0x00000008


	//----- nvinfo : EIATTR_FRAME_SIZE
	.align		4
.L_397:
        /*0954*/ 	.byte	0x04, 0x11
        /*0956*/ 	.short	(.L_399 - .L_398)
	.align		4
.L_398:
        /*0958*/ 	.word	index@(tvmgen_default_fused_stack_expand_dims_squeeze_split_kernel_15)
        /*095c*/ 	.word	0x00000000


	//----- nvinfo : EIATTR_REGCOUNT
	.align		4
.L_399:
        /*0960*/ 	.byte	0x04, 0x2f
        /*0962*/ 	.short	(.L_401 - .L_400)
	.align		4
.L_400:
        /*0964*/ 	.word	index@(tvmgen_default_fused_stack_expand_dims_squeeze_split_kernel_10)
        /*0968*/ 	.word	0x00000008


	//----- nvinfo : EIATTR_FRAME_SIZE
	.align		4
.L_401:
        /*096c*/ 	.byte	0x04, 0x11
        /*096e*/ 	.short	(.L_403 - .L_402)
	.align		4
.L_402:
        /*0970*/ 	.word	index@(tvmgen_default_fused_stack_expand_dims_squeeze_split_kernel_10)
        /*0974*/ 	.word	0x00000000


	//----- nvinfo : EIATTR_REGCOUNT
	.align		4
.L_403:
        /*0978*/ 	.byte	0x04, 0x2f
        /*097a*/ 	.short	(.L_405 - .L_404)
	.align		4
.L_404:
        /*097c*/ 	.word	index@(tvmgen_default_fused_squeeze_52_kernel)
        /*0980*/ 	.word	0x00000008


	//----- nvinfo : EIATTR_FRAME_SIZE
	.align		4
.L_405:
        /*0984*/ 	.byte	0x04, 0x11
        /*0986*/ 	.short	(.L_407 - .L_406)
	.align		4
.L_406:
        /*0988*/ 	.word	index@(tvmgen_default_fused_squeeze_52_kernel)
        /*098c*/ 	.word	0x00000000


	//----- nvinfo : EIATTR_REGCOUNT
	.align		4
.L_407:
        /*0990*/ 	.byte	0x04, 0x2f
        /*0992*/ 	.short	(.L_409 - .L_408)
	.align		4
.L_408:
        /*0994*/ 	.word	index@(tvmgen_default_fused_stack_expand_dims_squeeze_split_kernel_14)
        /*0998*/ 	.word	0x00000008


	//----- nvinfo : EIATTR_FRAME_SIZE
	.align		4
.L_409:
        /*099c*/ 	.byte	0x04, 0x11
        /*099e*/ 	.short	(.L_411 - .L_410)
	.align		4
.L_410:
        /*09a0*/ 	.word	index@(tvmgen_default_fused_stack_expand_dims_squeeze_split_kernel_14)
        /*09a4*/ 	.word	0x00000000


	//----- nvinfo : EIATTR_REGCOUNT
	.align		4
.L_411:
        /*09a8*/ 	.byte	0x04, 0x2f
        /*09aa*/ 	.short	(.L_413 - .L_412)
	.align		4
.L_412:
        /*09ac*/ 	.word	index@(tvmgen_default_fused_transpose_split_kernel_17)
        /*09b0*/ 	.word	0x00000008


	//----- nvinfo : EIATTR_FRAME_SIZE
	.align		4
.L_413:
        /*09b4*/ 	.byte	0x04, 0x11
        /*09b6*/ 	.short	(.L_415 - .L_414)
	.align		4
.L_414:
        /*09b8*/ 	.word	index@(tvmgen_default_fused_transpose_split_kernel_17)
        /*09bc*/ 	.word	0x00000000


	//----- nvinfo : EIATTR_REGCOUNT
	.align		4
.L_415:
        /*09c0*/ 	.byte	0x04, 0x2f
        /*09c2*/ 	.short	(.L_417 - .L_416)
	.align		4
.L_416:
        /*09c4*/ 	.word	index@(tvmgen_default_fused_squeeze_1_kernel)
        /*09c8*/ 	.word	0x00000008


	//----- nvinfo : EIATTR_FRAME_SIZE
	.align		4
.L_417:
        /*09cc*/ 	.byte	0x04, 0x11
        /*09ce*/ 	.short	(.L_419 - .L_418)
	.align		4
.L_418:
        /*09d0*/ 	.word	index@(tvmgen_default_fused_squeeze_1_kernel)
        /*09d4*/ 	.word	0x00000000


	//----- nvinfo : EIATTR_REGCOUNT
	.align		4
.L_419:
        /*09d8*/ 	.byte	0x04, 0x2f
        /*09da*/ 	.short	(.L_421 - .L_420)
	.align		4
.L_420:
        /*09dc*/ 	.word	index@(tvmgen_default_fused_nn_dense_add_1_kernel)
        /*09e0*/ 	.word	0x00000012


	//----- nvinfo : EIATTR_FRAME_SIZE
	.align		4
.L_421:
        /*09e4*/ 	.byte	0x04, 0x11
        /*09e6*/ 	.short	(.L_423 - .L_422)
	.align		4
.L_422:
        /*09e8*/ 	.word	index@(tvmgen_default_fused_nn_dense_add_1_kernel)
        /*09ec*/ 	.word	0x00000000


	//----- nvinfo : EIATTR_REGCOUNT
	.align		4
.L_423:
        /*09f0*/ 	.byte	0x04, 0x2f
        /*09f2*/ 	.short	(.L_425 - .L_424)
	.align		4
.L_424:
        /*09f4*/ 	.word	index@(tvmgen_default_fused_transpose_split_kernel_23)
        /*09f8*/ 	.word	0x00000008


	//----- nvinfo : EIATTR_FRAME_SIZE
	.align		4
.L_425:
        /*09fc*/ 	.byte	0x04, 0x11
        /*09fe*/ 	.short	(.L_427 - .L_426)
	.align		4
.L_426:
        /*0a00*/ 	.word	index@(tvmgen_default_fused_transpose_split_kernel_23)
        /*0a04*/ 	.word	0x00000000


	//----- nvinfo : EIATTR_REGCOUNT
	.align		4
.L_427:
        /*0a08*/ 	.byte	0x04, 0x2f
        /*0a0a*/ 	.short	(.L_429 - .L_428)
	.align		4
.L_428:
        /*0a0c*/ 	.word	index@(tvmgen_default_fused_stack_expand_dims_squeeze_split_kernel_7)
        /*0a10*/ 	.word	0x00000008


	//----- nvinfo : EIATTR_FRAME_SIZE
	.align		4
.L_429:
        /*0a14*/ 	.byte	0x04, 0x11
        /*0a16*/ 	.short	(.L_431 - .L_430)
	.align		4
.L_430:
        /*0a18*/ 	.word	index@(tvmgen_default_fused_stack_expand_dims_squeeze_split_kernel_7)
        /*0a1c*/ 	.word	0x00000000


	//----- nvinfo : EIATTR_REGCOUNT
	.align		4
.L_431:
        /*0a20*/ 	.byte	0x04, 0x2f
        /*0a22*/ 	.short	(.L_433 - .L_432)
	.align		4
.L_432:
        /*0a24*/ 	.word	index@(tvmgen_default_fused_stack_expand_dims_squeeze_split_kernel_21)
        /*0a28*/ 	.word	0x00000008


	//----- nvinfo : EIATTR_FRAME_SIZE
	.align		4
.L_433:
        /*0a2c*/ 	.byte	0x04, 0x11
        /*0a2e*/ 	.short	(.L_435 - .L_434)
	.align		4
.L_434:
        /*0a30*/ 	.word	index@(tvmgen_default_fused_stack_expand_dims_squeeze_split_kernel_21)
        /*0a34*/ 	.word	0x00000000


	//----- nvinfo : EIATTR_REGCOUNT
	.align		4
.L_435:
        /*0a38*/ 	.byte	0x04, 0x2f
        /*0a3a*/ 	.short	(.L_437 - .L_436)
	.align		4
.L_436:
        /*0a3c*/ 	.word	index@(tvmgen_default_fused_squeeze_43_kernel)
        /*0a40*/ 	.word	0x00000008


	//----- nvinfo : EIATTR_FRAME_SIZE
	.align		4
.L_437:
        /*0a44*/ 	.byte	0x04, 0x11
        /*0a46*/ 	.short	(.L_439 - .L_438)
	.align		4
.L_438:
        /*0a48*/ 	.word	index@(tvmgen_default_fused_squeeze_43_kernel)
        /*0a4c*/ 	.word	0x00000000


	//----- nvinfo : EIATTR_REGCOUNT
	.align		4
.L_439:
        /*0a50*/ 	.byte	0x04, 0x2f
        /*0a52*/ 	.short	(.L_441 - .L_440)
	.align		4
.L_440:
        /*0a54*/ 	.word	index@(tvmgen_default_fused_squeeze_46_kernel)
        /*0a58*/ 	.word	0x00000008


	//----- nvinfo : EIATTR_FRAME_SIZE
	.align		4
.L_441:
        /*0a5c*/ 	.byte	0x04, 0x11
        /*0a5e*/ 	.short	(.L_443 - .L_442)
	.align		4
.L_442:
        /*0a60*/ 	.word	index@(tvmgen_default_fused_squeeze_46_kernel)
        /*0a64*/ 	.word	0x00000000


	//----- nvinfo : EIATTR_REGCOUNT
	.align		4
.L_443:
        /*0a68*/ 	.byte	0x04, 0x2f
        /*0a6a*/ 	.short	(.L_445 - .L_444)
	.align		4
.L_444:
        /*0a6c*/ 	.word	index@(tvmgen_default_fused_squeeze_40_kernel)
        /*0a70*/ 	.word	0x00000008


	//----- nvinfo : EIATTR_FRAME_SIZE
	.align		4
.L_445:
        /*0a74*/ 	.byte	0x04, 0x11
        /*0a76*/ 	.short	(.L_447 - .L_446)
	.align		4
.L_446:
        /*0a78*/ 	.word	index@(tvmgen_default_fused_squeeze_40_kernel)
        /*0a7c*/ 	.word	0x00000000


	//----- nvinfo : EIATTR_REGCOUNT
	.align		4
.L_447:
        /*0a80*/ 	.byte	0x04, 0x2f
        /*0a82*/ 	.short	(.L_449 - .L_448)
	.align		4
.L_448:
        /*0a84*/ 	.word	index@(tvmgen_default_fused_transpose_split_kernel_21)
        /*0a88*/ 	.word	0x00000008


	//----- nvinfo : EIATTR_FRAME_SIZE
	.align		4
.L_449:
        /*0a8c*/ 	.byte	0x04, 0x11
        /*0a8e*/ 	.short	(.L_451 - .L_450)
	.align		4
.L_450:
        /*0a90*/ 	.word	index@(tvmgen_default_fused_transpose_split_kernel_21)
        /*0a94*/ 	.word	0x00000000


	//----- nvinfo : EIATTR_REGCOUNT
	.align		4
.L_451:
        /*0a98*/ 	.byte	0x04, 0x2f
        /*0a9a*/ 	.short	(.L_453 - .L_452)
	.align		4
.L_452:
        /*0a9c*/ 	.word	index@(tvmgen_default_fused_squeeze_29_kernel)
        /*0aa0*/ 	.word	0x00000008


	//----- nvinfo : EIATTR_FRAME_SIZE
	.align		4
.L_453:
        /*0aa4*/ 	.byte	0x04, 0x11
        /*0aa6*/ 	.short	(.L_455 - .L_454)
	.align		4
.L_454:
        /*0aa8*/ 	.word	index@(tvmgen_default_fused_squeeze_29_kernel)
        /*0aac*/ 	.word	0x00000000


	//----- nvinfo : EIATTR_REGCOUNT
	.align		4
.L_455:
        /*0ab0*/ 	.byte	0x04, 0x2f
        /*0ab2*/ 	.short	(.L_457 - .L_456)
	.align		4
.L_456:
        /*0ab4*/ 	.word	index@(tvmgen_default_fused_squeeze_28_kernel)
        /*0ab8*/ 	.word	0x00000008


	//----- nvinfo : EIATTR_FRAME_SIZE
	.align		4
.L_457:
        /*0abc*/ 	.byte	0x04, 0x11
        /*0abe*/ 	.short	(.L_459 - .L_458)
	.align		4
.L_458:
        /*0ac0*/ 	.word	index@(tvmgen_default_fused_squeeze_28_kernel)
        /*0ac4*/ 	.word	0x00000000


	//----- nvinfo : EIATTR_REGCOUNT
	.align		4
.L_459:
        /*0ac8*/ 	.byte	0x04, 0x2f
        /*0aca*/ 	.short	(.L_461 - .L_460)
	.align		4
.L_460:
        /*0acc*/ 	.word	index@(tvmgen_default_fused_transpose_split_kernel_4)
        /*0ad0*/ 	.word	0x00000008


	//----- nvinfo : EIATTR_FRAME_SIZE
	.align		4
.L_461:
        /*0ad4*/ 	.byte	0x04, 0x11
        /*0ad6*/ 	.short	(.L_463 - .L_462)
	.align		4
.L_462:
        /*0ad8*/ 	.word	index@(tvmgen_default_fused_transpose_split_kernel_4)
        /*0adc*/ 	.word	0x00000000


	//----- nvinfo : EIATTR_REGCOUNT
	.align		4
.L_463:
        /*0ae0*/ 	.byte	0x04, 0x2f
        /*0ae2*/ 	.short	(.L_465 - .L_464)
	.align		4
.L_464:
        /*0ae4*/ 	.word	index@(tvmgen_default_fused_squeeze_18_kernel)
        /*0ae8*/ 	.word	0x00000008


	//----- nvinfo : EIATTR_FRAME_SIZE
	.align		4
.L_465:
        /*0aec*/ 	.byte	0x04, 0x11
        /*0aee*/ 	.short	(.L_467 - .L_466)
	.align		4
.L_466:
        /*0af0*/ 	.word	index@(tvmgen_default_fused_squeeze_18_kernel)
        /*0af4*/ 	.word	0x00000000


	//----- nvinfo : EIATTR_REGCOUNT
	.align		4
.L_467:
        /*0af8*/ 	.byte	0x04, 0x2f
        /*0afa*/ 	.short	(.L_469 - .L_468)
	.align		4
.L_468:
        /*0afc*/ 	.word	index@(tvmgen_default_fused_transpose_split_kernel_7)
        /*0b00*/ 	.word	0x00000008


	//----- nvinfo : EIATTR_FRAME_SIZE
	.align		4
.L_469:
        /*0b04*/ 	.byte	0x04, 0x11
        /*0b06*/ 	.short	(.L_471 - .L_470)
	.align		4
.L_470:
        /*0b08*/ 	.word	index@(tvmgen_default_fused_transpose_split_kernel_7)
        /*0b0c*/ 	.word	0x00000000


	//----- nvinfo : EIATTR_REGCOUNT
	.align		4
.L_471:
        /*0b10*/ 	.byte	0x04, 0x2f
        /*0b12*/ 	.short	(.L_473 - .L_472)
	.align		4
.L_472:
        /*0b14*/ 	.word	index@(tvmgen_default_fused_squeeze_44_kernel)
        /*0b18*/ 	.word	0x00000008


	//----- nvinfo : EIATTR_FRAME_SIZE
	.align		4
.L_473:
        /*0b1c*/ 	.byte	0x04, 0x11
        /*0b1e*/ 	.short	(.L_475 - .L_474)
	.align		4
.L_474:
        /*0b20*/ 	.word	index@(tvmgen_default_fused_squeeze_44_kernel)
        /*0b24*/ 	.word	0x00000000


	//----- nvinfo : EIATTR_MIN_STACK_SIZE
	.align		4
.L_475:
        /*0b28*/ 	.byte	0x04, 0x12
        /*0b2a*/ 	.short	(.L_477 - .L_476)
	.align		4
.L_476:
        /*0b2c*/ 	.word	index@(tvmgen_default_fused_squeeze_44_kernel)
        /*0b30*/ 	.word	0x00000000


	//----- nvinfo : EIATTR_MIN_STACK_SIZE
	.align		4
.L_477:
        /*0b34*/ 	.byte	0x04, 0x12
        /*0b36*/ 	.short	(.L_479 - .L_478)
	.align		4
.L_478:
        /*0b38*/ 	.word	index@(tvmgen_default_fused_transpose_split_kernel_7)
        /*0b3c*/ 	.word	0x00000000


	//----- nvinfo : EIATTR_MIN_STACK_SIZE
	.align		4
.L_479:
        /*0b40*/ 	.byte	0x04, 0x12
        /*0b42*/ 	.short	(.L_481 - .L_480)
	.align		4
.L_480:
        /*0b44*/ 	.word	index@(tvmgen_default_fused_squeeze_18_kernel)
        /*0b48*/ 	.word	0x00000000


	//----- nvinfo : EIATTR_MIN_STACK_SIZE
	.align		4
.L_481:
        /*0b4c*/ 	.byte	0x04, 0x12
        /*0b4e*/ 	.short	(.L_483 - .L_482)
	.align		4
.L_482:
        /*0b50*/ 	.word	index@(tvmgen_default_fused_transpose_split_kernel_4)
        /*0b54*/ 	.word	0x00000000


	//----- nvinfo : EIATTR_MIN_STACK_SIZE
	.align		4
.L_483:
        /*0b58*/ 	.byte	0x04, 0x12
        /*0b5a*/ 	.short	(.L_485 - .L_484)
	.align		4
.L_484:
        /*0b5c*/ 	.word	index@(tvmgen_default_fused_squeeze_28_kernel)
        /*0b60*/ 	.word	0x00000000


	//----- nvinfo : EIATTR_MIN_STACK_SIZE
	.align		4
.L_485:
        /*0b64*/ 	.byte	0x04, 0x12
        /*0b66*/ 	.short	(.L_487 - .L_486)
	.align		4
.L_486:
        /*0b68*/ 	.word	index@(tvmgen_default_fused_squeeze_29_kernel)
        /*0b6c*/ 	.word	0x00000000


	//----- nvinfo : EIATTR_MIN_STACK_SIZE
	.align		4
.L_487:
        /*0b70*/ 	.byte	0x04, 0x12
        /*0b72*/ 	.short	(.L_489 - .L_488)
	.align		4
.L_488:
        /*0b74*/ 	.word	index@(tvmgen_default_fused_transpose_split_kernel_21)
        /*0b78*/ 	.word	0x00000000


	//----- nvinfo : EIATTR_MIN_STACK_SIZE
	.align		4
.L_489:
        /*0b7c*/ 	.byte	0x04, 0x12
        /*0b7e*/ 	.short	(.L_491 - .L_490)
	.align		4
.L_490:
        /*0b80*/ 	.word	index@(tvmgen_default_fused_squeeze_40_kernel)
        /*0b84*/ 	.word	0x00000000


	//----- nvinfo : EIATTR_MIN_STACK_SIZE
	.align		4
.L_491:
        /*0b88*/ 	.byte	0x04, 0x12
        /*0b8a*/ 	.short	(.L_493 - .L_492)
	.align		4
.L_492:
        /*0b8c*/ 	.word	index@(tvmgen_default_fused_squeeze_46_kernel)
        /*0b90*/ 	.word	0x00000000


	//----- nvinfo : EIATTR_MIN_STACK_SIZE
	.align		4
.L_493:
        /*0b94*/ 	.byte	0x04, 0x12
        /*0b96*/ 	.short	(.L_495 - .L_494)
	.align		4
.L_494:
        /*0b98*/ 	.word	index@(tvmgen_default_fused_squeeze_43_kernel)
        /*0b9c*/ 	.word	0x00000000


	//----- nvinfo : EIATTR_MIN_STACK_SIZE
	.align		4
.L_495:
        /*0ba0*/ 	.byte	0x04, 0x12
        /*0ba2*/ 	.short	(.L_497 - .L_496)
	.align		4
.L_496:
        /*0ba4*/ 	.word	index@(tvmgen_default_fused_stack_expand_dims_squeeze_split_kernel_21)
        /*0ba8*/ 	.word	0x00000000


	//----- nvinfo : EIATTR_MIN_STACK_SIZE
	.align		4
.L_497:
        /*0bac*/ 	.byte	0x04, 0x12
        /*0bae*/ 	.short	(.L_499 - .L_498)
	.align		4
.L_498:
        /*0bb0*/ 	.word	index@(tvmgen_default_fused_stack_expand_dims_squeeze_split_kernel_7)
        /*0bb4*/ 	.word	0x00000000


	//----- nvinfo : EIATTR_MIN_STACK_SIZE
	.align		4
.L_499:
        /*0bb8*/ 	.byte	0x04, 0x12
        /*0bba*/ 	.short	(.L_501 - .L_500)
	.align		4
.L_500:
        /*0bbc*/ 	.word	index@(tvmgen_default_fused_transpose_split_kernel_23)
        /*0bc0*/ 	.word	0x00000000


	//----- nvinfo : EIATTR_MIN_STACK_SIZE
	.align		4
.L_501:
        /*0bc4*/ 	.byte	0x04, 0x12
        /*0bc6*/ 	.short	(.L_503 - .L_502)
	.align		4
.L_502:
        /*0bc8*/ 	.word	index@(tvmgen_default_fused_nn_dense_add_1_kernel)
        /*0bcc*/ 	.word	0x00000000


	//----- nvinfo : EIATTR_MIN_STACK_SIZE
	.align		4
.L_503:
        /*0bd0*/ 	.byte	0x04, 0x12
        /*0bd2*/ 	.short	(.L_505 - .L_504)
	.align		4
.L_504:
        /*0bd4*/ 	.word	index@(tvmgen_default_fused_squeeze_1_kernel)
        /*0bd8*/ 	.word	0x00000000


	//----- nvinfo : EIATTR_MIN_STACK_SIZE
	.align		4
.L_505:
        /*0bdc*/ 	.byte	0x04, 0x12
        /*0bde*/ 	.short	(.L_507 - .L_506)
	.align		4
.L_506:
        /*0be0*/ 	.word	index@(tvmgen_default_fused_transpose_split_kernel_17)
        /*0be4*/ 	.word	0x00000000


	//----- nvinfo : EIATTR_MIN_STACK_SIZE
	.align		4
.L_507:
        /*0be8*/ 	.byte	0x04, 0x12
        /*0bea*/ 	.short	(.L_509 - .L_508)
	.align		4
.L_508:
        /*0bec*/ 	.word	index@(tvmgen_default_fused_stack_expand_dims_squeeze_split_kernel_14)
        /*0bf0*/ 	.word	0x00000000


	//----- nvinfo : EIATTR_MIN_STACK_SIZE
	.align		4
.L_509:
        /*0bf4*/ 	.byte	0x04, 0x12
        /*0bf6*/ 	.short	(.L_511 - .L_510)
	.align		4
.L_510:
        /*0bf8*/ 	.word	index@(tvmgen_default_fused_squeeze_52_kernel)
        /*0bfc*/ 	.word	0x00000000


	//----- nvinfo : EIATTR_MIN_STACK_SIZE
	.align		4
.L_511:
        /*0c00*/ 	.byte	0x04, 0x12
        /*0c02*/ 	.short	(.L_513 - .L_512)
	.align		4
.L_512:
        /*0c04*/ 	.word	index@(tvmgen_default_fused_stack_expand_dims_squeeze_split_kernel_10)
        /*0c08*/ 	.word	0x00000000


	//----- nvinfo : EIATTR_MIN_STACK_SIZE
	.align		4
.L_513:
        /*0c0c*/ 	.byte	0x04, 0x12
        /*0c0e*/ 	.short	(.L_515 - .L_514)
	.align		4
.L_514:
        /*0c10*/ 	.word	index@(tvmgen_default_fused_stack_expand_dims_squeeze_split_kernel_15)
        /*0c14*/ 	.word	0x00000000


	//----- nvinfo : EIATTR_MIN_STACK_SIZE
	.align		4
.L_515:
        /*0c18*/ 	.byte	0x04, 0x12
        /*0c1a*/ 	.short	(.L_517 - .L_516)
	.align		4
.L_516:
        /*0c1c*/ 	.word	index@(tvmgen_default_fused_squeeze_23_kernel)
        /*0c20*/ 	.word	0x00000000


	//----- nvinfo : EIATTR_MIN_STACK_SIZE
	.align		4
.L_517:
        /*0c24*/ 	.byte	0x04, 0x12
        /*0c26*/ 	.short	(.L_519 - .L_518)
	.align		4
.L_518:
        /*0c28*/ 	.word	index@(tvmgen_default_fused_transpose_split_kernel_9)
        /*0c2c*/ 	.word	0x00000000


	//----- nvinfo : EIATTR_MIN_STACK_SIZE
	.align		4
.L_519:
        /*0c30*/ 	.byte	0x04, 0x12
        /*0c32*/ 	.short	(.L_521 - .L_520)
	.align		4
.L_520:
        /*0c34*/ 	.word	index@(tvmgen_default_fused_stack_expand_dims_squeeze_split_kernel_24)
        /*0c38*/ 	.word	0x00000000


	//----- nvinfo : EIATTR_MIN_STACK_SIZE
	.align		4
.L_521:
        /*0c3c*/ 	.byte	0x04, 0x12
        /*0c3e*/ 	.short	(.L_523 - .L_522)
	.align		4
.L_522:
        /*0c40*/ 	.word	index@(tvmgen_default_fused_squeeze_8_kernel)
        /*0c44*/ 	.word	0x00000000


	//----- nvinfo : EIATTR_MIN_STACK_SIZE
	.align		4
.L_523:
        /*0c48*/ 	.byte	0x04, 0x12
        /*0c4a*/ 	.short	(.L_525 - .L_524)
	.align		4
.L_524:
        /*0c4c*/ 	.word	index@(tvmgen_default_fused_nn_dense_add_add_tanh_1_kernel)
        /*0c50*/ 	.word	0x00000000


	//----- nvinfo : EIATTR_MIN_STACK_SIZE
	.align		4
.L_525:
        /*0c54*/ 	.byte	0x04, 0x12
        /*0c56*/ 	.short	(.L_527 - .L_526)
	.align		4
.L_526:
        /*0c58*/ 	.word	index@(tvmgen_default_fused_squeeze_26_kernel)
        /*0c5c*/ 	.word	0x00000000


	//----- nvinfo : EIATTR_MIN_STACK_SIZE
	.align		4
.L_527:
        /*0c60*/ 	.byte	0x04, 0x12
        /*0c62*/ 	.short	(.L_529 - .L_528)
	.align		4
.L_528:
        /*0c64*/ 	.word	index@(tvmgen_default_fused_transpose_split_kernel_20)
        /*0c68*/ 	.word	0x00000000


	//----- nvinfo : EIATTR_MIN_STACK_SIZE
	.align		4
.L_529:
        /*0c6c*/ 	.byte	0x04, 0x12
        /*0c6e*/ 	.short	(.L_531 - .L_530)
	.align		4
.L_530:
        /*0c70*/ 	.word	index@(tvmgen_default_fused_nn_dense_add_add_tanh_kernel)
        /*0c74*/ 	.word	0x00000000


	//----- nvinfo : EIATTR_MIN_STACK_SIZE
	.align		4
.L_531:
        /*0c78*/ 	.byte	0x04, 0x12
        /*0c7a*/ 	.short	(.L_533 - .L_532)
	.align		4
.L_532:
        /*0c7c*/ 	.word	index@(tvmgen_default_fused_squeeze_13_kernel)
        /*0c80*/ 	.word	0x00000000


	//----- nvinfo : EIATTR_MIN_STACK_SIZE
	.align		4
.L_533:
        /*0c84*/ 	.byte	0x04, 0x12
        /*0c86*/ 	.short	(.L_535 - .L_534)
	.align		4
.L_534:
        /*0c88*/ 	.word	index@(tvmgen_default_fused_transpose_split_kernel_27)
        /*0c8c*/ 	.word	0x00000000


	//----- nvinfo : EIATTR_MIN_STACK_SIZE
	.align		4
.L_535:
        /*0c90*/ 	.byte	0x04, 0x12
        /*0c92*/ 	.short	(.L_537 - .L_536)
	.align		4
.L_536:
        /*0c94*/ 	.word	index@(tvmgen_default_fused_squeeze_2_kernel)
        /*0c98*/ 	.word	0x00000000


	//----- nvinfo : EIATTR_MIN_STACK_SIZE
	.align		4
.L_537:
        /*0c9c*/ 	.byte	0x04, 0x12
        /*0c9e*/ 	.short	(.L_539 - .L_538)
	.align		4
.L_538:
        /*0ca0*/ 	.word	index@(tvmgen_default_fused_squeeze_12_kernel)
        /*0ca4*/ 	.word	0x00000000


	//----- nvinfo : EIATTR_MIN_STACK_SIZE
	.align		4
.L_539:
        /*0ca8*/ 	.byte	0x04, 0x12
        /*0caa*/ 	.short	(.L_541 - .L_540)
	.align		4
.L_540:
        /*0cac*/ 	.word	index@(tvmgen_default_fused_transpose_split_kernel_12)
        /*0cb0*/ 	.word	0x00000000


	//----- nvinfo : EIATTR_MIN_STACK_SIZE
	.align		4
.L_541:
        /*0cb4*/ 	.byte	0x04, 0x12
        /*0cb6*/ 	.short	(.L_543 - .L_542)
	.align		4
.L_542:
        /*0cb8*/ 	.word	index@(tvmgen_default_fused_transpose_split_kernel_18)
        /*0cbc*/ 	.word	0x00000000


	//----- nvinfo : EIATTR_MIN_STACK_SIZE
	.align		4
.L_543:
        /*0cc0*/ 	.byte	0x04, 0x12
        /*0cc2*/ 	.short	(.L_545 - .L_544)
	.align		4
.L_544:
        /*0cc4*/ 	.word	index@(tvmgen_default_fused_squeeze_36_kernel)
        /*0cc8*/ 	.word	0x00000000


	//----- nvinfo : EIATTR_MIN_STACK_SIZE
	.align		4
.L_545:
        /*0ccc*/ 	.byte	0x04, 0x12
        /*0cce*/ 	.short	(.L_547 - .L_546)
	.align		4
.L_546:
        /*0cd0*/ 	.word	index@(tvmgen_default_fused_squeeze_9_kernel)
        /*0cd4*/ 	.word	0x00000000


	//----- nvinfo : EIATTR_MIN_STACK_SIZE
	.align		4
.L_547:
        /*0cd8*/ 	.byte	0x04, 0x12
        /*0cda*/ 	.short	(.L_549 - .L_548)
	.align		4
.L_548:
        /*0cdc*/ 	.word	index@(tvmgen_default_fused_squeeze_51_kernel)
        /*0ce0*/ 	.word	0x00000000


	//----- nvinfo : EIATTR_MIN_STACK_SIZE
	.align		4
.L_549:
        /*0ce4*/ 	.byte	0x04, 0x12
        /*0ce6*/ 	.short	(.L_551 - .L_550)
	.align		4
.L_550:
        /*0ce8*/ 	.word	index@(tvmgen_default_fused_squeeze_38_kernel)
        /*0cec*/ 	.word	0x00000000


	//----- nvinfo : EIATTR_MIN_STACK_SIZE
	.align		4
.L_551:
        /*0cf0*/ 	.byte	0x04, 0x12
        /*0cf2*/ 	.short	(.L_553 - .L_552)
	.align		4
.L_552:
        /*0cf4*/ 	.word	index@(tvmgen_default_fused_transpose_split_kernel_22)
        /*0cf8*/ 	.word	0x00000000


	//----- nvinfo : EIATTR_MIN_STACK_SIZE
	.align		4
.L_553:
        /*0cfc*/ 	.byte	0x04, 0x12
        /*0cfe*/ 	.short	(.L_555 - .L_554)
	.align		4
.L_554:
        /*0d00*/ 	.word	index@(tvmgen_default_fused_squeeze_19_kernel)
        /*0d04*/ 	.word	0x00000000


	//----- nvinfo : EIATTR_MIN_STACK_SIZE
	.align		4
.L_555:
        /*0d08*/ 	.byte	0x04, 0x12
        /*0d0a*/ 	.short	(.L_557 - .L_556)
	.align		4
.L_556:
        /*0d0c*/ 	.word	index@(tvmgen_default_fused_squeeze_32_kernel)
        /*0d10*/ 	.word	0x00000000


	//----- nvinfo : EIATTR_MIN_STACK_SIZE
	.align		4
.L_557:
        /*0d14*/ 	.byte	0x04, 0x12
        /*0d16*/ 	.short	(.L_559 - .L_558)
	.align		4
.L_558:
        /*0d18*/ 	.word	index@(tvmgen_default_fused_squeeze_22_kernel)
        /*0d1c*/ 	.word	0x00000000


	//----- nvinfo : EIATTR_MIN_STACK_SIZE
	.align		4
.L_559:
        /*0d20*/ 	.byte	0x04, 0x12
        /*0d22*/ 	.short	(.L_561 - .L_560)
	.align		4
.L_560:
        /*0d24*/ 	.word	index@(tvmgen_default_fused_stack_expand_dims_squeeze_transpose_take_kernel)
        /*0d28*/ 	.word	0x00000000


	//----- nvinfo : EIATTR_MIN_STACK_SIZE
	.align		4
.L_561:
        /*0d2c*/ 	.byte	0x04, 0x12
        /*0d2e*/ 	.short	(.L_563 - .L_562)
	.align		4
.L_562:
        /*0d30*/ 	.word	index@(tvmgen_default_fused_transpose_split_kernel_25)
        /*0d34*/ 	.word	0x00000000


	//----- nvinfo : EIATTR_MIN_STACK_SIZE
	.align		4
.L_563:
        /*0d38*/ 	.byte	0x04, 0x12
        /*0d3a*/ 	.short	(.L_565 - .L_564)
	.align		4
.L_564:
        /*0d3c*/ 	.word	index@(tvmgen_default_fused_stack_expand_dims_squeeze_split_kernel_13)
        /*0d40*/ 	.word	0x00000000


	//----- nvinfo : EIATTR_MIN_STACK_SIZE
	.align		4
.L_565:
        /*0d44*/ 	.byte	0x04, 0x12
        /*0d46*/ 	.short	(.L_567 - .L_566)
	.align		4
.L_566:
        /*0d48*/ 	.word	index@(tvmgen_default_fused_squeeze_50_kernel)
        /*0d4c*/ 	.word	0x00000000


	//----- nvinfo : EIATTR_MIN_STACK_SIZE
	.align		4
.L_567:
        /*0d50*/ 	.byte	0x04, 0x12
        /*0d52*/ 	.short	(.L_569 - .L_568)
	.align		4
.L_568:
        /*0d54*/ 	.word	index@(tvmgen_default_fused_squeeze_39_kernel)
        /*0d58*/ 	.word	0x00000000


	//----- nvinfo : EIATTR_MIN_STACK_SIZE
	.align		4
.L_569:
        /*0d5c*/ 	.byte	0x04, 0x12
        /*0d5e*/ 	.short	(.L_571 - .L_570)
	.align		4
.L_570:
        /*0d60*/ 	.word	index@(tvmgen_default_fused_squeeze_47_kernel)
        /*0d64*/ 	.word	0x00000000


	//----- nvinfo : EIATTR_MIN_STACK_SIZE
	.align		4
.L_571:
        /*0d68*/ 	.byte	0x04, 0x12
        /*0d6a*/ 	.short	(.L_573 - .L_572)
	.align		4
.L_572:
        /*0d6c*/ 	.word	index@(tvmgen_default_fused_squeeze_14_kernel)
        /*0d70*/ 	.word	0x00000000


	//----- nvinfo : EIATTR_MIN_STACK_SIZE
	.align		4
.L_573:
        /*0d74*/ 	.byte	0x04, 0x12
        /*0d76*/ 	.short	(.L_575 - .L_574)
	.align		4
.L_574:
        /*0d78*/ 	.word	index@(tvmgen_default_fused_squeeze_30_kernel)
        /*0d7c*/ 	.word	0x00000000


	//----- nvinfo : EIATTR_MIN_STACK_SIZE
	.align		4
.L_575:
        /*0d80*/ 	.byte	0x04, 0x12
        /*0d82*/ 	.short	(.L_577 - .L_576)
	.align		4
.L_576:
        /*0d84*/ 	.word	index@(tvmgen_default_fused_squeeze_27_kernel)
        /*0d88*/ 	.word	0x00000000


	//----- nvinfo : EIATTR_MIN_STACK_SIZE
	.align		4
.L_577:
        /*0d8c*/ 	.byte	0x04, 0x12
        /*0d8e*/ 	.short	(.L_579 - .L_578)
	.align		4
.L_578:
        /*0d90*/ 	.word	index@(tvmgen_default_fused_transpose_split_kernel_15)
        /*0d94*/ 	.word	0x00000000


	//----- nvinfo : EIATTR_MIN_STACK_SIZE
	.align		4
.L_579:
        /*0d98*/ 	.byte	0x04, 0x12
        /*0d9a*/ 	.short	(.L_581 - .L_580)
	.align		4
.L_580:
        /*0d9c*/ 	.word	index@(tvmgen_default_fused_stack_expand_dims_squeeze_split_kernel)
        /*0da0*/ 	.word	0x00000000


	//----- nvinfo : EIATTR_MIN_STACK_SIZE
	.align		4
.L_581:
        /*0da4*/ 	.byte	0x04, 0x12
        /*0da6*/ 	.short	(.L_583 - .L_582)
	.align		4
.L_582:
        /*0da8*/ 	.word	index@(tvmgen_default_fused_squeeze_35_kernel)
        /*0dac*/ 	.word	0x00000000


	//----- nvinfo : EIATTR_MIN_STACK_SIZE
	.align		4
.L_583:
        /*0db0*/ 	.byte	0x04, 0x12
        /*0db2*/ 	.short	(.L_585 - .L_584)
	.align		4
.L_584:
        /*0db4*/ 	.word	index@(tvmgen_default_fused_nn_dense_add_tanh_kernel)
        /*0db8*/ 	.word	0x00000000


	//----- nvinfo : EIATTR_MIN_STACK_SIZE
	.align		4
.L_585:
        /*0dbc*/ 	.byte	0x04, 0x12
        /*0dbe*/ 	.short	(.L_587 - .L_586)
	.align		4
.L_586:
        /*0dc0*/ 	.word	index@(tvmgen_default_fused_squeeze_15_kernel)
        /*0dc4*/ 	.word	0x00000000


	//----- nvinfo : EIATTR_MIN_STACK_SIZE
	.align		4
.L_587:
        /*0dc8*/ 	.byte	0x04, 0x12
        /*0dca*/ 	.short	(.L_589 - .L_588)
	.align		4
.L_588:
        /*0dcc*/ 	.word	index@(tvmgen_default_fused_stack_expand_dims_squeeze_split_kernel_9)
        /*0dd0*/ 	.word	0x00000000


	//----- nvinfo : EIATTR_MIN_STACK_SIZE
	.align		4
.L_589:
        /*0dd4*/ 	.byte	0x04, 0x12
        /*0dd6*/ 	.short	(.L_591 - .L_590)
	.align		4
.L_590:
        /*0dd8*/ 	.word	index@(tvmgen_default_fused_squeeze_42_kernel)
        /*0ddc*/ 	.word	0x00000000


	//----- nvinfo : EIATTR_MIN_STACK_SIZE
	.align		4
.L_591:
        /*0de0*/ 	.byte	0x04, 0x12
        /*0de2*/ 	.short	(.L_593 - .L_592)
	.align		4
.L_592:
        /*0de4*/ 	.word	index@(tvmgen_default_fused_squeeze_45_kernel)
        /*0de8*/ 	.word	0x00000000


	//----- nvinfo : EIATTR_MIN_STACK_SIZE
	.align		4
.L_593:
        /*0dec*/ 	.byte	0x04, 0x12
        /*0dee*/ 	.short	(.L_595 - .L_594)
	.align		4
.L_594:
        /*0df0*/ 	.word	index@(tvmgen_default_fused_transpose_split_kernel_1)
        /*0df4*/ 	.word	0x00000000


	//----- nvinfo : EIATTR_MIN_STACK_SIZE
	.align		4
.L_595:
        /*0df8*/ 	.byte	0x04, 0x12
        /*0dfa*/ 	.short	(.L_597 - .L_596)
	.align		4
.L_596:
        /*0dfc*/ 	.word	index@(tvmgen_default_fused_squeeze_20_kernel)
        /*0e00*/ 	.word	0x00000000


	//----- nvinfo : EIATTR_MIN_STACK_SIZE
	.align		4
.L_597:
        /*0e04*/ 	.byte	0x04, 0x12
        /*0e06*/ 	.short	(.L_599 - .L_598)
	.align		4
.L_598:
        /*0e08*/ 	.word	index@(tvmgen_default_fused_squeeze_17_kernel)
        /*0e0c*/ 	.word	0x00000000


	//----- nvinfo : EIATTR_MIN_STACK_SIZE
	.align		4
.L_599:
        /*0e10*/ 	.byte	0x04, 0x12
        /*0e12*/ 	.short	(.L_601 - .L_600)
	.align		4
.L_600:
        /*0e14*/ 	.word	index@(tvmgen_default_fused_squeeze_kernel)
        /*0e18*/ 	.word	0x00000000


	//----- nvinfo : EIATTR_MIN_STACK_SIZE
	.align		4
.L_601:
        /*0e1c*/ 	.byte	0x04, 0x12
        /*0e1e*/ 	.short	(.L_603 - .L_602)
	.align		4
.L_602:
        /*0e20*/ 	.word	index@(tvmgen_default_fused_squeeze_21_kernel)
        /*0e24*/ 	.word	0x00000000


	//----- nvinfo : EIATTR_MIN_STACK_SIZE
	.align		4
.L_603:
        /*0e28*/ 	.byte	0x04, 0x12
        /*0e2a*/ 	.short	(.L_605 - .L_604)
	.align		4
.L_604:
        /*0e2c*/ 	.word	index@(tvmgen_default_fused_squeeze_49_kernel)
        /*0e30*/ 	.word	0x00000000


	//----- nvinfo : EIATTR_MIN_STACK_SIZE
	.align		4
.L_605:
        /*0e34*/ 	.byte	0x04, 0x12
        /*0e36*/ 	.short	(.L_607 - .L_606)
	.align		4
.L_606:
        /*0e38*/ 	.word	index@(tvmgen_default_fused_squeeze_11_kernel)
        /*0e3c*/ 	.word	0x00000000


	//----- nvinfo : EIATTR_MIN_STACK_SIZE
	.align		4
.L_607:
        /*0e40*/ 	.byte	0x04, 0x12
        /*0e42*/ 	.short	(.L_609 - .L_608)
	.align		4
.L_608:
        /*0e44*/ 	.word	index@(tvmgen_default_fused_squeeze_48_kernel)
        /*0e48*/ 	.word	0x00000000


	//----- nvinfo : EIATTR_MIN_STACK_SIZE
	.align		4
.L_609:
        /*0e4c*/ 	.byte	0x04, 0x12
        /*0e4e*/ 	.short	(.L_611 - .L_610)
	.align		4
.L_610:
        /*0e50*/ 	.word	index@(tvmgen_default_fused_stack_expand_dims_squeeze_split_kernel_17)
        /*0e54*/ 	.word	0x00000000


	//----- nvinfo : EIATTR_MIN_STACK_SIZE
	.align		4
.L_611:
        /*0e58*/ 	.byte	0x04, 0x12
        /*0e5a*/ 	.short	(.L_613 - .L_612)
	.align		4
.L_612:
        /*0e5c*/ 	.word	index@(tvmgen_default_fused_transpose_split_kernel_14)
        /*0e60*/ 	.word	0x00000000


	//----- nvinfo : EIATTR_MIN_STACK_SIZE
	.align		4
.L_613:
        /*0e64*/ 	.byte	0x04, 0x12
        /*0e66*/ 	.short	(.L_615 - .L_614)
	.align		4
.L_614:
        /*0e68*/ 	.word	index@(tvmgen_default_fused_stack_expand_dims_squeeze_split_kernel_18)
        /*0e6c*/ 	.word	0x00000000


	//----- nvinfo : EIATTR_MIN_STACK_SIZE
	.align		4
.L_615:
        /*0e70*/ 	.byte	0x04, 0x12
        /*0e72*/ 	.short	(.L_617 - .L_616)
	.align		4
.L_616:
        /*0e74*/ 	.word	index@(tvmgen_default_fused_stack_expand_dims_squeeze_split_kernel_20)
        /*0e78*/ 	.word	0x00000000


	//----- nvinfo : EIATTR_MIN_STACK_SIZE
	.align		4
.L_617:
        /*0e7c*/ 	.byte	0x04, 0x12
        /*0e7e*/ 	.short	(.L_619 - .L_618)
	.align		4
.L_618:
        /*0e80*/ 	.word	index@(tvmgen_default_fused_stack_expand_dims_squeeze_split_kernel_27)
        /*0e84*/ 	.word	0x00000000


	//----- nvinfo : EIATTR_MIN_STACK_SIZE
	.align		4
.L_619:
        /*0e88*/ 	.byte	0x04, 0x12
        /*0e8a*/ 	.short	(.L_621 - .L_620)
	.align		4
.L_620:
        /*0e8c*/ 	.word	index@(tvmgen_default_fused_squeeze_6_kernel)
        /*0e90*/ 	.word	0x00000000


	//----- nvinfo : EIATTR_MIN_STACK_SIZE
	.align		4
.L_621:
        /*0e94*/ 	.byte	0x04, 0x12
        /*0e96*/ 	.short	(.L_623 - .L_622)
	.align		4
.L_622:
        /*0e98*/ 	.word	index@(tvmgen_default_fused_transpose_split_kernel_2)
        /*0e9c*/ 	.word	0x00000000


	//----- nvinfo : EIATTR_MIN_STACK_SIZE
	.align		4
.L_623:
        /*0ea0*/ 	.byte	0x04, 0x12
        /*0ea2*/ 	.short	(.L_625 - .L_624)
	.align		4
.L_624:
        /*0ea4*/ 	.word	index@(tvmgen_default_fused_transpose_split_kernel_8)
        /*0ea8*/ 	.word	0x00000000


	//----- nvinfo : EIATTR_MIN_STACK_SIZE
	.align		4
.L_625:
        /*0eac*/ 	.byte	0x04, 0x12
        /*0eae*/ 	.short	(.L_627 - .L_626)
	.align		4
.L_626:
        /*0eb0*/ 	.word	index@(tvmgen_default_fused_squeeze_53_kernel)
        /*0eb4*/ 	.word	0x00000000


	//----- nvinfo : EIATTR_MIN_STACK_SIZE
	.align		4
.L_627:
        /*0eb8*/ 	.byte	0x04, 0x12
        /*0eba*/ 	.short	(.L_629 - .L_628)
	.align		4
.L_628:
        /*0ebc*/ 	.word	index@(tvmgen_default_fused_stack_expand_dims_squeeze_split_kernel_19)
        /*0ec0*/ 	.word	0x00000000


	//----- nvinfo : EIATTR_MIN_STACK_SIZE
	.align		4
.L_629:
        /*0ec4*/ 	.byte	0x04, 0x12
        /*0ec6*/ 	.short	(.L_631 - .L_630)
	.align		4
.L_630:
        /*0ec8*/ 	.word	index@(tvmgen_default_fused_squeeze_41_kernel)
        /*0ecc*/ 	.word	0x00000000


	//----- nvinfo : EIATTR_MIN_STACK_SIZE
	.align		4
.L_631:
        /*0ed0*/ 	.byte	0x04, 0x12
        /*0ed2*/ 	.short	(.L_633 - .L_632)
	.align		4
.L_632:
        /*0ed4*/ 	.word	index@(tvmgen_default_fused_stack_expand_dims_squeeze_split_kernel_26)
        /*0ed8*/ 	.word	0x00000000


	//----- nvinfo : EIATTR_MIN_STACK_SIZE
	.align		4
.L_633:
        /*0edc*/ 	.byte	0x04, 0x12
        /*0ede*/ 	.short	(.L_635 - .L_634)
	.align		4
.L_634:
        /*0ee0*/ 	.word	index@(tvmgen_default_fused_stack_expand_dims_squeeze_split_kernel_11)
        /*0ee4*/ 	.word	0x00000000


	//----- nvinfo : EIATTR_MIN_STACK_SIZE
	.align		4
.L_635:
        /*0ee8*/ 	.byte	0x04, 0x12
        /*0eea*/ 	.short	(.L_637 - .L_636)
	.align		4
.L_636:
        /*0eec*/ 	.word	index@(tvmgen_default_fused_squeeze_55_kernel)
        /*0ef0*/ 	.word	0x00000000


	//----- nvinfo : EIATTR_MIN_STACK_SIZE
	.align		4
.L_637:
        /*0ef4*/ 	.byte	0x04, 0x12
        /*0ef6*/ 	.short	(.L_639 - .L_638)
	.align		4
.L_638:
        /*0ef8*/ 	.word	index@(tvmgen_default_fused_squeeze_33_kernel)
        /*0efc*/ 	.word	0x00000000


	//----- nvinfo : EIATTR_MIN_STACK_SIZE
	.align		4
.L_639:
        /*0f00*/ 	.byte	0x04, 0x12
        /*0f02*/ 	.short	(.L_641 - .L_640)
	.align		4
.L_640:
        /*0f04*/ 	.word	index@(tvmgen_default_fused_stack_expand_dims_squeeze_split_kernel_6)
        /*0f08*/ 	.word	0x00000000


	//----- nvinfo : EIATTR_MIN_STACK_SIZE
	.align		4
.L_641:
        /*0f0c*/ 	.byte	0x04, 0x12
        /*0f0e*/ 	.short	(.L_643 - .L_642)
	.align		4
.L_642:
        /*0f10*/ 	.word	index@(tvmgen_default_fused_squeeze_3_kernel)
        /*0f14*/ 	.word	0x00000000


	//----- nvinfo : EIATTR_MIN_STACK_SIZE
	.align		4
.L_643:
        /*0f18*/ 	.byte	0x04, 0x12
        /*0f1a*/ 	.short	(.L_645 - .L_644)
	.align		4
.L_644:
        /*0f1c*/ 	.word	index@(tvmgen_default_fused_transpose_split_kernel)
        /*0f20*/ 	.word	0x00000000


	//----- nvinfo : EIATTR_MIN_STACK_SIZE
	.align		4
.L_645:
        /*0f24*/ 	.byte	0x04, 0x12
        /*0f26*/ 	.short	(.L_647 - .L_646)
	.align		4
.L_646:
        /*0f28*/ 	.word	index@(tvmgen_default_fused_stack_expand_dims_squeeze_split_kernel_16)
        /*0f2c*/ 	.word	0x00000000


	//----- nvinfo : EIATTR_MIN_STACK_SIZE
	.align		4
.L_647:
        /*0f30*/ 	.byte	0x04, 0x12
        /*0f32*/ 	.short	(.L_649 - .L_648)
	.align		4
.L_648:
        /*0f34*/ 	.word	index@(tvmgen_default_fused_squeeze_25_kernel)
        /*0f38*/ 	.word	0x00000000


	//----- nvinfo : EIATTR_MIN_STACK_SIZE
	.align		4
.L_649:
        /*0f3c*/ 	.byte	0x04, 0x12
        /*0f3e*/ 	.short	(.L_651 - .L_650)
	.align		4
.L_650:
        /*0f40*/ 	.word	index@(tvmgen_default_fused_stack_expand_dims_squeeze_split_kernel_2)
        /*0f44*/ 	.word	0x00000000


	//----- nvinfo : EIATTR_MIN_STACK_SIZE
	.align		4
.L_651:
        /*0f48*/ 	.byte	0x04, 0x12
        /*0f4a*/ 	.short	(.L_653 - .L_652)
	.align		4
.L_652:
        /*0f4c*/ 	.word	index@(tvmgen_default_fused_stack_expand_dims_squeeze_split_kernel_25)
        /*0f50*/ 	.word	0x00000000


	//----- nvinfo : EIATTR_MIN_STACK_SIZE
	.align		4
.L_653:
        /*0f54*/ 	.byte	0x04, 0x12
        /*0f56*/ 	.short	(.L_655 - .L_654)
	.align		4
.L_654:
        /*0f58*/ 	.word	index@(tvmgen_default_fused_squeeze_37_kernel)
        /*0f5c*/ 	.word	0x00000000


	//----- nvinfo : EIATTR_MIN_STACK_SIZE
	.align		4
.L_655:
        /*0f60*/ 	.byte	0x04, 0x12
        /*0f62*/ 	.short	(.L_657 - .L_656)
	.align		4
.L_656:
        /*0f64*/ 	.word	index@(tvmgen_default_fused_stack_expand_dims_squeeze_split_kernel_12)
        /*0f68*/ 	.word	0x00000000


	//----- nvinfo : EIATTR_MIN_STACK_SIZE
	.align		4
.L_657:
        /*0f6c*/ 	.byte	0x04, 0x12
        /*0f6e*/ 	.short	(.L_659 - .L_658)
	.align		4
.L_658:
        /*0f70*/ 	.word	index@(tvmgen_default_fused_transpose_split_kernel_26)
        /*0f74*/ 	.word	0x00000000


	//----- nvinfo : EIATTR_MIN_STACK_SIZE
	.align		4
.L_659:
        /*0f78*/ 	.byte	0x04, 0x12
        /*0f7a*/ 	.short	(.L_661 - .L_660)
	.align		4
.L_660:
        /*0f7c*/ 	.word	index@(tvmgen_default_fused_transpose_split_kernel_19)
        /*0f80*/ 	.word	0x00000000


	//----- nvinfo : EIATTR_MIN_STACK_SIZE
	.align		4
.L_661:
        /*0f84*/ 	.byte	0x04, 0x12
        /*0f86*/ 	.short	(.L_663 - .L_662)
	.align		4
.L_662:
        /*0f88*/ 	.word	index@(tvmgen_default_fused_squeeze_5_kernel)
        /*0f8c*/ 	.word	0x00000000


	//----- nvinfo : EIATTR_MIN_STACK_SIZE
	.align		4
.L_663:
        /*0f90*/ 	.byte	0x04, 0x12
        /*0f92*/ 	.short	(.L_665 - .L_664)
	.align		4
.L_664:
        /*0f94*/ 	.word	index@(tvmgen_default_fused_transpose_split_kernel_5)
        /*0f98*/ 	.word	0x00000000


	//----- nvinfo : EIATTR_MIN_STACK_SIZE
	.align		4
.L_665:
        /*0f9c*/ 	.byte	0x04, 0x12
        /*0f9e*/ 	.short	(.L_667 - .L_666)
	.align		4
.L_666:
        /*0fa0*/ 	.word	index@(tvmgen_default_fused_squeeze_16_kernel)
        /*0fa4*/ 	.word	0x00000000


	//----- nvinfo : EIATTR_MIN_STACK_SIZE
	.align		4
.L_667:
        /*0fa8*/ 	.byte	0x04, 0x12
        /*0faa*/ 	.short	(.L_669 - .L_668)
	.align		4
.L_668:
        /*0fac*/ 	.word	index@(tvmgen_default_fused_stack_expand_dims_squeeze_split_kernel_22)
        /*0fb0*/ 	.word	0x00000000


	//----- nvinfo : EIATTR_MIN_STACK_SIZE
	.align		4
.L_669:
        /*0fb4*/ 	.byte	0x04, 0x12
        /*0fb6*/ 	.short	(.L_671 - .L_670)
	.align		4
.L_670:
        /*0fb8*/ 	.word	index@(tvmgen_default_fused_stack_expand_dims_squeeze_split_kernel_4)
        /*0fbc*/ 	.word	0x00000000


	//----- nvinfo : EIATTR_MIN_STACK_SIZE
	.align		4
.L_671:
        /*0fc0*/ 	.byte	0x04, 0x12
        /*0fc2*/ 	.short	(.L_673 - .L_672)
	.align		4
.L_672:
        /*0fc4*/ 	.word	index@(tvmgen_default_fused_squeeze_34_kernel)
        /*0fc8*/ 	.word	0x00000000


	//----- nvinfo : EIATTR_MIN_STACK_SIZE
	.align		4
.L_673:
        /*0fcc*/ 	.byte	0x04, 0x12
        /*0fce*/ 	.short	(.L_675 - .L_674)
	.align		4
.L_674:
        /*0fd0*/ 	.word	index@(tvmgen_default_fused_squeeze_10_kernel)
        /*0fd4*/ 	.word	0x00000000


	//----- nvinfo : EIATTR_MIN_STACK_SIZE
	.align		4
.L_675:
        /*0fd8*/ 	.byte	0x04, 0x12
        /*0fda*/ 	.short	(.L_677 - .L_676)
	.align		4
.L_676:
        /*0fdc*/ 	.word	index@(tvmgen_default_fused_transpose_split_kernel_3)
        /*0fe0*/ 	.word	0x00000000


	//----- nvinfo : EIATTR_MIN_STACK_SIZE
	.align		4
.L_677:
        /*0fe4*/ 	.byte	0x04, 0x12
        /*0fe6*/ 	.short	(.L_679 - .L_678)
	.align		4
.L_678:
        /*0fe8*/ 	.word	index@(tvmgen_default_fused_nn_dense_add_kernel)
        /*0fec*/ 	.word	0x00000000


	//----- nvinfo : EIATTR_MIN_STACK_SIZE
	.align		4
.L_679:
        /*0ff0*/ 	.byte	0x04, 0x12
        /*0ff2*/ 	.short	(.L_681 - .L_680)
	.align		4
.L_680:
        /*0ff4*/ 	.word	index@(tvmgen_default_fused_stack_expand_dims_squeeze_split_kernel_1)
        /*0ff8*/ 	.word	0x00000000


	//----- nvinfo : EIATTR_MIN_STACK_SIZE
	.align		4
.L_681:
        /*0ffc*/ 	.byte	0x04, 0x12
        /*0ffe*/ 	.short	(.L_683 - .L_682)
	.align		4
.L_682:
        /*1000*/ 	.word	index@(tvmgen_default_fused_stack_expand_dims_squeeze_split_kernel_3)
        /*1004*/ 	.word	0x00000000


	//----- nvinfo : EIATTR_MIN_STACK_SIZE
	.align		4
.L_683:
        /*1008*/ 	.byte	0x04, 0x12
        /*100a*/ 	.short	(.L_685 - .L_684)
	.align		4
.L_684:
        /*100c*/ 	.word	index@(tvmgen_default_fused_stack_expand_dims_squeeze_split_kernel_23)
        /*1010*/ 	.word	0x00000000


	//----- nvinfo : EIATTR_MIN_STACK_SIZE
	.align		4
.L_685:
        /*1014*/ 	.byte	0x04, 0x12
        /*1016*/ 	.short	(.L_687 - .L_686)
	.align		4
.L_686:
        /*1018*/ 	.word	index@(tvmgen_default_fused_transpose_split_kernel_11)
        /*101c*/ 	.word	0x00000000


	//----- nvinfo : EIATTR_MIN_STACK_SIZE
	.align		4
.L_687:
        /*1020*/ 	.byte	0x04, 0x12
        /*1022*/ 	.short	(.L_689 - .L_688)
	.align		4
.L_688:
        /*1024*/ 	.word	index@(tvmgen_default_fused_transpose_split_kernel_6)
        /*1028*/ 	.word	0x00000000


	//----- nvinfo : EIATTR_MIN_STACK_SIZE
	.align		4
.L_689:
        /*102c*/ 	.byte	0x04, 0x12
        /*102e*/ 	.short	(.L_691 - .L_690)
	.align		4
.L_690:
        /*1030*/ 	.word	index@(tvmgen_default_fused_squeeze_4_kernel)
        /*1034*/ 	.word	0x00000000


	//----- nvinfo : EIATTR_MIN_STACK_SIZE
	.align		4
.L_691:
        /*1038*/ 	.byte	0x04, 0x12
        /*103a*/ 	.short	(.L_693 - .L_692)
	.align		4
.L_692:
        /*103c*/ 	.word	index@(tvmgen_default_fused_stack_expand_dims_squeeze_split_kernel_5)
        /*1040*/ 	.word	0x00000000


	//----- nvinfo : EIATTR_MIN_STACK_SIZE
	.align		4
.L_693:
        /*1044*/ 	.byte	0x04, 0x12
        /*1046*/ 	.short	(.L_695 - .L_694)
	.align		4
.L_694:
        /*1048*/ 	.word	index@(tvmgen_default_fused_squeeze_54_kernel)
        /*104c*/ 	.word	0x00000000


	//----- nvinfo : EIATTR_MIN_STACK_SIZE
	.align		4
.L_695:
        /*1050*/ 	.byte	0x04, 0x12
        /*1052*/ 	.short	(.L_697 - .L_696)
	.align		4
.L_696:
        /*1054*/ 	.word	index@(tvmgen_default_fused_transpose_split_kernel_16)
        /*1058*/ 	.word	0x00000000


	//----- nvinfo : EIATTR_MIN_STACK_SIZE
	.align		4
.L_697:
        /*105c*/ 	.byte	0x04, 0x12
        /*105e*/ 	.short	(.L_699 - .L_698)
	.align		4
.L_698:
        /*1060*/ 	.word	index@(tvmgen_default_fused_transpose_split_kernel_24)
        /*1064*/ 	.word	0x00000000


	//----- nvinfo : EIATTR_MIN_STACK_SIZE
	.align		4
.L_699:
        /*1068*/ 	.byte	0x04, 0x12
        /*106a*/ 	.short	(.L_701 - .L_700)
	.align		4
.L_700:
        /*106c*/ 	.word	index@(tvmgen_default_fused_squeeze_31_kernel)
        /*1070*/ 	.word	0x00000000


	//----- nvinfo : EIATTR_MIN_STACK_SIZE
	.align		4
.L_701:
        /*1074*/ 	.byte	0x04, 0x12
        /*1076*/ 	.short	(.L_703 - .L_702)
	.align		4
.L_702:
        /*1078*/ 	.word	index@(tvmgen_default_fused_squeeze_7_kernel)
        /*107c*/ 	.word	0x00000000


	//----- nvinfo : EIATTR_MIN_STACK_SIZE
	.align		4
.L_703:
        /*1080*/ 	.byte	0x04, 0x12
        /*1082*/ 	.short	(.L_705 - .L_704)
	.align		4
.L_704:
        /*1084*/ 	.word	index@(tvmgen_default_fused_squeeze_24_kernel)
        /*1088*/ 	.word	0x00000000


	//----- nvinfo : EIATTR_MIN_STACK_SIZE
	.align		4
.L_705:
        /*108c*/ 	.byte	0x04, 0x12
        /*108e*/ 	.short	(.L_707 - .L_706)
	.align		4
.L_706:
        /*1090*/ 	.word	index@(tvmgen_default_fused_transpose_split_kernel_10)
        /*1094*/ 	.word	0x00000000


	//----- nvinfo : EIATTR_MIN_STACK_SIZE
	.align		4
.L_707:
        /*1098*/ 	.byte	0x04, 0x12
        /*109a*/ 	.short	(.L_709 - .L_708)
	.align		4
.L_708:
        /*109c*/ 	.word	index@(tvmgen_default_fused_stack_expand_dims_squeeze_split_kernel_8)
        /*10a0*/ 	.word	0x00000000


	//----- nvinfo : EIATTR_MIN_STACK_SIZE
	.align		4
.L_709:
        /*10a4*/ 	.byte	0x04, 0x12
        /*10a6*/ 	.short	(.L_711 - .L_710)
	.align		4
.L_710:
        /*10a8*/ 	.word	index@(tvmgen_default_fused_transpose_split_kernel_13)
        /*10ac*/ 	.word	0x00000000


	//----- nvinfo : EIATTR_MIN_STACK_SIZE
	.align		4
.L_711:
        /*10b0*/ 	.byte	0x04, 0x12
        /*10b2*/ 	.short	(.L_713 - .L_712)
	.align		4
.L_712:
        /*10b4*/ 	.word	index@(tvmgen_default_fused_nn_dense_add_tanh_1_kernel)
        /*10b8*/ 	.word	0x00000000
.L_713:


//--------------------- .nv.info.tvmgen_default_fused_squeeze_44_kernel --------------------------
	.section	.nv.info.tvmgen_default_fused_squeeze_44_kernel,"",@"SHT_CUDA_INFO"
	.sectionflags	@""
	.align	4


	//----- nvinfo : EIATTR_CUDA_API_VERSION
	.align		4
        /*0000*/ 	.byte	0x04, 0x37
        /*0002*/ 	.short	(.L_715 - .L_714)
.L_714:
        /*0004*/ 	.word	0x0000007e


	//----- nvinfo : EIATTR_SW2861232_WAR
	.align		4
.L_715:
        /*0008*/ 	.byte	0x01, 0x35
	.zero		2


	//----- nvinfo : EIATTR_PARAM_CBANK
	.align		4
        /*000c*/ 	.byte	0x04, 0x0a
        /*000e*/ 	.short	(.L_717 - .L_716)
	.align		4
.L_716:
        /*0010*/ 	.word	index@(.nv.constant0.tvmgen_default_fused_squeeze_44_kernel)
        /*0014*/ 	.short	0x0160
        /*0016*/ 	.short	0x0010


	//----- nvinfo : EIATTR_CBANK_PARAM_SIZE
	.align		4
.L_717:
        /*0018*/ 	.byte	0x03, 0x19
        /*001a*/ 	.short	0x0010


	//----- nvinfo : EIATTR_KPARAM_INFO
	.align		4
        /*001c*/ 	.byte	0x04, 0x17
        /*001e*/ 	.short	(.L_719 - .L_718)
.L_718:
        /*0020*/ 	.word	0x00000000
        /*0024*/ 	.short	0x0001
        /*0026*/ 	.short	0x0008
        /*0028*/ 	.byte	0x00, 0xf0, 0x21, 0x00


	//----- nvinfo : EIATTR_KPARAM_INFO
	.align		4
.L_719:
        /*002c*/ 	.byte	0x04, 0x17
        /*002e*/ 	.short	(.L_721 - .L_720)
.L_720:
        /*0030*/ 	.word	0x00000000
        /*0034*/ 	.short	0x0000
        /*0036*/ 	.short	0x0000
        /*0038*/ 	.byte	0x00, 0xf0, 0x21, 0x00


	//----- nvinfo : EIATTR_MAXREG_COUNT
	.align		4
.L_721:
        /*003c*/ 	.byte	0x03, 0x1b
        /*003e*/ 	.short	0x00ff


	//----- nvinfo : EIATTR_EXIT_INSTR_OFFSETS
	.align		4
        /*0040*/ 	.byte	0x04, 0x1c
        /*0042*/ 	.short	(.L_723 - .L_722)


	//   ....[0]....
.L_722:
        /*0044*/ 	.word	0x00000080


	//----- nvinfo : EIATTR_MAX_THREADS
	.align		4
.L_723:
        /*0048*/ 	.byte	0x04, 0x05
        /*004a*/ 	.short	(.L_725 - .L_724)
.L_724:
        /*004c*/ 	.word	0x00000080
        /*0050*/ 	.word	0x00000001
        /*0054*/ 	.word	0x00000001
.L_725:


//--------------------- .nv.info.tvmgen_default_fused_transpose_split_kernel_7 --------------------------
	.section	.nv.info.tvmgen_default_fused_transpose_split_kernel_7,"",@"SHT_CUDA_INFO"
	.sectionflags	@""
	.align	4


	//----- nvinfo : EIATTR_CUDA_API_VERSION
	.align		4
        /*0000*/ 	.byte	0x04, 0x37
        /*0002*/ 	.short	(.L_727 - .L_726)
.L_726:
        /*0004*/ 	.word	0x0000007e


	//----- nvinfo : EIATTR_SW2861232_WAR
	.align		4
.L_727:
        /*0008*/ 	.byte	0x01, 0x35
	.zero		2


	//----- nvinfo : EIATTR_PARAM_CBANK
	.align		4
        /*000c*/ 	.byte	0x04, 0x0a
        /*000e*/ 	.short	(.L_729 - .L_728)
	.align		4
.L_728:
        /*0010*/ 	.word	index@(.nv.constant0.tvmgen_default_fused_transpose_split_kernel_7)
        /*0014*/ 	.short	0x0160
        /*0016*/ 	.short	0x0010


	//----- nvinfo : EIATTR_CBANK_PARAM_SIZE
	.align		4
.L_729:
        /*0018*/ 	.byte	0x03, 0x19
        /*001a*/ 	.short	0x0010


	//----- nvinfo : EIATTR_KPARAM_INFO
	.align		4
        /*001c*/ 	.byte	0x04, 0x17
        /*001e*/ 	.short	(.L_731 - .L_730)
.L_730:
        /*0020*/ 	.word	0x00000000
        /*0024*/ 	.short	0x0001
        /*0026*/ 	.short	0x0008
        /*0028*/ 	.byte	0x00, 0xf0, 0x21, 0x00


	//----- nvinfo : EIATTR_KPARAM_INFO
	.align		4
.L_731:
        /*002c*/ 	.byte	0x04, 0x17
        /*002e*/ 	.short	(.L_733 - .L_732)
.L_732:
        /*0030*/ 	.word	0x00000000
        /*0034*/ 	.short	0x0000
        /*0036*/ 	.short	0x0000
        /*0038*/ 	.byte	0x00, 0xf0, 0x21, 0x00


	//----- nvinfo : EIATTR_MAXREG_COUNT
	.align		4
.L_733:
        /*003c*/ 	.byte	0x03, 0x1b
        /*003e*/ 	.short	0x00ff


	//----- nvinfo : EIATTR_EXIT_INSTR_OFFSETS
	.align		4
        /*0040*/ 	.byte	0x04, 0x1c
        /*0042*/ 	.short	(.L_735 - .L_734)


	//   ....[0]....
.L_734:
        /*0044*/ 	.word	0x00000080


	//----- nvinfo : EIATTR_MAX_THREADS
	.align		4
.L_735:
        /*0048*/ 	.byte	0x04, 0x05
        /*004a*/ 	.short	(.L_737 - .L_736)
.L_736:
        /*004c*/ 	.word	0x0000001c
        /*0050*/ 	.word	0x00000001
        /*0054*/ 	.word	0x00000001
.L_737:


//--------------------- .nv.info.tvmgen_default_fused_squeeze_18_kernel --------------------------
	.section	.nv.info.tvmgen_default_fused_squeeze_18_kernel,"",@"SHT_CUDA_INFO"
	.sectionflags	@""
	.align	4


	//----- nvinfo : EIATTR_CUDA_API_VERSION
	.align		4
        /*0000*/ 	.byte	0x04, 0x37
        /*0002*/ 	.short	(.L_739 - .L_738)
.L_738:
        /*0004*/ 	.word	0x0000007e


	//----- nvinfo : EIATTR_SW2861232_WAR
	.align		4
.L_739:
        /*0008*/ 	.byte	0x01, 0x35
	.zero		2


	//----- nvinfo : EIATTR_PARAM_CBANK
	.align		4
        /*000c*/ 	.byte	0x04, 0x0a
        /*000e*/ 	.short	(.L_741 - .L_740)
	.align		4
.L_740:
        /*0010*/ 	.word	index@(.nv.constant0.tvmgen_default_fused_squeeze_18_kernel)
        /*0014*/ 	.short	0x0160
        /*0016*/ 	.short	0x0010


	//----- nvinfo : EIATTR_CBANK_PARAM_SIZE
	.align		4
.L_741:
        /*0018*/ 	.byte	0x03, 0x19
        /*001a*/ 	.short	0x0010


	//----- nvinfo : EIATTR_KPARAM_INFO
	.align		4
        /*001c*/ 	.byte	0x04, 0x17
        /*001e*/ 	.short	(.L_743 - .L_742)
.L_742:
        /*0020*/ 	.word	0x00000000
        /*0024*/ 	.short	0x0001
        /*0026*/ 	.short	0x0008
        /*0028*/ 	.byte	0x00, 0xf0, 0x21, 0x00


	//----- nvinfo : EIATTR_KPARAM_INFO
	.align		4
.L_743:
        /*002c*/ 	.byte	0x04, 0x17
        /*002e*/ 	.short	(.L_745 - .L_744)
.L_744:
        /*0030*/ 	.word	0x00000000
        /*0034*/ 	.short	0x0000
        /*0036*/ 	.short	0x0000
        /*0038*/ 	.byte	0x00, 0xf0, 0x21, 0x00


	//----- nvinfo : EIATTR_MAXREG_COUNT
	.align		4
.L_745:
        /*003c*/ 	.byte	0x03, 0x1b
        /*003e*/ 	.short	0x00ff


	//----- nvinfo : EIATTR_EXIT_INSTR_OFFSETS
	.align		4
        /*0040*/ 	.byte	0x04, 0x1c
        /*0042*/ 	.short	(.L_747 - .L_746)


	//   ....[0]....
.L_746:
        /*0044*/ 	.word	0x00000080


	//----- nvinfo : EIATTR_MAX_THREADS
	.align		4
.L_747:
        /*0048*/ 	.byte	0x04, 0x05
        /*004a*/ 	.short	(.L_749 - .L_748)
.L_748:
        /*004c*/ 	.word	0x0000001c
        /*0050*/ 	.word	0x00000001
        /*0054*/ 	.word	0x00000001
.L_749:


//--------------------- .nv.info.tvmgen_default_fused_transpose_split_kernel_4 --------------------------
	.section	.nv.info.tvmgen_default_fused_transpose_split_kernel_4,"",@"SHT_CUDA_INFO"
	.sectionflags	@""
	.align	4


	//----- nvinfo : EIATTR_CUDA_API_VERSION
	.align		4
        /*0000*/ 	.byte	0x04, 0x37
        /*0002*/ 	.short	(.L_751 - .L_750)
.L_750:
        /*0004*/ 	.word	0x0000007e


	//----- nvinfo : EIATTR_SW2861232_WAR
	.align		4
.L_751:
        /*0008*/ 	.byte	0x01, 0x35
	.zero		2


	//----- nvinfo : EIATTR_PARAM_CBANK
	.align		4
        /*000c*/ 	.byte	0x04, 0x0a
        /*000e*/ 	.short	(.L_753 - .L_752)
	.align		4
.L_752:
        /*0010*/ 	.word	index@(.nv.constant0.tvmgen_default_fused_transpose_split_kernel_4)
        /*0014*/ 	.short	0x0160
        /*0016*/ 	.short	0x0010


	//----- nvinfo : EIATTR_CBANK_PARAM_SIZE
	.align		4
.L_753:
        /*0018*/ 	.byte	0x03, 0x19
        /*001a*/ 	.short	0x0010


	//----- nvinfo : EIATTR_KPARAM_INFO
	.align		4
        /*001c*/ 	.byte	0x04, 0x17
        /*001e*/ 	.short	(.L_755 - .L_754)
.L_754:
        /*0020*/ 	.word	0x00000000
        /*0024*/ 	.short	0x0001
        /*0026*/ 	.short	0x0008
        /*0028*/ 	.byte	0x00, 0xf0, 0x21, 0x00


	//----- nvinfo : EIATTR_KPARAM_INFO
	.align		4
.L_755:
        /*002c*/ 	.byte	0x04, 0x17
        /*002e*/ 	.short	(.L_757 - .L_756)
.L_756:
        /*0030*/ 	.word	0x00000000
        /*0034*/ 	.short	0x0000
        /*0036*/ 	.short	0x0000
        /*0038*/ 	.byte	0x00, 0xf0, 0x21, 0x00


	//----- nvinfo : EIATTR_MAXREG_COUNT
	.align		4
.L_757:
        /*003c*/ 	.byte	0x03, 0x1b
        /*003e*/ 	.short	0x00ff


	//----- nvinfo : EIATTR_EXIT_INSTR_OFFSETS
	.align		4
        /*0040*/ 	.byte	0x04, 0x1c
        /*0042*/ 	.short	(.L_759 - .L_758)


	//   ....[0]....
.L_758:
        /*0044*/ 	.word	0x00000080


	//----- nvinfo : EIATTR_MAX_THREADS
	.align		4
.L_759:
        /*0048*/ 	.byte	0x04, 0x05
        /*004a*/ 	.short	(.L_761 - .L_760)
.L_760:
        /*004c*/ 	.word	0x0000001c
        /*0050*/ 	.word	0x00000001
        /*0054*/ 	.word	0x00000001
.L_761:


//--------------------- .nv.info.tvmgen_default_fused_squeeze_28_kernel --------------------------
	.section	.nv.info.tvmgen_default_fused_squeeze_28_kernel,"",@"SHT_CUDA_INFO"
	.sectionflags	@""
	.align	4


	//----- nvinfo : EIATTR_CUDA_API_VERSION
	.align		4
        /*0000*/ 	.byte	0x04, 0x37
        /*0002*/ 	.short	(.L_763 - .L_762)
.L_762:
        /*0004*/ 	.word	0x0000007e


	//----- nvinfo : EIATTR_SW2861232_WAR
	.align		4
.L_763:
        /*0008*/ 	.byte	0x01, 0x35
	.zero		2


	//----- nvinfo : EIATTR_PARAM_CBANK
	.align		4
        /*000c*/ 	.byte	0x04, 0x0a
        /*000e*/ 	.short	(.L_765 - .L_764)
	.align		4
.L_764:
        /*0010*/ 	.word	index@(.nv.constant0.tvmgen_default_fused_squeeze_28_kernel)
        /*0014*/ 	.short	0x0160
        /*0016*/ 	.short	0x0010


	//----- nvinfo : EIATTR_CBANK_PARAM_SIZE
	.align		4
.L_765:
        /*0018*/ 	.byte	0x03, 0x19
        /*001a*/ 	.short	0x0010


	//----- nvinfo : EIATTR_KPARAM_INFO
	.align		4
        /*001c*/ 	.byte	0x04, 0x17
        /*001e*/ 	.short	(.L_767 - .L_766)
.L_766:
        /*0020*/ 	.word	0x00000000
        /*0024*/ 	.short	0x0001
        /*0026*/ 	.short	0x0008
        /*0028*/ 	.byte	0x00, 0xf0, 0x21, 0x00


	//----- nvinfo : EIATTR_KPARAM_INFO
	.align		4
.L_767:
        /*002c*/ 	.byte	0x04, 0x17
        /*002e*/ 	.short	(.L_769 - .L_768)
.L_768:
        /*0030*/ 	.word	0x00000000
        /*0034*/ 	.short	0x0000
        /*0036*/ 	.short	0x0000
        /*0038*/ 	.byte	0x00, 0xf0, 0x21, 0x00


	//----- nvinfo : EIATTR_MAXREG_COUNT
	.align		4
.L_769:
        /*003c*/ 	.byte	0x03, 0x1b
        /*003e*/ 	.short	0x00ff


	//----- nvinfo : EIATTR_EXIT_INSTR_OFFSETS
	.align		4
        /*0040*/ 	.byte	0x04, 0x1c
        /*0042*/ 	.short	(.L_771 - .L_770)


	//   ....[0]....
.L_770:
        /*0044*/ 	.word	0x00000080


	//----- nvinfo : EIATTR_MAX_THREADS
	.align		4
.L_771:
        /*0048*/ 	.byte	0x04, 0x05
        /*004a*/ 	.short	(.L_773 - .L_772)
.L_772:
        /*004c*/ 	.word	0x00000080
        /*0050*/ 	.word	0x00000001
        /*0054*/ 	.word	0x00000001
.L_773:


//--------------------- .nv.info.tvmgen_default_fused_squeeze_29_kernel --------------------------
	.section	.nv.info.tvmgen_default_fused_squeeze_29_kernel,"",@"SHT_CUDA_INFO"
	.sectionflags	@""
	.align	4


	//----- nvinfo : EIATTR_CUDA_API_VERSION
	.align		4
        /*0000*/ 	.byte	0x04, 0x37
        /*0002*/ 	.short	(.L_775 - .L_774)
.L_774:
        /*0004*/ 	.word	0x0000007e


	//----- nvinfo : EIATTR_SW2861232_WAR
	.align		4
.L_775:
        /*0008*/ 	.byte	0x01, 0x35
	.zero		2


	//----- nvinfo : EIATTR_PARAM_CBANK
	.align		4
        /*000c*/ 	.byte	0x04, 0x0a
        /*000e*/ 	.short	(.L_777 - .L_776)
	.align		4
.L_776:
        /*0010*/ 	.word	index@(.nv.constant0.tvmgen_default_fused_squeeze_29_kernel)
        /*0014*/ 	.short	0x0160
        /*0016*/ 	.short	0x0010


	//----- nvinfo : EIATTR_CBANK_PARAM_SIZE
	.align		4
.L_777:
        /*0018*/ 	.byte	0x03, 0x19
        /*001a*/ 	.short	0x0010


	//----- nvinfo : EIATTR_KPARAM_INFO
	.align		4
        /*001c*/ 	.byte	0x04, 0x17
        /*001e*/ 	.short	(.L_779 - .L_778)
.L_778:
        /*0020*/ 	.word	0x00000000
        /*0024*/ 	.short	0x0001
        /*0026*/ 	.short	0x0008
        /*0028*/ 	.byte	0x00, 0xf0, 0x21, 0x00


	//----- nvinfo : EIATTR_KPARAM_INFO
	.align		4
.L_779:
        /*002c*/ 	.byte	0x04, 0x17
        /*002e*/ 	.short	(.L_781 - .L_780)
.L_780:
        /*0030*/ 	.word	0x00000000
        /*0034*/ 	.short	0x0000
        /*0036*/ 	.short	0x0000
        /*0038*/ 	.byte	0x00, 0xf0, 0x21, 0x00


	//----- nvinfo : EIATTR_MAXREG_COUNT
	.align		4
.L_781:
        /*003c*/ 	.byte	0x03, 0x1b
        /*003e*/ 	.short	0x00ff


	//----- nvinfo : EIATTR_EXIT_INSTR_OFFSETS
	.align		4
        /*0040*/ 	.byte	0x04, 0x1c
        /*0042*/ 	.short	(.L_783 - .L_782)


	//   ....[0]....
.L_782:
        /*0044*/ 	.word	0x00000080


	//----- nvinfo : EIATTR_MAX_THREADS
	.align		4
.L_783:
        /*0048*/ 	.byte	0x04, 0x05
        /*004a*/ 	.short	(.L_785 - .L_784)
.L_784:
        /*004c*/ 	.word	0x00000080
        /*0050*/ 	.word	0x00000001
        /*0054*/ 	.word	0x00000001
.L_785:


//--------------------- .nv.info.tvmgen_default_fused_transpose_split_kernel_21 --------------------------
	.section	.nv.info.tvmgen_default_fused_transpose_split_kernel_21,"",@"SHT_CUDA_INFO"
	.sectionflags	@""
	.align	4


	//----- nvinfo : EIATTR_CUDA_API_VERSION
	.align		4
        /*0000*/ 	.byte	0x04, 0x37
        /*0002*/ 	.short	(.L_787 - .L_786)
.L_786:
        /*0004*/ 	.word	0x0000007e


	//----- nvinfo : EIATTR_SW2861232_WAR
	.align		4
.L_787:
        /*0008*/ 	.byte	0x01, 0x35
	.zero		2


	//----- nvinfo : EIATTR_PARAM_CBANK
	.align		4
        /*000c*/ 	.byte	0x04, 0x0a
        /*000e*/ 	.short	(.L_789 - .L_788)
	.align		4
.L_788:
        /*0010*/ 	.word	index@(.nv.constant0.tvmgen_default_fused_transpose_split_kernel_21)
        /*0014*/ 	.short	0x0160
        /*0016*/ 	.short	0x0010


	//----- nvinfo : EIATTR_CBANK_PARAM_SIZE
	.align		4
.L_789:
        /*0018*/ 	.byte	0x03, 0x19
        /*001a*/ 	.short	0x0010


	//----- nvinfo : EIATTR_KPARAM_INFO
	.align		4
        /*001c*/ 	.byte	0x04, 0x17
        /*001e*/ 	.short	(.L_791 - .L_790)
.L_790:
        /*0020*/ 	.word	0x00000000
        /*0024*/ 	.short	0x0001
        /*0026*/ 	.short	0x0008
        /*0028*/ 	.byte	0x00, 0xf0, 0x21, 0x00


	//----- nvinfo : EIATTR_KPARAM_INFO
	.align		4
.L_791:
        /*002c*/ 	.byte	0x04, 0x17
        /*002e*/ 	.short	(.L_793 - .L_792)
.L_792:
        /*0030*/ 	.word	0x00000000
        /*0034*/ 	.short	0x0000
        /*0036*/ 	.short	0x0000
        /*0038*/ 	.byte	0x00, 0xf0, 0x21, 0x00


	//----- nvinfo : EIATTR_MAXREG_COUNT
	.align		4
.L_793:
        /*003c*/ 	.byte	0x03, 0x1b
        /*003e*/ 	.short	0x00ff


	//----- nvinfo : EIATTR_EXIT_INSTR_OFFSETS
	.align		4
        /*0040*/ 	.byte	0x04, 0x1c
        /*0042*/ 	.short	(.L_795 - .L_794)


	//   ....[0]....
.L_794:
        /*0044*/ 	.word	0x00000080


	//----- nvinfo : EIATTR_MAX_THREADS
	.align		4
.L_795:
        /*0048*/ 	.byte	0x04, 0x05
        /*004a*/ 	.short	(.L_797 - .L_796)
.L_796:
        /*004c*/ 	.word	0x0000001c
        /*0050*/ 	.word	0x00000001
        /*0054*/ 	.word	0x00000001
.L_797:


//--------------------- .nv.info.tvmgen_default_fused_squeeze_40_kernel --------------------------
	.section	.nv.info.tvmgen_default_fused_squeeze_40_kernel,"",@"SHT_CUDA_INFO"
	.sectionflags	@""
	.align	4


	//----- nvinfo : EIATTR_CUDA_API_VERSION
	.align		4
        /*0000*/ 	.byte	0x04, 0x37
        /*0002*/ 	.short	(.L_799 - .L_798)
.L_798:
        /*0004*/ 	.word	0x0000007e


	//----- nvinfo : EIATTR_SW2861232_WAR
	.align		4
.L_799:
        /*0008*/ 	.byte	0x01, 0x35
	.zero		2


	//----- nvinfo : EIATTR_PARAM_CBANK
	.align		4
        /*000c*/ 	.byte	0x04, 0x0a
        /*000e*/ 	.short	(.L_801 - .L_800)
	.align		4
.L_800:
        /*0010*/ 	.word	index@(.nv.constant0.tvmgen_default_fused_squeeze_40_kernel)
        /*0014*/ 	.short	0x0160
        /*0016*/ 	.short	0x0010


	//----- nvinfo : EIATTR_CBANK_PARAM_SIZE
	.align		4
.L_801:
        /*0018*/ 	.byte	0x03, 0x19
        /*001a*/ 	.short	0x0010


	//----- nvinfo : EIATTR_KPARAM_INFO
	.align		4
        /*001c*/ 	.byte	0x04, 0x17
        /*001e*/ 	.short	(.L_803 - .L_802)
.L_802:
        /*0020*/ 	.word	0x00000000
        /*0024*/ 	.short	0x0001
        /*0026*/ 	.short	0x0008
        /*0028*/ 	.byte	0x00, 0xf0, 0x21, 0x00


	//----- nvinfo : EIATTR_KPARAM_INFO
	.align		4
.L_803:
        /*002c*/ 	.byte	0x04, 0x17
        /*002e*/ 	.short	(.L_805 - .L_804)
.L_804:
        /*0030*/ 	.word	0x00000000
        /*0034*/ 	.short	0x0000
        /*0036*/ 	.short	0x0000
        /*0038*/ 	.byte	0x00, 0xf0, 0x21, 0x00


	//----- nvinfo : EIATTR_MAXREG_COUNT
	.align		4
.L_805:
        /*003c*/ 	.byte	0x03, 0x1b
        /*003e*/ 	.short	0x00ff


	//----- nvinfo : EIATTR_EXIT_INSTR_OFFSETS
	.align		4
        /*0040*/ 	.byte	0x04, 0x1c
        /*0042*/ 	.short	(.L_807 - .L_806)


	//   ....[0]....
.L_806:
        /*0044*/ 	.word	0x00000080


	//----- nvinfo : EIATTR_MAX_THREADS
	.align		4
.L_807:
        /*0048*/ 	.byte	0x04, 0x05
        /*004a*/ 	.short	(.L_809 - .L_808)
.L_808:
        /*004c*/ 	.word	0x00000080
        /*0050*/ 	.word	0x00000001
        /*0054*/ 	.word	0x00000001
.L_809:


//--------------------- .nv.info.tvmgen_default_fused_squeeze_46_kernel --------------------------
	.section	.nv.info.tvmgen_default_fused_squeeze_46_kernel,"",@"SHT_CUDA_INFO"
	.sectionflags	@""
	.align	4


	//----- nvinfo : EIATTR_CUDA_API_VERSION
	.align		4
        /*0000*/ 	.byte	0x04, 0x37
        /*0002*/ 	.short	(.L_811 - .L_810)
.L_810:
        /*0004*/ 	.word	0x0000007e


	//----- nvinfo : EIATTR_SW2861232_WAR
	.align		4
.L_811:
        /*0008*/ 	.byte	0x01, 0x35
	.zero		2


	//----- nvinfo : EIATTR_PARAM_CBANK
	.align		4
        /*000c*/ 	.byte	0x04, 0x0a
        /*000e*/ 	.short	(.L_813 - .L_812)
	.align		4
.L_812:
        /*0010*/ 	.word	index@(.nv.constant0.tvmgen_default_fused_squeeze_46_kernel)
        /*0014*/ 	.short	0x0160
        /*0016*/ 	.short	0x0010


	//----- nvinfo : EIATTR_CBANK_PARAM_SIZE
	.align		4
.L_813:
        /*0018*/ 	.byte	0x03, 0x19
        /*001a*/ 	.short	0x0010


	//----- nvinfo : EIATTR_KPARAM_INFO
	.align		4
        /*001c*/ 	.byte	0x04, 0x17
        /*001e*/ 	.short	(.L_815 - .L_814)
.L_814:
        /*0020*/ 	.word	0x00000000
        /*0024*/ 	.short	0x0001
        /*0026*/ 	.short	0x0008
        /*0028*/ 	.byte	0x00, 0xf0, 0x21, 0x00


	//----- nvinfo : EIATTR_KPARAM_INFO
	.align		4
.L_815:
        /*002c*/ 	.byte	0x04, 0x17
        /*002e*/ 	.short	(.L_817 - .L_816)
.L_816:
        /*0030*/ 	.word	0x00000000
        /*0034*/ 	.short	0x0000
        /*0036*/ 	.short	0x0000
        /*0038*/ 	.byte	0x00, 0xf0, 0x21, 0x00


	//----- nvinfo : EIATTR_MAXREG_COUNT
	.align		4
.L_817:
        /*003c*/ 	.byte	0x03, 0x1b
        /*003e*/ 	.short	0x00ff


	//----- nvinfo : EIATTR_EXIT_INSTR_OFFSETS
	.align		4
        /*0040*/ 	.byte	0x04, 0x1c
        /*0042*/ 	.short	(.L_819 - .L_818)


	//   ....[0]....
.L_818:
        /*0044*/ 	.word	0x00000080


	//----- nvinfo : EIATTR_MAX_THREADS
	.align		4
.L_819:
        /*0048*/ 	.byte	0x04, 0x05
        /*004a*/ 	.short	(.L_821 - .L_820)
.L_820:
        /*004c*/ 	.word	0x00000080
        /*0050*/ 	.word	0x00000001
        /*0054*/ 	.word	0x00000001
.L_821:


//--------------------- .nv.info.tvmgen_default_fused_squeeze_43_kernel --------------------------
	.section	.nv.info.tvmgen_default_fused_squeeze_43_kernel,"",@"SHT_CUDA_INFO"
	.sectionflags	@""
	.align	4


	//----- nvinfo : EIATTR_CUDA_API_VERSION
	.align		4
        /*0000*/ 	.byte	0x04, 0x37
        /*0002*/ 	.short	(.L_823 - .L_822)
.L_822:
        /*0004*/ 	.word	0x0000007e


	//----- nvinfo : EIATTR_SW2861232_WAR
	.align		4
.L_823:
        /*0008*/ 	.byte	0x01, 0x35
	.zero		2


	//----- nvinfo : EIATTR_PARAM_CBANK
	.align		4
        /*000c*/ 	.byte	0x04, 0x0a
        /*000e*/ 	.short	(.L_825 - .L_824)
	.align		4
.L_824:
        /*0010*/ 	.word	index@(.nv.constant0.tvmgen_default_fused_squeeze_43_kernel)
        /*0014*/ 	.short	0x0160
        /*0016*/ 	.short	0x0010


	//----- nvinfo : EIATTR_CBANK_PARAM_SIZE
	.align		4
.L_825:
        /*0018*/ 	.byte	0x03, 0x19
        /*001a*/ 	.short	0x0010


	//----- nvinfo : EIATTR_KPARAM_INFO
	.align		4
        /*001c*/ 	.byte	0x04, 0x17
        /*001e*/ 	.short	(.L_827 - .L_826)
.L_826:
        /*0020*/ 	.word	0x00000000
        /*0024*/ 	.short	0x0001
        /*0026*/ 	.short	0x0008
        /*0028*/ 	.byte	0x00, 0xf0, 0x21, 0x00


	//----- nvinfo : EIATTR_KPARAM_INFO
	.align		4
.L_827:
        /*002c*/ 	.byte	0x04, 0x17
        /*002e*/ 	.short	(.L_829 - .L_828)
.L_828:
        /*0030*/ 	.word	0x00000000
        /*0034*/ 	.short	0x0000
        /*0036*/ 	.short	0x0000
        /*0038*/ 	.byte	0x00, 0xf0, 0x21, 0x00


	//----- nvinfo : EIATTR_MAXREG_COUNT
	.align		4
.L_829:
        /*003c*/ 	.byte	0x03, 0x1b
        /*003e*/ 	.short	0x00ff


	//----- nvinfo : EIATTR_EXIT_INSTR_OFFSETS
	.align		4
        /*0040*/ 	.byte	0x04, 0x1c
        /*0042*/ 	.short	(.L_831 - .L_830)


	//   ....[0]....
.L_830:
        /*0044*/ 	.word	0x00000080


	//----- nvinfo : EIATTR_MAX_THREADS
	.align		4
.L_831:
        /*0048*/ 	.byte	0x04, 0x05
        /*004a*/ 	.short	(.L_833 - .L_832)
.L_832:
        /*004c*/ 	.word	0x00000080
        /*0050*/ 	.word	0x00000001
        /*0054*/ 	.word	0x00000001
.L_833:


//--------------------- .nv.info.tvmgen_default_fused_stack_expand_dims_squeeze_split_kernel_21 --------------------------
	.section	.nv.info.tvmgen_default_fused_stack_expand_dims_squeeze_split_kernel_21,"",@"SHT_CUDA_INFO"
	.sectionflags	@""
	.align	4


	//----- nvinfo : EIATTR_CUDA_API_VERSION
	.align		4
        /*0000*/ 	.byte	0x04, 0x37
        /*0002*/ 	.short	(.L_835 - .L_834)
.L_834:
        /*0004*/ 	.word	0x0000007e


	//----- nvinfo : EIATTR_SW2861232_WAR
	.align		4
.L_835:
        /*0008*/ 	.byte	0x01, 0x35
	.zero		2


	//----- nvinfo : EIATTR_PARAM_CBANK
	.align		4
        /*000c*/ 	.byte	0x04, 0x0a
        /*000e*/ 	.short	(.L_837 - .L_836)
	.align		4
.L_836:
        /*0010*/ 	.word	index@(.nv.constant0.tvmgen_default_fused_stack_expand_dims_squeeze_split_kernel_21)
        /*0014*/ 	.short	0x0160
        /*0016*/ 	.short	0x0010


	//----- nvinfo : EIATTR_CBANK_PARAM_SIZE
	.align		4
.L_837:
        /*0018*/ 	.byte	0x03, 0x19
        /*001a*/ 	.short	0x0010


	//----- nvinfo : EIATTR_KPARAM_INFO
	.align		4
        /*001c*/ 	.byte	0x04, 0x17
        /*001e*/ 	.short	(.L_839 - .L_838)
.L_838:
        /*0020*/ 	.word	0x00000000
        /*0024*/ 	.short	0x0001
        /*0026*/ 	.short	0x0008
        /*0028*/ 	.byte	0x00, 0xf0, 0x21, 0x00


	//----- nvinfo : EIATTR_KPARAM_INFO
	.align		4
.L_839:
        /*002c*/ 	.byte	0x04, 0x17
        /*002e*/ 	.short	(.L_841 - .L_840)
.L_840:
        /*0030*/ 	.word	0x00000000
        /*0034*/ 	.short	0x0000
        /*0036*/ 	.short	0x0000
        /*0038*/ 	.byte	0x00, 0xf0, 0x21, 0x00


	//----- nvinfo : EIATTR_MAXREG_COUNT
	.align		4
.L_841:
        /*003c*/ 	.byte	0x03, 0x1b
        /*003e*/ 	.short	0x00ff


	//----- nvinfo : EIATTR_EXIT_INSTR_OFFSETS
	.align		4
        /*0040*/ 	.byte	0x04, 0x1c
        /*0042*/ 	.short	(.L_843 - .L_842)


	//   ....[0]....
.L_842:
        /*0044*/ 	.word	0x00000080


	//----- nvinfo : EIATTR_MAX_THREADS
	.align		4
.L_843:
        /*0048*/ 	.byte	0x04, 0x05
        /*004a*/ 	.short	(.L_845 - .L_844)
.L_844:
        /*004c*/ 	.word	0x00000080
        /*0050*/ 	.word	0x00000001
        /*0054*/ 	.word	0x00000001
.L_845:


//--------------------- .nv.info.tvmgen_default_fused_stack_expand_dims_squeeze_split_kernel_7 --------------------------
	.section	.nv.info.tvmgen_default_fused_stack_expand_dims_squeeze_split_kernel_7,"",@"SHT_CUDA_INFO"
	.sectionflags	@""
	.align	4


	//----- nvinfo : EIATTR_CUDA_API_VERSION
	.align		4
        /*0000*/ 	.byte	0x04, 0x37
        /*0002*/ 	.short	(.L_847 - .L_846)
.L_846:
        /*0004*/ 	.word	0x0000007e


	//----- nvinfo : EIATTR_SW2861232_WAR
	.align		4
.L_847:
        /*0008*/ 	.byte	0x01, 0x35
	.zero		2


	//----- nvinfo : EIATTR_PARAM_CBANK
	.align		4
        /*000c*/ 	.byte	0x04, 0x0a
        /*000e*/ 	.short	(.L_849 - .L_848)
	.align		4
.L_848:
        /*0010*/ 	.word	index@(.nv.constant0.tvmgen_default_fused_stack_expand_dims_squeeze_split_kernel_7)
        /*0014*/ 	.short	0x0160
        /*0016*/ 	.short	0x0010


	//----- nvinfo : EIATTR_CBANK_PARAM_SIZE
	.align		4
.L_849:
        /*0018*/ 	.byte	0x03, 0x19
        /*001a*/ 	.short	0x0010


	//----- nvinfo : EIATTR_KPARAM_INFO
	.align		4
        /*001c*/ 	.byte	0x04, 0x17
        /*001e*/ 	.short	(.L_851 - .L_850)
.L_850:
        /*0020*/ 	.word	0x00000000
        /*0024*/ 	.short	0x0001
        /*0026*/ 	.short	0x0008
        /*0028*/ 	.byte	0x00, 0xf0, 0x21, 0x00


	//----- nvinfo : EIATTR_KPARAM_INFO
	.align		4
.L_851:
        /*002c*/ 	.byte	0x04, 0x17
        /*002e*/ 	.short	(.L_853 - .L_852)
.L_852:
        /*0030*/ 	.word	0x00000000
        /*0034*/ 	.short	0x0000
        /*0036*/ 	.short	0x0000
        /*0038*/ 	.byte	0x00, 0xf0, 0x21, 0x00


	//----- nvinfo : EIATTR_MAXREG_COUNT
	.align		4
.L_853:
        /*003c*/ 	.byte	0x03, 0x1b
        /*003e*/ 	.short	0x00ff


	//----- nvinfo : EIATTR_EXIT_INSTR_OFFSETS
	.align		4
        /*0040*/ 	.byte	0x04, 0x1c
        /*0042*/ 	.short	(.L_855 - .L_854)


	//   ....[0]....
.L_854:
        /*0044*/ 	.word	0x00000080


	//----- nvinfo : EIATTR_MAX_THREADS
	.align		4
.L_855:
        /*0048*/ 	.byte	0x04, 0x05
        /*004a*/ 	.short	(.L_857 - .L_856)
.L_856:
        /*004c*/ 	.word	0x00000080
        /*0050*/ 	.word	0x00000001
        /*0054*/ 	.word	0x00000001
.L_857:


//--------------------- .nv.info.tvmgen_default_fused_transpose_split_kernel_23 --------------------------
	.section	.nv.info.tvmgen_default_fused_transpose_split_kernel_23,"",@"SHT_CUDA_INFO"
	.sectionflags	@""
	.align	4


	//----- nvinfo : EIATTR_CUDA_API_VERSION
	.align		4
        /*0000*/ 	.byte	0x04, 0x37
        /*0002*/ 	.short	(.L_859 - .L_858)
.L_858:
        /*0004*/ 	.word	0x0000007e


	//----- nvinfo : EIATTR_SW2861232_WAR
	.align		4
.L_859:
        /*0008*/ 	.byte	0x01, 0x35
	.zero		2


	//----- nvinfo : EIATTR_PARAM_CBANK
	.align		4
        /*000c*/ 	.byte	0x04, 0x0a
        /*000e*/ 	.short	(.L_861 - .L_860)
	.align		4
.L_860:
        /*0010*/ 	.word	index@(.nv.constant0.tvmgen_default_fused_transpose_split_kernel_23)
        /*0014*/ 	.short	0x0160
        /*0016*/ 	.short	0x0010


	//----- nvinfo : EIATTR_CBANK_PARAM_SIZE
	.align		4
.L_861:
        /*0018*/ 	.byte	0x03, 0x19
        /*001a*/ 	.short	0x0010


	//----- nvinfo : EIATTR_KPARAM_INFO
	.align		4
        /*001c*/ 	.byte	0x04, 0x17
        /*001e*/ 	.short	(.L_863 - .L_862)
.L_862:
        /*0020*/ 	.word	0x00000000
        /*0024*/ 	.short	0x0001
        /*0026*/ 	.short	0x0008
        /*0028*/ 	.byte	0x00, 0xf0, 0x21, 0x00


	//----- nvinfo : EIATTR_KPARAM_INFO
	.align		4
.L_863:
        /*002c*/ 	.byte	0x04, 0x17
        /*002e*/ 	.short	(.L_865 - .L_864)
.L_864:
        /*0030*/ 	.word	0x00000000
        /*0034*/ 	.short	0x0000
        /*0036*/ 	.short	0x0000
        /*0038*/ 	.byte	0x00, 0xf0, 0x21, 0x00


	//----- nvinfo : EIATTR_MAXREG_COUNT
	.align		4
.L_865:
        /*003c*/ 	.byte	0x03, 0x1b
        /*003e*/ 	.short	0x00ff


	//----- nvinfo : EIATTR_EXIT_INSTR_OFFSETS
	.align		4
        /*0040*/ 	.byte	0x04, 0x1c
        /*0042*/ 	.short	(.L_867 - .L_866)


	//   ....[0]....
.L_866:
        /*0044*/ 	.word	0x00000080


	//----- nvinfo : EIATTR_MAX_THREADS
	.align		4
.L_867:
        /*0048*/ 	.byte	0x04, 0x05
        /*004a*/ 	.short	(.L_869 - .L_868)
.L_868:
        /*004c*/ 	.word	0x0000001c
        /*0050*/ 	.word	0x00000001
        /*0054*/ 	.word	0x00000001
.L_869:


//--------------------- .nv.info.tvmgen_default_fused_nn_dense_add_1_kernel --------------------------
	.section	.nv.info.tvmgen_default_fused_nn_dense_add_1_kernel,"",@"SHT_CUDA_INFO"
	.sectionflags	@""
	.align	4


	//----- nvinfo : EIATTR_CUDA_API_VERSION
	.align		4
        /*0000*/ 	.byte	0x04, 0x37
        /*0002*/ 	.short	(.L_871 - .L_870)
.L_870:
        /*0004*/ 	.word	0x0000007e


	//----- nvinfo : EIATTR_SW2861232_WAR
	.align		4
.L_871:
        /*0008*/ 	.byte	0x01, 0x35
	.zero		2


	//----- nvinfo : EIATTR_PARAM_CBANK
	.align		4
        /*000c*/ 	.byte	0x04, 0x0a
        /*000e*/ 	.short	(.L_873 - .L_872)
	.align		4
.L_872:
        /*0010*/ 	.word	index@(.nv.constant0.tvmgen_default_fused_nn_dense_add_1_kernel)
        /*0014*/ 	.short	0x0160
        /*0016*/ 	.short	0x0020


	//----- nvinfo : EIATTR_CBANK_PARAM_SIZE
	.align		4
.L_873:
        /*0018*/ 	.byte	0x03, 0x19
        /*001a*/ 	.short	0x0020


	//----- nvinfo : EIATTR_KPARAM_INFO
	.align		4
        /*001c*/ 	.byte	0x04, 0x17
        /*001e*/ 	.short	(.L_875 - .L_874)
.L_874:
        /*0020*/ 	.word	0x00000000
        /*0024*/ 	.short	0x0003
        /*0026*/ 	.short	0x0018
        /*0028*/ 	.byte	0x00, 0xf0, 0x21, 0x00


	//----- nvinfo : EIATTR_KPARAM_INFO
	.align		4
.L_875:
        /*002c*/ 	.byte	0x04, 0x17
        /*002e*/ 	.short	(.L_877 - .L_876)
.L_876:
        /*0030*/ 	.word	0x00000000
        /*0034*/ 	.short	0x0002
        /*0036*/ 	.short	0x0010
        /*0038*/ 	.byte	0x00, 0xf0, 0x21, 0x00


	//----- nvinfo : EIATTR_KPARAM_INFO
	.align		4
.L_877:
        /*003c*/ 	.byte	0x04, 0x17
        /*003e*/ 	.short	(.L_879 - .L_878)
.L_878:
        /*0040*/ 	.word	0x00000000
        /*0044*/ 	.short	0x0001
        /*0046*/ 	.short	0x0008
        /*0048*/ 	.byte	0x00, 0xf0, 0x21, 0x00


	//----- nvinfo : EIATTR_KPARAM_INFO
	.align		4
.L_879:
        /*004c*/ 	.byte	0x04, 0x17
        /*004e*/ 	.short	(.L_881 - .L_880)
.L_880:
        /*0050*/ 	.word	0x00000000
        /*0054*/ 	.short	0x0000
        /*0056*/ 	.short	0x0000
        /*0058*/ 	.byte	0x00, 0xf0, 0x21, 0x00


	//----- nvinfo : EIATTR_MAXREG_COUNT
	.align		4
.L_881:
        /*005c*/ 	.byte	0x03, 0x1b
        /*005e*/ 	.short	0x00ff


	//----- nvinfo : EIATTR_COOP_GROUP_MASK_REGIDS
	.align		4
        /*0060*/ 	.byte	0x04, 0x29
        /*0062*/ 	.short	(.L_883 - .L_882)


	//   ....[0]....
.L_882:
        /*0064*/ 	.word	0x05000007


	//   ....[1]....
        /*0068*/ 	.word	0x05000007


	//   ....[2]....
        /*006c*/ 	.word	0x05000007


	//   ....[3]....
        /*0070*/ 	.word	0x05000007


	//   ....[4]....
        /*0074*/ 	.word	0x05000007


	//   ....[5]....
        /*0078*/ 	.word	0x05000004


	//----- nvinfo : EIATTR_COOP_GROUP_INSTR_OFFSETS
	.align		4
.L_883:
        /*007c*/ 	.byte	0x04, 0x28
        /*007e*/ 	.short	(.L_885 - .L_884)


	//   ....[0]....
.L_884:
        /*0080*/ 	.word	0x00000120


	//   ....[1]....
        /*0084*/ 	.word	0x00000140


	//   ....[2]....
        /*0088*/ 	.word	0x00000160


	//   ....[3]....
        /*008c*/ 	.word	0x00000180


	//   ....[4]....
        /*0090*/ 	.word	0x000001a0


	//   ....[5]....
        /*0094*/ 	.word	0x00000210


	//----- nvinfo : EIATTR_EXIT_INSTR_OFFSETS
	.align		4
.L_885:
        /*0098*/ 	.byte	0x04, 0x1c
        /*009a*/ 	.short	(.L_887 - .L_886)


	//   ....[0]....
.L_886:
        /*009c*/ 	.word	0x00000280


	//   ....[1]....
        /*00a0*/ 	.word	0x000002f0


	//----- nvinfo : EIATTR_MAX_THREADS
	.align		4
.L_887:
        /*00a4*/ 	.byte	0x04, 0x05
        /*00a6*/ 	.short	(.L_889 - .L_888)
.L_888:
        /*00a8*/ 	.word	0x00000040
        /*00ac*/ 	.word	0x00000001
        /*00b0*/ 	.word	0x00000001
.L_889:


//--------------------- .nv.info.tvmgen_default_fused_squeeze_1_kernel --------------------------
	.section	.nv.info.tvmgen_default_fused_squeeze_1_kernel,"",@"SHT_CUDA_INFO"
	.sectionflags	@""
	.align	4


	//----- nvinfo : EIATTR_CUDA_API_VERSION
	.align		4
        /*0000*/ 	.byte	0x04, 0x37
        /*0002*/ 	.short	(.L_891 - .L_890)
.L_890:
        /*0004*/ 	.word	0x0000007e


	//----- nvinfo : EIATTR_SW2861232_WAR
	.align		4
.L_891:
        /*0008*/ 	.byte	0x01, 0x35
	.zero		2


	//----- nvinfo : EIATTR_PARAM_CBANK
	.align		4
        /*000c*/ 	.byte	0x04, 0x0a
        /*000e*/ 	.short	(.L_893 - .L_892)
	.align		4
.L_892:
        /*0010*/ 	.word	index@(.nv.constant0.tvmgen_default_fused_squeeze_1_kernel)
        /*0014*/ 	.short	0x0160
        /*0016*/ 	.short	0x0010


	//----- nvinfo : EIATTR_CBANK_PARAM_SIZE
	.align		4
.L_893:
        /*0018*/ 	.byte	0x03, 0x19
        /*001a*/ 	.short	0x0010


	//----- nvinfo : EIATTR_KPARAM_INFO
	.align		4
        /*001c*/ 	.byte	0x04, 0x17
        /*001e*/ 	.short	(.L_895 - .L_894)
.L_894:
        /*0020*/ 	.word	0x00000000
        /*0024*/ 	.short	0x0001
        /*0026*/ 	.short	0x0008
        /*0028*/ 	.byte	0x00, 0xf0, 0x21, 0x00


	//----- nvinfo : EIATTR_KPARAM_INFO
	.align		4
.L_895:
        /*002c*/ 	.byte	0x04, 0x17
        /*002e*/ 	.short	(.L_897 - .L_896)
.L_896:
        /*0030*/ 	.word	0x00000000
        /*0034*/ 	.short	0x0000
        /*0036*/ 	.short	0x0000
        /*0038*/ 	.byte	0x00, 0xf0, 0x21, 0x00


	//----- nvinfo : EIATTR_MAXREG_COUNT
	.align		4
.L_897:
        /*003c*/ 	.byte	0x03, 0x1b
        /*003e*/ 	.short	0x00ff


	//----- nvinfo : EIATTR_EXIT_INSTR_OFFSETS
	.align		4
        /*0040*/ 	.byte	0x04, 0x1c
        /*0042*/ 	.short	(.L_899 - .L_898)


	//   ....[0]....
.L_898:
        /*0044*/ 	.word	0x00000080


	//----- nvinfo : EIATTR_MAX_THREADS
	.align		4
.L_899:
        /*0048*/ 	.byte	0x04, 0x05
        /*004a*/ 	.short	(.L_901 - .L_900)
.L_900:
        /*004c*/ 	.word	0x0000001c
        /*0050*/ 	.word	0x00000001
        /*0054*/ 	.word	0x00000001
.L_901:


//--------------------- .nv.info.tvmgen_default_fused_transpose_split_kernel_17 --------------------------
	.section	.nv.info.tvmgen_default_fused_transpose_split_kernel_17,"",@"SHT_CUDA_INFO"
	.sectionflags	@""
	.align	4


	//----- nvinfo : EIATTR_CUDA_API_VERSION
	.align		4
        /*0000*/ 	.byte	0x04, 0x37
        /*0002*/ 	.short	(.L_903 - .L_902)
.L_902:
        /*0004*/ 	.word	0x0000007e


	//----- nvinfo : EIATTR_SW2861232_WAR
	.align		4
.L_903:
        /*0008*/ 	.byte	0x01, 0x35
	.zero		2


	//----- nvinfo : EIATTR_PARAM_CBANK
	.align		4
        /*000c*/ 	.byte	0x04, 0x0a
        /*000e*/ 	.short	(.L_905 - .L_904)
	.align		4
.L_904:
        /*0010*/ 	.word	index@(.nv.constant0.tvmgen_default_fused_transpose_split_kernel_17)
        /*0014*/ 	.short	0x0160
        /*0016*/ 	.short	0x0010


	//----- nvinfo : EIATTR_CBANK_PARAM_SIZE
	.align		4
.L_905:
        /*0018*/ 	.byte	0x03, 0x19
        /*001a*/ 	.short	0x0010


	//----- nvinfo : EIATTR_KPARAM_INFO
	.align		4
        /*001c*/ 	.byte	0x04, 0x17
        /*001e*/ 	.short	(.L_907 - .L_906)
.L_906:
        /*0020*/ 	.word	0x00000000
        /*0024*/ 	.short	0x0001
        /*0026*/ 	.short	0x0008
        /*0028*/ 	.byte	0x00, 0xf0, 0x21, 0x00


	//----- nvinfo : EIATTR_KPARAM_INFO
	.align		4
.L_907:
        /*002c*/ 	.byte	0x04, 0x17
        /*002e*/ 	.short	(.L_909 - .L_908)
.L_908:
        /*0030*/ 	.word	0x00000000
        /*0034*/ 	.short	0x0000
        /*0036*/ 	.short	0x0000
        /*0038*/ 	.byte	0x00, 0xf0, 0x21, 0x00


	//----- nvinfo : EIATTR_MAXREG_COUNT
	.align		4
.L_909:
        /*003c*/ 	.byte	0x03, 0x1b
        /*003e*/ 	.short	0x00ff


	//----- nvinfo : EIATTR_EXIT_INSTR_OFFSETS
	.align		4
        /*0040*/ 	.byte	0x04, 0x1c
        /*0042*/ 	.short	(.L_911 - .L_910)


	//   ....[0]....
.L_910:
        /*0044*/ 	.word	0x00000080


	//----- nvinfo : EIATTR_MAX_THREADS
	.align		4
.L_911:
        /*0048*/ 	.byte	0x04, 0x05
        /*004a*/ 	.short	(.L_913 - .L_912)
.L_912:
        /*004c*/ 	.word	0x0000001c
        /*0050*/ 	.word	0x00000001
        /*0054*/ 	.word	0x00000001
.L_913:


//--------------------- .nv.info.tvmgen_default_fused_stack_expand_dims_squeeze_split_kernel_14 --------------------------
	.section	.nv.info.tvmgen_default_fused_stack_expand_dims_squeeze_split_kernel_14,"",@"SHT_CUDA_INFO"
	.sectionflags	@""
	.align	4


	//----- nvinfo : EIATTR_CUDA_API_VERSION
	.align		4
        /*0000*/ 	.byte	0x04, 0x37
        /*0002*/ 	.short	(.L_915 - .L_914)
.L_914:
        /*0004*/ 	.word	0x0000007e


	//----- nvinfo : EIATTR_SW2861232_WAR
	.align		4
.L_915:
        /*0008*/ 	.byte	0x01, 0x35
	.zero		2


	//----- nvinfo : EIATTR_PARAM_CBANK
	.align		4
        /*000c*/ 	.byte	0x04, 0x0a
        /*000e*/ 	.short	(.L_917 - .L_916)
	.align		4
.L_916:
        /*0010*/ 	.word	index@(.nv.constant0.tvmgen_default_fused_stack_expand_dims_squeeze_split_kernel_14)
        /*0014*/ 	.short	0x0160
        /*0016*/ 	.short	0x0010


	//----- nvinfo : EIATTR_CBANK_PARAM_SIZE
	.align		4
.L_917:
        /*0018*/ 	.byte	0x03, 0x19
        /*001a*/ 	.short	0x0010


	//----- nvinfo : EIATTR_KPARAM_INFO
	.align		4
        /*001c*/ 	.byte	0x04, 0x17
        /*001e*/ 	.short	(.L_919 - .L_918)
.L_918:
        /*0020*/ 	.word	0x00000000
        /*0024*/ 	.short	0x0001
        /*0026*/ 	.short	0x0008
        /*0028*/ 	.byte	0x00, 0xf0, 0x21, 0x00


	//----- nvinfo : EIATTR_KPARAM_INFO
	.align		4
.L_919:
        /*002c*/ 	.byte	0x04, 0x17
        /*002e*/ 	.short	(.L_921 - .L_920)
.L_920:
        /*0030*/ 	.word	0x00000000
        /*0034*/ 	.short	0x0000
        /*0036*/ 	.short	0x0000
        /*0038*/ 	.byte	0x00, 0xf0, 0x21, 0x00


	//----- nvinfo : EIATTR_MAXREG_COUNT
	.align		4
.L_921:
        /*003c*/ 	.byte	0x03, 0x1b
        /*003e*/ 	.short	0x00ff


	//----- nvinfo : EIATTR_EXIT_INSTR_OFFSETS
	.align		4
        /*0040*/ 	.byte	0x04, 0x1c
        /*0042*/ 	.short	(.L_923 - .L_922)


	//   ....[0]....
.L_922:
        /*0044*/ 	.word	0x00000080


	//----- nvinfo : EIATTR_MAX_THREADS
	.align		4
.L_923:
        /*0048*/ 	.byte	0x04, 0x05
        /*004a*/ 	.short	(.L_925 - .L_924)
.L_924:
        /*004c*/ 	.word	0x00000080
        /*0050*/ 	.word	0x00000001
        /*0054*/ 	.word	0x00000001
.L_925:


//--------------------- .nv.info.tvmgen_default_fused_squeeze_52_kernel --------------------------
	.section	.nv.info.tvmgen_default_fused_squeeze_52_kernel,"",@"SHT_CUDA_INFO"
	.sectionflags	@""
	.align	4


	//----- nvinfo : EIATTR_CUDA_API_VERSION
	.align		4
        /*0000*/ 	.byte	0x04, 0x37
        /*0002*/ 	.short	(.L_927 - .L_926)
.L_926:
        /*0004*/ 	.word	0x0000007e


	//----- nvinfo : EIATTR_SW2861232_WAR
	.align		4
.L_927:
        /*0008*/ 	.byte	0x01, 0x35
	.zero		2


	//----- nvinfo : EIATTR_PARAM_CBANK
	.align		4
        /*000c*/ 	.byte	0x04, 0x0a
        /*000e*/ 	.short	(.L_929 - .L_928)
	.align		4
.L_928:
        /*0010*/ 	.word	index@(.nv.constant0.tvmgen_default_fused_squeeze_52_kernel)
        /*0014*/ 	.short	0x0160
        /*0016*/ 	.short	0x0010


	//----- nvinfo : EIATTR_CBANK_PARAM_SIZE
	.align		4
.L_929:
        /*0018*/ 	.byte	0x03, 0x19
        /*001a*/ 	.short	0x0010


	//----- nvinfo : EIATTR_KPARAM_INFO
	.align		4
        /*001c*/ 	.byte	0x04, 0x17
        /*001e*/ 	.short	(.L_931 - .L_930)
.L_930:
        /*0020*/ 	.word	0x00000000
        /*0024*/ 	.short	0x0001
        /*0026*/ 	.short	0x0008
        /*0028*/ 	.byte	0x00, 0xf0, 0x21, 0x00


	//----- nvinfo : EIATTR_KPARAM_INFO
	.align		4
.L_931:
        /*002c*/ 	.byte	0x04, 0x17
        /*002e*/ 	.short	(.L_933 - .L_932)
.L_932:
        /*0030*/ 	.word	0x00000000
        /*0034*/ 	.short	0x0000
        /*0036*/ 	.short	0x0000
        /*0038*/ 	.byte	0x00, 0xf0, 0x21, 0x00


	//----- nvinfo : EIATTR_MAXREG_COUNT
	.align		4
.L_933:
        /*003c*/ 	.byte	0x03, 0x1b
        /*003e*/ 	.short	0x00ff


	//----- nvinfo : EIATTR_EXIT_INSTR_OFFSETS
	.align		4
        /*0040*/ 	.byte	0x04, 0x1c
        /*0042*/ 	.short	(.L_935 - .L_934)


	//   ....[0]....
.L_934:
        /*0044*/ 	.word	0x00000080


	//----- nvinfo : EIATTR_MAX_THREADS
	.align		4
.L_935:
        /*0048*/ 	.byte	0x04, 0x05
        /*004a*/ 	.short	(.L_937 - .L_936)
.L_936:
        /*004c*/ 	.word	0x00000080
        /*0050*/ 	.word	0x00000001
        /*0054*/ 	.word	0x00000001
.L_937:


//--------------------- .nv.info.tvmgen_default_fused_stack_expand_dims_squeeze_split_kernel_10 --------------------------
	.section	.nv.info.tvmgen_default_fused_stack_expand_dims_squeeze_split_kernel_10,"",@"SHT_CUDA_INFO"
	.sectionflags	@""
	.align	4


	//----- nvinfo : EIATTR_CUDA_API_VERSION
	.align		4
        /*0000*/ 	.byte	0x04, 0x37
        /*0002*/ 	.short	(.L_939 - .L_938)
.L_938:
        /*0004*/ 	.word	0x0000007e


	//----- nvinfo : EIATTR_SW2861232_WAR
	.align		4
.L_939:
        /*0008*/ 	.byte	0x01, 0x35
	.zero		2


	//----- nvinfo : EIATTR_PARAM_CBANK
	.align		4
        /*000c*/ 	.byte	0x04, 0x0a
        /*000e*/ 	.short	(.L_941 - .L_940)
	.align		4
.L_940:
        /*0010*/ 	.word	index@(.nv.constant0.tvmgen_default_fused_stack_expand_dims_squeeze_split_kernel_10)
        /*0014*/ 	.short	0x0160
        /*0016*/ 	.short	0x0010


	//----- nvinfo : EIATTR_CBANK_PARAM_SIZE
	.align		4
.L_941:
        /*0018*/ 	.byte	0x03, 0x19
        /*001a*/ 	.short	0x0010


	//----- nvinfo : EIATTR_KPARAM_INFO
	.align		4
        /*001c*/ 	.byte	0x04, 0x17
        /*001e*/ 	.short	(.L_943 - .L_942)
.L_942:
        /*0020*/ 	.word	0x00000000
        /*0024*/ 	.short	0x0001
        /*0026*/ 	.short	0x0008
        /*0028*/ 	.byte	0x00, 0xf0, 0x21, 0x00


	//----- nvinfo : EIATTR_KPARAM_INFO
	.align		4
.L_943:
        /*002c*/ 	.byte	0x04, 0x17
        /*002e*/ 	.short	(.L_945 - .L_944)
.L_944:
        /*0030*/ 	.word	0x00000000
        /*0034*/ 	.short	0x0000
        /*0036*/ 	.short	0x0000
        /*0038*/ 	.byte	0x00, 0xf0, 0x21, 0x00


	//----- nvinfo : EIATTR_MAXREG_COUNT
	.align		4
.L_945:
        /*003c*/ 	.byte	0x03, 0x1b
        /*003e*/ 	.short	0x00ff


	//----- nvinfo : EIATTR_EXIT_INSTR_OFFSETS
	.align		4
        /*0040*/ 	.byte	0x04, 0x1c
        /*0042*/ 	.short	(.L_947 - .L_946)


	//   ....[0]....
.L_946:
        /*0044*/ 	.word	0x00000080


	//----- nvinfo : EIATTR_MAX_THREADS
	.align		4
.L_947:
        /*0048*/ 	.byte	0x04, 0x05
        /*004a*/ 	.short	(.L_949 - .L_948)
.L_948:
        /*004c*/ 	.word	0x00000080
        /*0050*/ 	.word	0x00000001
        /*0054*/ 	.word	0x00000001
.L_949:


//--------------------- .nv.info.tvmgen_default_fused_stack_expand_dims_squeeze_split_kernel_15 --------------------------
	.section	.nv.info.tvmgen_default_fused_stack_expand_dims_squeeze_split_kernel_15,"",@"SHT_CUDA_INFO"
	.sectionflags	@""
	.align	4


	//----- nvinfo : EIATTR_CUDA_API_VERSION
	.align		4
        /*0000*/ 	.byte	0x04, 0x37
        /*0002*/ 	.short	(.L_951 - .L_950)
.L_950:
        /*0004*/ 	.word	0x0000007e


	//----- nvinfo : EIATTR_SW2861232_WAR
	.align		4
.L_951:
        /*0008*/ 	.byte	0x01, 0x35
	.zero		2


	//----- nvinfo : EIATTR_PARAM_CBANK
	.align		4
        /*000c*/ 	.byte	0x04, 0x0a
        /*000e*/ 	.short	(.L_953 - .L_952)
	.align		4
.L_952:
        /*0010*/ 	.word	index@(.nv.constant0.tvmgen_default_fused_stack_expand_dims_squeeze_split_kernel_15)
        /*0014*/ 	.short	0x0160
        /*0016*/ 	.short	0x0010


	//----- nvinfo : EIATTR_CBANK_PARAM_SIZE
	.align		4
.L_953:
        /*0018*/ 	.byte	0x03, 0x19
        /*001a*/ 	.short	0x0010


	//----- nvinfo : EIATTR_KPARAM_INFO
	.align		4
        /*001c*/ 	.byte	0x04, 0x17
        /*001e*/ 	.short	(.L_955 - .L_954)
.L_954:
        /*0020*/ 	.word	0x00000000
        /*0024*/ 	.short	0x0001
        /*0026*/ 	.short	0x0008
        /*0028*/ 	.byte	0x00, 0xf0, 0x21, 0x00


	//----- nvinfo : EIATTR_KPARAM_INFO
	.align		4
.L_955:
        /*002c*/ 	.byte	0x04, 0x17
        /*002e*/ 	.short	(.L_957 - .L_956)
.L_956:
        /*0030*/ 	.word	0x00000000
        /*0034*/ 	.short	0x0000
        /*0036*/ 	.short	0x0000
        /*0038*/ 	.byte	0x00, 0xf0, 0x21, 0x00


	//----- nvinfo : EIATTR_MAXREG_COUNT
	.align		4
.L_957:
        /*003c*/ 	.byte	0x03, 0x1b
        /*003e*/ 	.short	0x00ff


	//----- nvinfo : EIATTR_EXIT_INSTR_OFFSETS
	.align		4
        /*0040*/ 	.byte	0x04, 0x1c
        /*0042*/ 	.short	(.L_959 - .L_958)


	//   ....[0]....
.L_958:
        /*0044*/ 	.word	0x00000080


	//----- nvinfo : EIATTR_MAX_THREADS
	.align		4
.L_959:
        /*0048*/ 	.byte	0x04, 0x05
        /*004a*/ 	.short	(.L_961 - .L_960)
.L_960:
        /*004c*/ 	.word	0x00000080
        /*0050*/ 	.word	0x00000001
        /*0054*/ 	.word	0x00000001
.L_961:


//--------------------- .nv.info.tvmgen_default_fused_squeeze_23_kernel --------------------------
	.section	.nv.info.tvmgen_default_fused_squeeze_23_kernel,"",@"SHT_CUDA_INFO"
	.sectionflags	@""
	.align	4


	//----- nvinfo : EIATTR_CUDA_API_VERSION
	.align		4
        /*0000*/ 	.byte	0x04, 0x37
        /*0002*/ 	.short	(.L_963 - .L_962)
.L_962:
        /*0004*/ 	.word	0x0000007e


	//----- nvinfo : EIATTR_SW2861232_WAR
	.align		4
.L_963:
        /*0008*/ 	.byte	0x01, 0x35
	.zero		2


	//----- nvinfo : EIATTR_PARAM_CBANK
	.align		4
        /*000c*/ 	.byte	0x04, 0x0a
        /*000e*/ 	.short	(.L_965 - .L_964)
	.align		4
.L_964:
        /*0010*/ 	.word	index@(.nv.constant0.tvmgen_default_fused_squeeze_23_kernel)
        /*0014*/ 	.short	0x0160
        /*0016*/ 	.short	0x0010


	//----- nvinfo : EIATTR_CBANK_PARAM_SIZE
	.align		4
.L_965:
        /*0018*/ 	.byte	0x03, 0x19
        /*001a*/ 	.short	0x0010


	//----- nvinfo : EIATTR_KPARAM_INFO
	.align		4
        /*001c*/ 	.byte	0x04, 0x17
        /*001e*/ 	.short	(.L_967 - .L_966)
.L_966:
        /*0020*/ 	.word	0x00000000
        /*0024*/ 	.short	0x0001
        /*0026*/ 	.short	0x0008
        /*0028*/ 	.byte	0x00, 0xf0, 0x21, 0x00


	//----- nvinfo : EIATTR_KPARAM_INFO
	.align		4
.L_967:
        /*002c*/ 	.byte	0x04, 0x17
        /*002e*/ 	.short	(.L_969 - .L_968)
.L_968:
        /*0030*/ 	.word	0x00000000
        /*0034*/ 	.short	0x0000
        /*0036*/ 	.short	0x0000
        /*0038*/ 	.byte	0x00, 0xf0, 0x21, 0x00


	//----- nvinfo : EIATTR_MAXREG_COUNT
	.align		4
.L_969:
        /*003c*/ 	.byte	0x03, 0x1b
        /*003e*/ 	.short	0x00ff


	//----- nvinfo : EIATTR_EXIT_INSTR_OFFSETS
	.align		4
        /*0040*/ 	.byte	0x04, 0x1c
        /*0042*/ 	.short	(.L_971 - .L_970)


	//   ....[0]....
.L_970:
        /*0044*/ 	.word	0x00000080


	//----- nvinfo : EIATTR_MAX_THREADS
	.align		4
.L_971:
        /*0048*/ 	.byte	0x04, 0x05
        /*004a*/ 	.short	(.L_973 - .L_972)
.L_972:
        /*004c*/ 	.word	0x0000001c
        /*0050*/ 	.word	0x00000001
        /*0054*/ 	.word	0x00000001
.L_973:


//--------------------- .nv.info.tvmgen_default_fused_transpose_split_kernel_9 --------------------------
	.section	.nv.info.tvmgen_default_fused_transpose_split_kernel_9,"",@"SHT_CUDA_INFO"
	.sectionflags	@""
	.align	4


	//----- nvinfo : EIATTR_CUDA_API_VERSION
	.align		4
        /*0000*/ 	.byte	0x04, 0x37
        /*0002*/ 	.short	(.L_975 - .L_974)
.L_974:
        /*0004*/ 	.word	0x0000007e


	//----- nvinfo : EIATTR_SW2861232_WAR
	.align		4
.L_975:
        /*0008*/ 	.byte	0x01, 0x35
	.zero		2


	//----- nvinfo : EIATTR_PARAM_CBANK
	.align		4
        /*000c*/ 	.byte	0x04, 0x0a
        /*000e*/ 	.short	(.L_977 - .L_976)
	.align		4
.L_976:
        /*0010*/ 	.word	index@(.nv.constant0.tvmgen_default_fused_transpose_split_kernel_9)
        /*0014*/ 	.short	0x0160
        /*0016*/ 	.short	0x0010


	//----- nvinfo : EIATTR_CBANK_PARAM_SIZE
	.align		4
.L_977:
        /*0018*/ 	.byte	0x03, 0x19
        /*001a*/ 	.short	0x0010


	//----- nvinfo : EIATTR_KPARAM_INFO
	.align		4
        /*001c*/ 	.byte	0x04, 0x17
        /*001e*/ 	.short	(.L_979 - .L_978)
.L_978:
        /*0020*/ 	.word	0x00000000
        /*0024*/ 	.short	0x0001
        /*0026*/ 	.short	0x0008
        /*0028*/ 	.byte	0x00, 0xf0, 0x21, 0x00


	//----- nvinfo : EIATTR_KPARAM_INFO
	.align		4
.L_979:
        /*002c*/ 	.byte	0x04, 0x17
        /*002e*/ 	.short	(.L_981 - .L_980)
.L_980:
        /*0030*/ 	.word	0x00000000
        /*0034*/ 	.short	0x0000
        /*0036*/ 	.short	0x0000
        /*0038*/ 	.byte	0x00, 0xf0, 0x21, 0x00


	//----- nvinfo : EIATTR_MAXREG_COUNT
	.align		4
.L_981:
        /*003c*/ 	.byte	0x03, 0x1b
        /*003e*/ 	.short	0x00ff


	//----- nvinfo : EIATTR_EXIT_INSTR_OFFSETS
	.align		4
        /*0040*/ 	.byte	0x04, 0x1c
        /*0042*/ 	.short	(.L_983 - .L_982)


	//   ....[0]....
.L_982:
        /*0044*/ 	.word	0x00000080


	//----- nvinfo : EIATTR_MAX_THREADS
	.align		4
.L_983:
        /*0048*/ 	.byte	0x04, 0x05
        /*004a*/ 	.short	(.L_985 - .L_984)
.L_984:
        /*004c*/ 	.word	0x0000001c
        /*0050*/ 	.word	0x00000001
        /*0054*/ 	.word	0x00000001
.L_985:


//--------------------- .nv.info.tvmgen_default_fused_stack_expand_dims_squeeze_split_kernel_24 --------------------------
	.section	.nv.info.tvmgen_default_fused_stack_expand_dims_squeeze_split_kernel_24,"",@"SHT_CUDA_INFO"
	.sectionflags	@""
	.align	4


	//----- nvinfo : EIATTR_CUDA_API_VERSION
	.align		4
        /*0000*/ 	.byte	0x04, 0x37
        /*0002*/ 	.short	(.L_987 - .L_986)
.L_986:
        /*0004*/ 	.word	0x0000007e


	//----- nvinfo : EIATTR_SW2861232_WAR
	.align		4
.L_987:
        /*0008*/ 	.byte	0x01, 0x35
	.zero		2


	//----- nvinfo : EIATTR_PARAM_CBANK
	.align		4
        /*000c*/ 	.byte	0x04, 0x0a
        /*000e*/ 	.short	(.L_989 - .L_988)
	.align		4
.L_988:
        /*0010*/ 	.word	index@(.nv.constant0.tvmgen_default_fused_stack_expand_dims_squeeze_split_kernel_24)
        /*0014*/ 	.short	0x0160
        /*0016*/ 	.short	0x0010


	//----- nvinfo : EIATTR_CBANK_PARAM_SIZE
	.align		4
.L_989:
        /*0018*/ 	.byte	0x03, 0x19
        /*001a*/ 	.short	0x0010


	//----- nvinfo : EIATTR_KPARAM_INFO
	.align		4
        /*001c*/ 	.byte	0x04, 0x17
        /*001e*/ 	.short	(.L_991 - .L_990)
.L_990:
        /*0020*/ 	.word	0x00000000
        /*0024*/ 	.short	0x0001
        /*0026*/ 	.short	0x0008
        /*0028*/ 	.byte	0x00, 0xf0, 0x21, 0x00


	//----- nvinfo : EIATTR_KPARAM_INFO
	.align		4
.L_991:
        /*002c*/ 	.byte	0x04, 0x17
        /*002e*/ 	.short	(.L_993 - .L_992)
.L_992:
        /*0030*/ 	.word	0x00000000
        /*0034*/ 	.short	0x0000
        /*0036*/ 	.short	0x0000
        /*0038*/ 	.byte	0x00, 0xf0, 0x21, 0x00


	//----- nvinfo : EIATTR_MAXREG_COUNT
	.align		4
.L_993:
        /*003c*/ 	.byte	0x03, 0x1b
        /*003e*/ 	.short	0x00ff


	//----- nvinfo : EIATTR_EXIT_INSTR_OFFSETS
	.align		4
        /*0040*/ 	.byte	0x04, 0x1c
        /*0042*/ 	.short	(.L_995 - .L_994)


	//   ....[0]....
.L_994:
        /*0044*/ 	.word	0x00000080


	//----- nvinfo : EIATTR_MAX_THREADS
	.align		4
.L_995:
        /*0048*/ 	.byte	0x04, 0x05
        /*004a*/ 	.short	(.L_997 - .L_996)
.L_996:
        /*004c*/ 	.word	0x00000080
        /*0050*/ 	.word	0x00000001
        /*0054*/ 	.word	0x00000001
.L_997:


//--------------------- .nv.info.tvmgen_default_fused_squeeze_8_kernel --------------------------
	.section	.nv.info.tvmgen_default_fused_squeeze_8_kernel,"",@"SHT_CUDA_INFO"
	.sectionflags	@""
	.align	4


	//----- nvinfo : EIATTR_CUDA_API_VERSION
	.align		4
        /*0000*/ 	.byte	0x04, 0x37
        /*0002*/ 	.short	(.L_999 - .L_998)
.L_998:
        /*0004*/ 	.word	0x0000007e


	//----- nvinfo : EIATTR_SW2861232_WAR
	.align		4
.L_999:
        /*0008*/ 	.byte	0x01, 0x35
	.zero		2


	//----- nvinfo : EIATTR_PARAM_CBANK
	.align		4
        /*000c*/ 	.byte	0x04, 0x0a
        /*000e*/ 	.short	(.L_1001 - .L_1000)
	.align		4
.L_1000:
        /*0010*/ 	.word	index@(.nv.constant0.tvmgen_default_fused_squeeze_8_kernel)
        /*0014*/ 	.short	0x0160
        /*0016*/ 	.short	0x0010


	//----- nvinfo : EIATTR_CBANK_PARAM_SIZE
	.align		4
.L_1001:
        /*0018*/ 	.byte	0x03, 0x19
        /*001a*/ 	.short	0x0010


	//----- nvinfo : EIATTR_KPARAM_INFO
	.align		4
        /*001c*/ 	.byte	0x04, 0x17
        /*001e*/ 	.short	(.L_1003 - .L_1002)
.L_1002:
        /*0020*/ 	.word	0x00000000
        /*0024*/ 	.short	0x0001
        /*0026*/ 	.short	0x0008
        /*0028*/ 	.byte	0x00, 0xf0, 0x21, 0x00


	//----- nvinfo : EIATTR_KPARAM_INFO
	.align		4
.L_1003:
        /*002c*/ 	.byte	0x04, 0x17
        /*002e*/ 	.short	(.L_1005 - .L_1004)
.L_1004:
        /*0030*/ 	.word	0x00000000
        /*0034*/ 	.short	0x0000
        /*0036*/ 	.short	0x0000
        /*0038*/ 	.byte	0x00, 0xf0, 0x21, 0x00


	//----- nvinfo : EIATTR_MAXREG_COUNT
	.align		4
.L_1005:
        /*003c*/ 	.byte	0x03, 0x1b
        /*003e*/ 	.short	0x00ff


	//----- nvinfo : EIATTR_EXIT_INSTR_OFFSETS
	.align		4
        /*0040*/ 	.byte	0x04, 0x1c
        /*0042*/ 	.short	(.L_1007 - .L_1006)


	//   ....[0]....
.L_1006:
        /*0044*/ 	.word	0x00000080


	//----- nvinfo : EIATTR_MAX_THREADS
	.align		4
.L_1007:
        /*0048*/ 	.byte	0x04, 0x05
        /*004a*/ 	.short	(.L_1009 - .L_1008)
.L_1008:
        /*004c*/ 	.word	0x0000001c
        /*0050*/ 	.word	0x00000001
        /*0054*/ 	.word	0x00000001
.L_1009:


//--------------------- .nv.info.tvmgen_default_fused_nn_dense_add_add_tanh_1_kernel --------------------------
	.section	.nv.info.tvmgen_default_fused_nn_dense_add_add_tanh_1_kernel,"",@"SHT_CUDA_INFO"
	.sectionflags	@""
	.align	4


	//----- nvinfo : EIATTR_CUDA_API_VERSION
	.align		4
        /*0000*/ 	.byte	0x04, 0x37
        /*0002*/ 	.short	(.L_1011 - .L_1010)
.L_1010:
        /*0004*/ 	.word	0x0000007e


	//----- nvinfo : EIATTR_SW2861232_WAR
	.align		4
.L_1011:
        /*0008*/ 	.byte	0x01, 0x35
	.zero		2


	//----- nvinfo : EIATTR_PARAM_CBANK
	.align		4
        /*000c*/ 	.byte	0x04, 0x0a
        /*000e*/ 	.short	(.L_1013 - .L_1012)
	.align		4
.L_1012:
        /*0010*/ 	.word	index@(.nv.constant0.tvmgen_default_fused_nn_dense_add_add_tanh_1_kernel)
        /*0014*/ 	.short	0x0160
        /*0016*/ 	.short	0x0028


	//----- nvinfo : EIATTR_CBANK_PARAM_SIZE
	.align		4
.L_1013:
        /*0018*/ 	.byte	0x03, 0x19
        /*001a*/ 	.short	0x0028


	//----- nvinfo : EIATTR_KPARAM_INFO
	.align		4
        /*001c*/ 	.byte	0x04, 0x17
        /*001e*/ 	.short	(.L_1015 - .L_1014)
.L_1014:
        /*0020*/ 	.word	0x00000000
        /*0024*/ 	.short	0x0004
        /*0026*/ 	.short	0x0020
        /*0028*/ 	.byte	0x00, 0xf0, 0x21, 0x00


	//----- nvinfo : EIATTR_KPARAM_INFO
	.align		4
.L_1015:
        /*002c*/ 	.byte	0x04, 0x17
        /*002e*/ 	.short	(.L_1017 - .L_1016)
.L_1016:
        /*0030*/ 	.word	0x00000000
        /*0034*/ 	.short	0x0003
        /*0036*/ 	.short	0x0018
        /*0038*/ 	.byte	0x00, 0xf0, 0x21, 0x00


	//----- nvinfo : EIATTR_KPARAM_INFO
	.align		4
.L_1017:
        /*003c*/ 	.byte	0x04, 0x17
        /*003e*/ 	.short	(.L_1019 - .L_1018)
.L_1018:
        /*0040*/ 	.word	0x00000000
        /*0044*/ 	.short	0x0002
        /*0046*/ 	.short	0x0010
        /*0048*/ 	.byte	0x00, 0xf0, 0x21, 0x00


	//----- nvinfo : EIATTR_KPARAM_INFO
	.align		4
.L_1019:
        /*004c*/ 	.byte	0x04, 0x17
        /*004e*/ 	.short	(.L_1021 - .L_1020)
.L_1020:
        /*0050*/ 	.word	0x00000000
        /*0054*/ 	.short	0x0001
        /*0056*/ 	.short	0x0008
        /*0058*/ 	.byte	0x00, 0xf0, 0x21, 0x00


	//----- nvinfo : EIATTR_KPARAM_INFO
	.align		4
.L_1021:
        /*005c*/ 	.byte	0x04, 0x17
        /*005e*/ 	.short	(.L_1023 - .L_1022)
.L_1022:
        /*0060*/ 	.word	0x00000000
        /*0064*/ 	.short	0x0000
        /*0066*/ 	.short	0x0000
        /*0068*/ 	.byte	0x00, 0xf0, 0x21, 0x00


	//----- nvinfo : EIATTR_MAXREG_COUNT
	.align		4
.L_1023:
        /*006c*/ 	.byte	0x03, 0x1b
        /*006e*/ 	.short	0x00ff


	//----- nvinfo : EIATTR_COOP_GROUP_MASK_REGIDS
	.align		4
        /*0070*/ 	.byte	0x04, 0x29
        /*0072*/ 	.short	(.L_1025 - .L_1024)


	//   ....[0]....
.L_1024:
        /*0074*/ 	.word	0x05000007


	//   ....[1]....
        /*0078*/ 	.word	0x05000007


	//   ....[2]....
        /*007c*/ 	.word	0x05000007


	//   ....[3]....
        /*0080*/ 	.word	0x05000007


	//   ....[4]....
        /*0084*/ 	.word	0x05000007


	//   ....[5]....
        /*0088*/ 	.word	0x05000004


	//----- nvinfo : EIATTR_COOP_GROUP_INSTR_OFFSETS
	.align		4
.L_1025:
        /*008c*/ 	.byte	0x04, 0x28
        /*008e*/ 	.short	(.L_1027 - .L_1026)


	//   ....[0]....
.L_1026:
        /*0090*/ 	.word	0x00000120


	//   ....[1]....
        /*0094*/ 	.word	0x00000140


	//   ....[2]....
        /*0098*/ 	.word	0x00000160


	//   ....[3]....
        /*009c*/ 	.word	0x00000180


	//   ....[4]....
        /*00a0*/ 	.word	0x000001a0


	//   ....[5]....
        /*00a4*/ 	.word	0x00000210


	//----- nvinfo : EIATTR_EXIT_INSTR_OFFSETS
	.align		4
.L_1027:
        /*00a8*/ 	.byte	0x04, 0x1c
        /*00aa*/ 	.short	(.L_1029 - .L_1028)


	//   ....[0]....
.L_1028:
        /*00ac*/ 	.word	0x00000280


	//   ....[1]....
        /*00b0*/ 	.word	0x00000470


	//----- nvinfo : EIATTR_MAX_THREADS
	.align		4
.L_1029:
        /*00b4*/ 	.byte	0x04, 0x05
        /*00b6*/ 	.short	(.L_1031 - .L_1030)
.L_1030:
        /*00b8*/ 	.word	0x00000040
        /*00bc*/ 	.word	0x00000001
        /*00c0*/ 	.word	0x00000001
.L_1031:


//--------------------- .nv.info.tvmgen_default_fused_squeeze_26_kernel --------------------------
	.section	.nv.info.tvmgen_default_fused_squeeze_26_kernel,"",@"SHT_CUDA_INFO"
	.sectionflags	@""
	.align	4


	//----- nvinfo : EIATTR_CUDA_API_VERSION
	.align		4
        /*0000*/ 	.byte	0x04, 0x37
        /*0002*/ 	.short	(.L_1033 - .L_1032)
.L_1032:
        /*0004*/ 	.word	0x0000007e


	//----- nvinfo : EIATTR_SW2861232_WAR
	.align		4
.L_1033:
        /*0008*/ 	.byte	0x01, 0x35
	.zero		2


	//----- nvinfo : EIATTR_PARAM_CBANK
	.align		4
        /*000c*/ 	.byte	0x04, 0x0a
        /*000e*/ 	.short	(.L_1035 - .L_1034)
	.align		4
.L_1034:
        /*0010*/ 	.word	index@(.nv.constant0.tvmgen_default_fused_squeeze_26_kernel)
        /*0014*/ 	.short	0x0160
        /*0016*/ 	.short	0x0010


	//----- nvinfo : EIATTR_CBANK_PARAM_SIZE
	.align		4
.L_1035:
        /*0018*/ 	.byte	0x03, 0x19
        /*001a*/ 	.short	0x0010


	//----- nvinfo : EIATTR_KPARAM_INFO
	.align		4
        /*001c*/ 	.byte	0x04, 0x17
        /*001e*/ 	.short	(.L_1037 - .L_1036)
.L_1036:
        /*0020*/ 	.word	0x00000000
        /*0024*/ 	.short	0x0001
        /*0026*/ 	.short	0x0008
        /*0028*/ 	.byte	0x00, 0xf0, 0x21, 0x00


	//----- nvinfo : EIATTR_KPARAM_INFO
	.align		4
.L_1037:
        /*002c*/ 	.byte	0x04, 0x17
        /*002e*/ 	.short	(.L_1039 - .L_1038)
.L_1038:
        /*0030*/ 	.word	0x00000000
        /*0034*/ 	.short	0x0000
        /*0036*/ 	.short	0x0000
        /*0038*/ 	.byte	0x00, 0xf0, 0x21, 0x00


	//----- nvinfo : EIATTR_MAXREG_COUNT
	.align		4
.L_1039:
        /*003c*/ 	.byte	0x03, 0x1b
        /*003e*/ 	.short	0x00ff


	//----- nvinfo : EIATTR_EXIT_INSTR_OFFSETS
	.align		4
        /*0040*/ 	.byte	0x04, 0x1c
        /*0042*/ 	.short	(.L_1041 - .L_1040)


	//   ....[0]....
.L_1040:
        /*0044*/ 	.word	0x00000080


	//----- nvinfo : EIATTR_MAX_THREADS
	.align		4
.L_1041:
        /*0048*/ 	.byte	0x04, 0x05
        /*004a*/ 	.short	(.L_1043 - .L_1042)
.L_1042:
        /*004c*/ 	.word	0x0000001c
        /*0050*/ 	.word	0x00000001
        /*0054*/ 	.word	0x00000001
.L_1043:


//--------------------- .nv.info.tvmgen_default_fused_transpose_split_kernel_20 --------------------------
	.section	.nv.info.tvmgen_default_fused_transpose_split_kernel_20,"",@"SHT_CUDA_INFO"
	.sectionflags	@""
	.align	4


	//----- nvinfo : EIATTR_CUDA_API_VERSION
	.align		4
        /*0000*/ 	.byte	0x04, 0x37
        /*0002*/ 	.short	(.L_1045 - .L_1044)
.L_1044:
        /*0004*/ 	.word	0x0000007e


	//----- nvinfo : EIATTR_SW2861232_WAR
	.align		4
.L_1045:
        /*0008*/ 	.byte	0x01, 0x35
	.zero		2


	//----- nvinfo : EIATTR_PARAM_CBANK
	.align		4
        /*000c*/ 	.byte	0x04, 0x0a
        /*000e*/ 	.short	(.L_1047 - .L_1046)
	.align		4
.L_1046:
        /*0010*/ 	.word	index@(.nv.constant0.tvmgen_default_fused_transpose_split_kernel_20)
        /*0014*/ 	.short	0x0160
        /*0016*/ 	.short	0x0010


	//----- nvinfo : EIATTR_CBANK_PARAM_SIZE
	.align		4
.L_1047:
        /*0018*/ 	.byte	0x03, 0x19
        /*001a*/ 	.short	0x0010


	//----- nvinfo : EIATTR_KPARAM_INFO
	.align		4
        /*001c*/ 	.byte	0x04, 0x17
        /*001e*/ 	.short	(.L_1049 - .L_1048)
.L_1048:
        /*0020*/ 	.word	0x00000000
        /*0024*/ 	.short	0x0001
        /*0026*/ 	.short	0x0008
        /*0028*/ 	.byte	0x00, 0xf0, 0x21, 0x00


	//----- nvinfo : EIATTR_KPARAM_INFO
	.align		4
.L_1049:
        /*002c*/ 	.byte	0x04, 0x17
        /*002e*/ 	.short	(.L_1051 - .L_1050)
.L_1050:
        /*0030*/ 	.word	0x00000000
        /*0034*/ 	.short	0x0000
        /*0036*/ 	.short	0x0000
        /*0038*/ 	.byte	0x00, 0xf0, 0x21, 0x00


	//----- nvinfo : EIATTR_MAXREG_COUNT
	.align		4
.L_1051:
        /*003c*/ 	.byte	0x03, 0x1b
        /*003e*/ 	.short	0x00ff


	//----- nvinfo : EIATTR_EXIT_INSTR_OFFSETS
	.align		4
        /*0040*/ 	.byte	0x04, 0x1c
        /*0042*/ 	.short	(.L_1053 - .L_1052)


	//   ....[0]....
.L_1052:
        /*0044*/ 	.word	0x00000080


	//----- nvinfo : EIATTR_MAX_THREADS
	.align		4
.L_1053:
        /*0048*/ 	.byte	0x04, 0x05
        /*004a*/ 	.short	(.L_1055 - .L_1054)
.L_1054:
        /*004c*/ 	.word	0x0000001c
        /*0050*/ 	.word	0x00000001
        /*0054*/ 	.word	0x00000001
.L_1055:


//--------------------- .nv.info.tvmgen_default_fused_nn_dense_add_add_tanh_kernel --------------------------
	.section	.nv.info.tvmgen_default_fused_nn_dense_add_add_tanh_kernel,"",@"SHT_CUDA_INFO"
	.sectionflags	@""
	.align	4


	//----- nvinfo : EIATTR_CUDA_API_VERSION
	.align		4
        /*0000*/ 	.byte	0x04, 0x37
        /*0002*/ 	.short	(.L_1057 - .L_1056)
.L_1056:
        /*0004*/ 	.word	0x0000007e


	//----- nvinfo : EIATTR_SW2861232_WAR
	.align		4
.L_1057:
        /*0008*/ 	.byte	0x01, 0x35
	.zero		2


	//----- nvinfo : EIATTR_PARAM_CBANK
	.align		4
        /*000c*/ 	.byte	0x04, 0x0a
        /*000e*/ 	.short	(.L_1059 - .L_1058)
	.align		4
.L_1058:
        /*0010*/ 	.word	index@(.nv.constant0.tvmgen_default_fused_nn_dense_add_add_tanh_kernel)
        /*0014*/ 	.short	0x0160
        /*0016*/ 	.short	0x0028


	//----- nvinfo : EIATTR_CBANK_PARAM_SIZE
	.align		4
.L_1059:
        /*0018*/ 	.byte	0x03, 0x19
        /*001a*/ 	.short	0x0028


	//----- nvinfo : EIATTR_KPARAM_INFO
	.align		4
        /*001c*/ 	.byte	0x04, 0x17
        /*001e*/ 	.short	(.L_1061 - .L_1060)
.L_1060:
        /*0020*/ 	.word	0x00000000
        /*0024*/ 	.short	0x0004
        /*0026*/ 	.short	0x0020
        /*0028*/ 	.byte	0x00, 0xf0, 0x21, 0x00


	//----- nvinfo : EIATTR_KPARAM_INFO
	.align		4
.L_1061:
        /*002c*/ 	.byte	0x04, 0x17
        /*002e*/ 	.short	(.L_1063 - .L_1062)
.L_1062:
        /*0030*/ 	.word	0x00000000
        /*0034*/ 	.short	0x0003
        /*0036*/ 	.short	0x0018
        /*0038*/ 	.byte	0x00, 0xf0, 0x21, 0x00


	//----- nvinfo : EIATTR_KPARAM_INFO
	.align		4
.L_1063:
        /*003c*/ 	.byte	0x04, 0x17
        /*003e*/ 	.short	(.L_1065 - .L_1064)
.L_1064:
        /*0040*/ 	.word	0x00000000
        /*0044*/ 	.short	0x0002
        /*0046*/ 	.short	0x0010
        /*0048*/ 	.byte	0x00, 0xf0, 0x21, 0x00


	//----- nvinfo : EIATTR_KPARAM_INFO
	.align		4
.L_1065:
        /*004c*/ 	.byte	0x04, 0x17
        /*004e*/ 	.short	(.L_1067 - .L_1066)
.L_1066:
        /*0050*/ 	.word	0x00000000
        /*0054*/ 	.short	0x0001
        /*0056*/ 	.short	0x0008
        /*0058*/ 	.byte	0x00, 0xf0, 0x21, 0x00


	//----- nvinfo : EIATTR_KPARAM_INFO
	.align		4
.L_1067:
        /*005c*/ 	.byte	0x04, 0x17
        /*005e*/ 	.short	(.L_1069 - .L_1068)
.L_1068:
        /*0060*/ 	.word	0x00000000
        /*0064*/ 	.short	0x0000
        /*0066*/ 	.short	0x0000
        /*0068*/ 	.byte	0x00, 0xf0, 0x21, 0x00


	//----- nvinfo : EIATTR_MAXREG_COUNT
	.align		4
.L_1069:
        /*006c*/ 	.byte	0x03, 0x1b
        /*006e*/ 	.short	0x00ff


	//----- nvinfo : EIATTR_COOP_GROUP_MASK_REGIDS
	.align		4
        /*0070*/ 	.byte	0x04, 0x29
        /*0072*/ 	.short	(.L_1071 - .L_1070)


	//   ....[0]....
.L_1070:
        /*0074*/ 	.word	0x05000007


	//   ....[1]....
        /*0078*/ 	.word	0x05000007


	//   ....[2]....
        /*007c*/ 	.word	0x05000007


	//   ....[3]....
        /*0080*/ 	.word	0x05000007


	//   ....[4]....
        /*0084*/ 	.word	0x05000007


	//   ....[5]....
        /*0088*/ 	.word	0x05000000


	//----- nvinfo : EIATTR_COOP_GROUP_INSTR_OFFSETS
	.align		4
.L_1071:
        /*008c*/ 	.byte	0x04, 0x28
        /*008e*/ 	.short	(.L_1073 - .L_1072)


	//   ....[0]....
.L_1072:
        /*0090*/ 	.word	0x00000100


	//   ....[1]....
        /*0094*/ 	.word	0x00000130


	//   ....[2]....
        /*0098*/ 	.word	0x00000160


	//   ....[3]....
        /*009c*/ 	.word	0x00000180


	//   ....[4]....
        /*00a0*/ 	.word	0x000001a0


	//   ....[5]....
        /*00a4*/ 	.word	0x00000200


	//----- nvinfo : EIATTR_EXIT_INSTR_OFFSETS
	.align		4
.L_1073:
        /*00a8*/ 	.byte	0x04, 0x1c
        /*00aa*/ 	.short	(.L_1075 - .L_1074)


	//   ....[0]....
.L_1074:
        /*00ac*/ 	.word	0x00000270


	//   ....[1]....
        /*00b0*/ 	.word	0x00000480


	//----- nvinfo : EIATTR_MAX_THREADS
	.align		4
.L_1075:
        /*00b4*/ 	.byte	0x04, 0x05
        /*00b6*/ 	.short	(.L_1077 - .L_1076)
.L_1076:
        /*00b8*/ 	.word	0x00000040
        /*00bc*/ 	.word	0x00000001
        /*00c0*/ 	.word	0x00000001
.L_1077:


//--------------------- .nv.info.tvmgen_default_fused_squeeze_13_kernel --------------------------
	.section	.nv.info.tvmgen_default_fused_squeeze_13_kernel,"",@"SHT_CUDA_INFO"
	.sectionflags	@""
	.align	4


	//----- nvinfo : EIATTR_CUDA_API_VERSION
	.align		4
        /*0000*/ 	.byte	0x04, 0x37
        /*0002*/ 	.short	(.L_1079 - .L_1078)
.L_1078:
        /*0004*/ 	.word	0x0000007e


	//----- nvinfo : EIATTR_SW2861232_WAR
	.align		4
.L_1079:
        /*0008*/ 	.byte	0x01, 0x35
	.zero		2


	//----- nvinfo : EIATTR_PARAM_CBANK
	.align		4
        /*000c*/ 	.byte	0x04, 0x0a
        /*000e*/ 	.short	(.L_1081 - .L_1080)
	.align		4
.L_1080:
        /*0010*/ 	.word	index@(.nv.constant0.tvmgen_default_fused_squeeze_13_kernel)
        /*0014*/ 	.short	0x0160
        /*0016*/ 	.short	0x0010


	//----- nvinfo : EIATTR_CBANK_PARAM_SIZE
	.align		4
.L_1081:
        /*0018*/ 	.byte	0x03, 0x19
        /*001a*/ 	.short	0x0010


	//----- nvinfo : EIATTR_KPARAM_INFO
	.align		4
        /*001c*/ 	.byte	0x04, 0x17
        /*001e*/ 	.short	(.L_1083 - .L_1082)
.L_1082:
        /*0020*/ 	.word	0x00000000
        /*0024*/ 	.short	0x0001
        /*0026*/ 	.short	0x0008
        /*0028*/ 	.byte	0x00, 0xf0, 0x21, 0x00


	//----- nvinfo : EIATTR_KPARAM_INFO
	.align		4
.L_1083:
        /*002c*/ 	.byte	0x04, 0x17
        /*002e*/ 	.short	(.L_1085 - .L_1084)
.L_1084:
        /*0030*/ 	.word	0x00000000
        /*0034*/ 	.short	0x0000
        /*0036*/ 	.short	0x0000
        /*0038*/ 	.byte	0x00, 0xf0, 0x21, 0x00


	//----- nvinfo : EIATTR_MAXREG_COUNT
	.align		4
.L_1085:
        /*003c*/ 	.byte	0x03, 0x1b
        /*003e*/ 	.short	0x00ff


	//----- nvinfo : EIATTR_EXIT_INSTR_OFFSETS
	.align		4
        /*0040*/ 	.byte	0x04, 0x1c
        /*0042*/ 	.short	(.L_1087 - .L_1086)


	//   ....[0]....
.L_1086:
        /*0044*/ 	.word	0x00000080


	//----- nvinfo : EIATTR_MAX_THREADS
	.align		4
.L_1087:
        /*0048*/ 	.byte	0x04, 0x05
        /*004a*/ 	.short	(.L_1089 - .L_1088)
.L_1088:
        /*004c*/ 	.word	0x0000001c
        /*0050*/ 	.word	0x00000001
        /*0054*/ 	.word	0x00000001
.L_1089:


//--------------------- .nv.info.tvmgen_default_fused_transpose_split_kernel_27 --------------------------
	.section	.nv.info.tvmgen_default_fused_transpose_split_kernel_27,"",@"SHT_CUDA_INFO"
	.sectionflags	@""
	.align	4


	//----- nvinfo : EIATTR_CUDA_API_VERSION
	.align		4
        /*0000*/ 	.byte	0x04, 0x37
        /*0002*/ 	.short	(.L_1091 - .L_1090)
.L_1090:
        /*0004*/ 	.word	0x0000007e


	//----- nvinfo : EIATTR_SW2861232_WAR
	.align		4
.L_1091:
        /*0008*/ 	.byte	0x01, 0x35
	.zero		2


	//----- nvinfo : EIATTR_PARAM_CBANK
	.align		4
        /*000c*/ 	.byte	0x04, 0x0a
        /*000e*/ 	.short	(.L_1093 - .L_1092)
	.align		4
.L_1092:
        /*0010*/ 	.word	index@(.nv.constant0.tvmgen_default_fused_transpose_split_kernel_27)
        /*0014*/ 	.short	0x0160
        /*0016*/ 	.short	0x0010


	//----- nvinfo : EIATTR_CBANK_PARAM_SIZE
	.align		4
.L_1093:
        /*0018*/ 	.byte	0x03, 0x19
        /*001a*/ 	.short	0x0010


	//----- nvinfo : EIATTR_KPARAM_INFO
	.align		4
        /*001c*/ 	.byte	0x04, 0x17
        /*001e*/ 	.short	(.L_1095 - .L_1094)
.L_1094:
        /*0020*/ 	.word	0x00000000
        /*0024*/ 	.short	0x0001
        /*0026*/ 	.short	0x0008
        /*0028*/ 	.byte	0x00, 0xf0, 0x21, 0x00


	//----- nvinfo : EIATTR_KPARAM_INFO
	.align		4
.L_1095:
        /*002c*/ 	.byte	0x04, 0x17
        /*002e*/ 	.short	(.L_1097 - .L_1096)
.L_1096:
        /*0030*/ 	.word	0x00000000
        /*0034*/ 	.short	0x0000
        /*0036*/ 	.short	0x0000
        /*0038*/ 	.byte	0x00, 0xf0, 0x21, 0x00


	//----- nvinfo : EIATTR_MAXREG_COUNT
	.align		4
.L_1097:
        /*003c*/ 	.byte	0x03, 0x1b
        /*003e*/ 	.short	0x00ff


	//----- nvinfo : EIATTR_EXIT_INSTR_OFFSETS
	.align		4
        /*0040*/ 	.byte	0x04, 0x1c
        /*0042*/ 	.short	(.L_1099 - .L_1098)


	//   ....[0]....
.L_1098:
        /*0044*/ 	.word	0x00000080


	//----- nvinfo : EIATTR_MAX_THREADS
	.align		4
.L_1099:
        /*0048*/ 	.byte	0x04, 0x05
        /*004a*/ 	.short	(.L_1101 - .L_1100)
.L_1100:
        /*004c*/ 	.word	0x0000001c
        /*0050*/ 	.word	0x00000001
        /*0054*/ 	.word	0x00000001
.L_1101:


//--------------------- .nv.info.tvmgen_default_fused_squeeze_2_kernel --------------------------
	.section	.nv.info.tvmgen_default_fused_squeeze_2_kernel,"",@"SHT_CUDA_INFO"
	.sectionflags	@""
	.align	4


	//----- nvinfo : EIATTR_CUDA_API_VERSION
	.align		4
        /*0000*/ 	.byte	0x04, 0x37
        /*0002*/ 	.short	(.L_1103 - .L_1102)
.L_1102:
        /*0004*/ 	.word	0x0000007e


	//----- nvinfo : EIATTR_SW2861232_WAR
	.align		4
.L_1103:
        /*0008*/ 	.byte	0x01, 0x35
	.zero		2


	//----- nvinfo : EIATTR_PARAM_CBANK
	.align		4
        /*000c*/ 	.byte	0x04, 0x0a
        /*000e*/ 	.short	(.L_1105 - .L_1104)
	.align		4
.L_1104:
        /*0010*/ 	.word	index@(.nv.constant0.tvmgen_default_fused_squeeze_2_kernel)
        /*0014*/ 	.short	0x0160
        /*0016*/ 	.short	0x0010


	//----- nvinfo : EIATTR_CBANK_PARAM_SIZE
	.align		4
.L_1105:
        /*0018*/ 	.byte	0x03, 0x19
        /*001a*/ 	.short	0x0010


	//----- nvinfo : EIATTR_KPARAM_INFO
	.align		4
        /*001c*/ 	.byte	0x04, 0x17
        /*001e*/ 	.short	(.L_1107 - .L_1106)
.L_1106:
        /*0020*/ 	.word	0x00000000
        /*0024*/ 	.short	0x0001
        /*0026*/ 	.short	0x0008
        /*0028*/ 	.byte	0x00, 0xf0, 0x21, 0x00


	//----- nvinfo : EIATTR_KPARAM_INFO
	.align		4
.L_1107:
        /*002c*/ 	.byte	0x04, 0x17
        /*002e*/ 	.short	(.L_1109 - .L_1108)
.L_1108:
        /*0030*/ 	.word	0x00000000
        /*0034*/ 	.short	0x0000
        /*0036*/ 	.short	0x0000
        /*0038*/ 	.byte	0x00, 0xf0, 0x21, 0x00


	//----- nvinfo : EIATTR_MAXREG_COUNT
	.align		4
.L_1109:
        /*003c*/ 	.byte	0x03, 0x1b
        /*003e*/ 	.short	0x00ff


	//----- nvinfo : EIATTR_EXIT_INSTR_OFFSETS
	.align		4
        /*0040*/ 	.byte	0x04, 0x1c
        /*0042*/ 	.short	(.L_1111 - .L_1110)


	//   ....[0]....
.L_1110:
        /*0044*/ 	.word	0x00000080


	//----- nvinfo : EIATTR_MAX_THREADS
	.align		4
.L_1111:
        /*0048*/ 	.byte	0x04, 0x05
        /*004a*/ 	.short	(.L_1113 - .L_1112)
.L_1112:
        /*004c*/ 	.word	0x0000001c
        /*0050*/ 	.word	0x00000001
        /*0054*/ 	.word	0x00000001
.L_1113:


//--------------------- .nv.info.tvmgen_default_fused_squeeze_12_kernel --------------------------
	.section	.nv.info.tvmgen_default_fused_squeeze_12_kernel,"",@"SHT_CUDA_INFO"
	.sectionflags	@""
	.align	4


	//----- nvinfo : EIATTR_CUDA_API_VERSION
	.align		4
        /*0000*/ 	.byte	0x04, 0x37
        /*0002*/ 	.short	(.L_1115 - .L_1114)
.L_1114:
        /*0004*/ 	.word	0x0000007e


	//----- nvinfo : EIATTR_SW2861232_WAR
	.align		4
.L_1115:
        /*0008*/ 	.byte	0x01, 0x35
	.zero		2


	//----- nvinfo : EIATTR_PARAM_CBANK
	.align		4
        /*000c*/ 	.byte	0x04, 0x0a
        /*000e*/ 	.short	(.L_1117 - .L_1116)
	.align		4
.L_1116:
        /*0010*/ 	.word	index@(.nv.constant0.tvmgen_default_fused_squeeze_12_kernel)
        /*0014*/ 	.short	0x0160
        /*0016*/ 	.short	0x0010


	//----- nvinfo : EIATTR_CBANK_PARAM_SIZE
	.align		4
.L_1117:
        /*0018*/ 	.byte	0x03, 0x19
        /*001a*/ 	.short	0x0010


	//----- nvinfo : EIATTR_KPARAM_INFO
	.align		4
        /*001c*/ 	.byte	0x04, 0x17
        /*001e*/ 	.short	(.L_1119 - .L_1118)
.L_1118:
        /*0020*/ 	.word	0x00000000
        /*0024*/ 	.short	0x0001
        /*0026*/ 	.short	0x0008
        /*0028*/ 	.byte	0x00, 0xf0, 0x21, 0x00


	//----- nvinfo : EIATTR_KPARAM_INFO
	.align		4
.L_1119:
        /*002c*/ 	.byte	0x04, 0x17
        /*002e*/ 	.short	(.L_1121 - .L_1120)
.L_1120:
        /*0030*/ 	.word	0x00000000
        /*0034*/ 	.short	0x0000
        /*0036*/ 	.short	0x0000
        /*0038*/ 	.byte	0x00, 0xf0, 0x21, 0x00


	//----- nvinfo : EIATTR_MAXREG_COUNT
	.align		4
.L_1121:
        /*003c*/ 	.byte	0x03, 0x1b
        /*003e*/ 	.short	0x00ff


	//----- nvinfo : EIATTR_EXIT_INSTR_OFFSETS
	.align		4
        /*0040*/ 	.byte	0x04, 0x1c
        /*0042*/ 	.short	(.L_1123 - .L_1122)


	//   ....[0]....
.L_1122:
        /*0044*/ 	.word	0x00000080


	//----- nvinfo : EIATTR_MAX_THREADS
	.align		4
.L_1123:
        /*0048*/ 	.byte	0x04, 0x05
        /*004a*/ 	.short	(.L_1125 - .L_1124)
.L_1124:
        /*004c*/ 	.word	0x0000001c
        /*0050*/ 	.word	0x00000001
        /*0054*/ 	.word	0x00000001
.L_1125:


//--------------------- .nv.info.tvmgen_default_fused_transpose_split_kernel_12 --------------------------
	.section	.nv.info.tvmgen_default_fused_transpose_split_kernel_12,"",@"SHT_CUDA_INFO"
	.sectionflags	@""
	.align	4


	//----- nvinfo : EIATTR_CUDA_API_VERSION
	.align		4
        /*0000*/ 	.byte	0x04, 0x37
        /*0002*/ 	.short	(.L_1127 - .L_1126)
.L_1126:
        /*0004*/ 	.word	0x0000007e


	//----- nvinfo : EIATTR_SW2861232_WAR
	.align		4
.L_1127:
        /*0008*/ 	.byte	0x01, 0x35
	.zero		2


	//----- nvinfo : EIATTR_PARAM_CBANK
	.align		4
        /*000c*/ 	.byte	0x04, 0x0a
        /*000e*/ 	.short	(.L_1129 - .L_1128)
	.align		4
.L_1128:
        /*0010*/ 	.word	index@(.nv.constant0.tvmgen_default_fused_transpose_split_kernel_12)
        /*0014*/ 	.short	0x0160
        /*0016*/ 	.short	0x0010


	//----- nvinfo : EIATTR_CBANK_PARAM_SIZE
	.align		4
.L_1129:
        /*0018*/ 	.byte	0x03, 0x19
        /*001a*/ 	.short	0x0010


	//----- nvinfo : EIATTR_KPARAM_INFO
	.align		4
        /*001c*/ 	.byte	0x04, 0x17
        /*001e*/ 	.short	(.L_1131 - .L_1130)
.L_1130:
        /*0020*/ 	.word	0x00000000
        /*0024*/ 	.short	0x0001
        /*0026*/ 	.short	0x0008
        /*0028*/ 	.byte	0x00, 0xf0, 0x21, 0x00


	//----- nvinfo : EIATTR_KPARAM_INFO
	.align		4
.L_1131:
        /*002c*/ 	.byte	0x04, 0x17
        /*002e*/ 	.short	(.L_1133 - .L_1132)
.L_1132:
        /*0030*/ 	.word	0x00000000
        /*0034*/ 	.short	0x0000
        /*0036*/ 	.short	0x0000
        /*0038*/ 	.byte	0x00, 0xf0, 0x21, 0x00


	//----- nvinfo : EIATTR_MAXREG_COUNT
	.align		4
.L_1133:
        /*003c*/ 	.byte	0x03, 0x1b
        /*003e*/ 	.short	0x00ff


	//----- nvinfo : EIATTR_EXIT_INSTR_OFFSETS
	.align		4
        /*0040*/ 	.byte	0x04, 0x1c
        /*0042*/ 	.short	(.L_1135 - .L_1134)


	//   ....[0]....
.L_1134:
        /*0044*/ 	.word	0x00000080


	//----- nvinfo : EIATTR_MAX_THREADS
	.align		4
.L_1135:
        /*0048*/ 	.byte	0x04, 0x05
        /*004a*/ 	.short	(.L_1137 - .L_1136)
.L_1136:
        /*004c*/ 	.word	0x0000001c
        /*0050*/ 	.word	0x00000001
        /*0054*/ 	.word	0x00000001
.L_1137:


//--------------------- .nv.info.tvmgen_default_fused_transpose_split_kernel_18 --------------------------
	.section	.nv.info.tvmgen_default_fused_transpose_split_kernel_18,"",@"SHT_CUDA_INFO"
	.sectionflags	@""
	.align	4


	//----- nvinfo : EIATTR_CUDA_API_VERSION
	.align		4
        /*0000*/ 	.byte	0x04, 0x37
        /*0002*/ 	.short	(.L_1139 - .L_1138)
.L_1138:
        /*0004*/ 	.word	0x0000007e


	//----- nvinfo : EIATTR_SW2861232_WAR
	.align		4
.L_1139:
        /*0008*/ 	.byte	0x01, 0x35
	.zero		2


	//----- nvinfo : EIATTR_PARAM_CBANK
	.align		4
        /*000c*/ 	.byte	0x04, 0x0a
        /*000e*/ 	.short	(.L_1141 - .L_1140)
	.align		4
.L_1140:
        /*0010*/ 	.word	index@(.nv.constant0.tvmgen_default_fused_transpose_split_kernel_18)
        /*0014*/ 	.short	0x0160
        /*0016*/ 	.short	0x0010


	//----- nvinfo : EIATTR_CBANK_PARAM_SIZE
	.align		4
.L_1141:
        /*0018*/ 	.byte	0x03, 0x19
        /*001a*/ 	.short	0x0010


	//----- nvinfo : EIATTR_KPARAM_INFO
	.align		4
        /*001c*/ 	.byte	0x04, 0x17
        /*001e*/ 	.short	(.L_1143 - .L_1142)
.L_1142:
        /*0020*/ 	.word	0x00000000
        /*0024*/ 	.short	0x0001
        /*0026*/ 	.short	0x0008
        /*0028*/ 	.byte	0x00, 0xf0, 0x21, 0x00


	//----- nvinfo : EIATTR_KPARAM_INFO
	.align		4
.L_1143:
        /*002c*/ 	.byte	0x04, 0x17
        /*002e*/ 	.short	(.L_1145 - .L_1144)
.L_1144:
        /*0030*/ 	.word	0x00000000
        /*0034*/ 	.short	0x0000
        /*0036*/ 	.short	0x0000
        /*0038*/ 	.byte	0x00, 0xf0, 0x21, 0x00


	//----- nvinfo : EIATTR_MAXREG_COUNT
	.align		4
.L_1145:
        /*003c*/ 	.byte	0x03, 0x1b
        /*003e*/ 	.short	0x00ff


	//----- nvinfo : EIATTR_EXIT_INSTR_OFFSETS
	.align		4
        /*0040*/ 	.byte	0x04, 0x1c
        /*0042*/ 	.short	(.L_1147 - .L_1146)


	//   ....[0]....
.L_1146:
        /*0044*/ 	.word	0x00000080


	//----- nvinfo : EIATTR_MAX_THREADS
	.align		4
.L_1147:
        /*0048*/ 	.byte	0x04, 0x05
        /*004a*/ 	.short	(.L_1149 - .L_1148)
.L_1148:
        /*004c*/ 	.word	0x0000001c
        /*0050*/ 	.word	0x00000001
        /*0054*/ 	.word	0x00000001
.L_1149:


//--------------------- .nv.info.tvmgen_default_fused_squeeze_36_kernel --------------------------
	.section	.nv.info.tvmgen_default_fused_squeeze_36_kernel,"",@"SHT_CUDA_INFO"
	.sectionflags	@""
	.align	4


	//----- nvinfo : EIATTR_CUDA_API_VERSION
	.align		4
        /*0000*/ 	.byte	0x04, 0x37
        /*0002*/ 	.short	(.L_1151 - .L_1150)
.L_1150:
        /*0004*/ 	.word	0x0000007e


	//----- nvinfo : EIATTR_SW2861232_WAR
	.align		4
.L_1151:
        /*0008*/ 	.byte	0x01, 0x35
	.zero		2


	//----- nvinfo : EIATTR_PARAM_CBANK
	.align		4
        /*000c*/ 	.byte	0x04, 0x0a
        /*000e*/ 	.short	(.L_1153 - .L_1152)
	.align		4
.L_1152:
        /*0010*/ 	.word	index@(.nv.constant0.tvmgen_default_fused_squeeze_36_kernel)
        /*0014*/ 	.short	0x0160
        /*0016*/ 	.short	0x0010


	//----- nvinfo : EIATTR_CBANK_PARAM_SIZE
	.align		4
.L_1153:
        /*0018*/ 	.byte	0x03, 0x19
        /*001a*/ 	.short	0x0010


	//----- nvinfo : EIATTR_KPARAM_INFO
	.align		4
        /*001c*/ 	.byte	0x04, 0x17
        /*001e*/ 	.short	(.L_1155 - .L_1154)
.L_1154:
        /*0020*/ 	.word	0x00000000
        /*0024*/ 	.short	0x0001
        /*0026*/ 	.short	0x0008
        /*0028*/ 	.byte	0x00, 0xf0, 0x21, 0x00


	//----- nvinfo : EIATTR_KPARAM_INFO
	.align		4
.L_1155:
        /*002c*/ 	.byte	0x04, 0x17
        /*002e*/ 	.short	(.L_1157 - .L_1156)
.L_1156:
        /*0030*/ 	.word	0x00000000
        /*0034*/ 	.short	0x0000
        /*0036*/ 	.short	0x0000
        /*0038*/ 	.byte	0x00, 0xf0, 0x21, 0x00


	//----- nvinfo : EIATTR_MAXREG_COUNT
	.align		4
.L_1157:
        /*003c*/ 	.byte	0x03, 0x1b
        /*003e*/ 	.short	0x00ff


	//----- nvinfo : EIATTR_EXIT_INSTR_OFFSETS
	.align		4
        /*0040*/ 	.byte	0x04, 0x1c
        /*0042*/ 	.short	(.L_1159 - .L_1158)


	//   ....[0]....
.L_1158:
        /*0044*/ 	.word	0x00000080


	//----- nvinfo : EIATTR_MAX_THREADS
	.align		4
.L_1159:
        /*0048*/ 	.byte	0x04, 0x05
        /*004a*/ 	.short	(.L_1161 - .L_1160)
.L_1160:
        /*004c*/ 	.word	0x00000080
        /*0050*/ 	.word	0x00000001
        /*0054*/ 	.word	0x00000001
.L_1161:


//--------------------- .nv.info.tvmgen_default_fused_squeeze_9_kernel --------------------------
	.section	.nv.info.tvmgen_default_fused_squeeze_9_kernel,"",@"SHT_CUDA_INFO"
	.sectionflags	@""
	.align	4


	//----- nvinfo : EIATTR_CUDA_API_VERSION
	.align		4
        /*0000*/ 	.byte	0x04, 0x37
        /*0002*/ 	.short	(.L_1163 - .L_1162)
.L_1162:
        /*0004*/ 	.word	0x0000007e


	//----- nvinfo : EIATTR_SW2861232_WAR
	.align		4
.L_1163:
        /*0008*/ 	.byte	0x01, 0x35
	.zero		2


	//----- nvinfo : EIATTR_PARAM_CBANK
	.align		4
        /*000c*/ 	.byte	0x04, 0x0a
        /*000e*/ 	.short	(.L_1165 - .L_1164)
	.align		4
.L_1164:
        /*0010*/ 	.word	index@(.nv.constant0.tvmgen_default_fused_squeeze_9_kernel)
        /*0014*/ 	.short	0x0160
        /*0016*/ 	.short	0x0010


	//----- nvinfo : EIATTR_CBANK_PARAM_SIZE
	.align		4
.L_1165:
        /*0018*/ 	.byte	0x03, 0x19
        /*001a*/ 	.short	0x0010


	//----- nvinfo : EIATTR_KPARAM_INFO
	.align		4
        /*001c*/ 	.byte	0x04, 0x17
        /*001e*/ 	.short	(.L_1167 - .L_1166)
.L_1166:
        /*0020*/ 	.word	0x00000000
        /*0024*/ 	.short	0x0001
        /*0026*/ 	.short	0x0008
        /*0028*/ 	.byte	0x00, 0xf0, 0x21, 0x00


	//----- nvinfo : EIATTR_KPARAM_INFO
	.align		4
.L_1167:
        /*002c*/ 	.byte	0x04, 0x17
        /*002e*/ 	.short	(.L_1169 - .L_1168)
.L_1168:
        /*0030*/ 	.word	0x00000000
        /*0034*/ 	.short	0x0000
        /*0036*/ 	.short	0x0000
        /*0038*/ 	.byte	0x00, 0xf0, 0x21, 0x00


	//----- nvinfo : EIATTR_MAXREG_COUNT
	.align		4
.L_1169:
        /*003c*/ 	.byte	0x03, 0x1b
        /*003e*/ 	.short	0x00ff


	//----- nvinfo : EIATTR_EXIT_INSTR_OFFSETS
	.align		4
        /*0040*/ 	.byte	0x04, 0x1c
        /*0042*/ 	.short	(.L_1171 - .L_1170)


	//   ....[0]....
.L_1170:
        /*0044*/ 	.word	0x00000080


	//----- nvinfo : EIATTR_MAX_THREADS
	.align		4
.L_1171:
        /*0048*/ 	.byte	0x04, 0x05
        /*004a*/ 	.short	(.L_1173 - .L_1172)
.L_1172:
        /*004c*/ 	.word	0x0000001c
        /*0050*/ 	.word	0x00000001
        /*0054*/ 	.word	0x00000001
.L_1173:


//--------------------- .nv.info.tvmgen_default_fused_squeeze_51_kernel --------------------------
	.section	.nv.info.tvmgen_default_fused_squeeze_51_kernel,"",@"SHT_CUDA_INFO"
	.sectionflags	@""
	.align	4


	//----- nvinfo : EIATTR_CUDA_API_VERSION
	.align		4
        /*0000*/ 	.byte	0x04, 0x37
        /*0002*/ 	.short	(.L_1175 - .L_1174)
.L_1174:
        /*0004*/ 	.word	0x0000007e


	//----- nvinfo : EIATTR_SW2861232_WAR
	.align		4
.L_1175:
        /*0008*/ 	.byte	0x01, 0x35
	.zero		2


	//----- nvinfo : EIATTR_PARAM_CBANK
	.align		4
        /*000c*/ 	.byte	0x04, 0x0a
        /*000e*/ 	.short	(.L_1177 - .L_1176)
	.align		4
.L_1176:
        /*0010*/ 	.word	index@(.nv.constant0.tvmgen_default_fused_squeeze_51_kernel)
        /*0014*/ 	.short	0x0160
        /*0016*/ 	.short	0x0010


	//----- nvinfo : EIATTR_CBANK_PARAM_SIZE
	.align		4
.L_1177:
        /*0018*/ 	.byte	0x03, 0x19
        /*001a*/ 	.short	0x0010


	//----- nvinfo : EIATTR_KPARAM_INFO
	.align		4
        /*001c*/ 	.byte	0x04, 0x17
        /*001e*/ 	.short	(.L_1179 - .L_1178)
.L_1178:
        /*0020*/ 	.word	0x00000000
        /*0024*/ 	.short	0x0001
        /*0026*/ 	.short	0x0008
        /*0028*/ 	.byte	0x00, 0xf0, 0x21, 0x00


	//----- nvinfo : EIATTR_KPARAM_INFO
	.align		4
.L_1179:
        /*002c*/ 	.byte	0x04, 0x17
        /*002e*/ 	.short	(.L_1181 - .L_1180)
.L_1180:
        /*0030*/ 	.word	0x00000000
        /*0034*/ 	.short	0x0000
        /*0036*/ 	.short	0x0000
        /*0038*/ 	.byte	0x00, 0xf0, 0x21, 0x00


	//----- nvinfo : EIATTR_MAXREG_COUNT
	.align		4
.L_1181:
        /*003c*/ 	.byte	0x03, 0x1b
        /*003e*/ 	.short	0x00ff


	//----- nvinfo : EIATTR_EXIT_INSTR_OFFSETS
	.align		4
        /*0040*/ 	.byte	0x04, 0x1c
        /*0042*/ 	.short	(.L_1183 - .L_1182)


	//   ....[0]....
.L_1182:
        /*0044*/ 	.word	0x00000080


	//----- nvinfo : EIATTR_MAX_THREADS
	.align		4
.L_1183:
        /*0048*/ 	.byte	0x04, 0x05
        /*004a*/ 	.short	(.L_1185 - .L_1184)
.L_1184:
        /*004c*/ 	.word	0x00000080
        /*0050*/ 	.word	0x00000001
        /*0054*/ 	.word	0x00000001
.L_1185:


//--------------------- .nv.info.tvmgen_default_fused_squeeze_38_kernel --------------------------
	.section	.nv.info.tvmgen_default_fused_squeeze_38_kernel,"",@"SHT_CUDA_INFO"
	.sectionflags	@""
	.align	4


	//----- nvinfo : EIATTR_CUDA_API_VERSION
	.align		4
        /*0000*/ 	.byte	0x04, 0x37
        /*0002*/ 	.short	(.L_1187 - .L_1186)
.L_1186:
        /*0004*/ 	.word	0x0000007e


	//----- nvinfo : EIATTR_SW2861232_WAR
	.align		4
.L_1187:
        /*0008*/ 	.byte	0x01, 0x35
	.zero		2


	//----- nvinfo : EIATTR_PARAM_CBANK
	.align		4
        /*000c*/ 	.byte	0x04, 0x0a
        /*000e*/ 	.short	(.L_1189 - .L_1188)
	.align		4
.L_1188:
        /*0010*/ 	.word	index@(.nv.constant0.tvmgen_default_fused_squeeze_38_kernel)
        /*0014*/ 	.short	0x0160
        /*0016*/ 	.short	0x0010


	//----- nvinfo : EIATTR_CBANK_PARAM_SIZE
	.align		4
.L_1189:
        /*0018*/ 	.byte	0x03, 0x19
        /*001a*/ 	.short	0x0010


	//----- nvinfo : EIATTR_KPARAM_INFO
	.align		4
        /*001c*/ 	.byte	0x04, 0x17
        /*001e*/ 	.short	(.L_1191 - .L_1190)
.L_1190:
        /*0020*/ 	.word	0x00000000
        /*0024*/ 	.short	0x0001
        /*0026*/ 	.short	0x0008
        /*0028*/ 	.byte	0x00, 0xf0, 0x21, 0x00


	//----- nvinfo : EIATTR_KPARAM_INFO
	.align		4
.L_1191:
        /*002c*/ 	.byte	0x04, 0x17
        /*002e*/ 	.short	(.L_1193 - .L_1192)
.L_1192:
        /*0030*/ 	.word	0x00000000
        /*0034*/ 	.short	0x0000
        /*0036*/ 	.short	0x0000
        /*0038*/ 	.byte	0x00, 0xf0, 0x21, 0x00


	//----- nvinfo : EIATTR_MAXREG_COUNT
	.align		4
.L_1193:
        /*003c*/ 	.byte	0x03, 0x1b
        /*003e*/ 	.short	0x00ff


	//----- nvinfo : EIATTR_EXIT_INSTR_OFFSETS
	.align		4
        /*0040*/ 	.byte	0x04, 0x1c
        /*0042*/ 	.short	(.L_1195 - .L_1194)


	//   ....[0]....
.L_1194:
        /*0044*/ 	.word	0x00000080


	//----- nvinfo : EIATTR_MAX_THREADS
	.align		4
.L_1195:
        /*0048*/ 	.byte	0x04, 0x05
        /*004a*/ 	.short	(.L_1197 - .L_1196)
.L_1196:
        /*004c*/ 	.word	0x00000080
        /*0050*/ 	.word	0x00000001
        /*0054*/ 	.word	0x00000001
.L_1197:


//--------------------- .nv.info.tvmgen_default_fused_transpose_split_kernel_22 --------------------------
	.section	.nv.info.tvmgen_default_fused_transpose_split_kernel_22,"",@"SHT_CUDA_INFO"
	.sectionflags	@""
	.align	4


	//----- nvinfo : EIATTR_CUDA_API_VERSION
	.align		4
        /*0000*/ 	.byte	0x04, 0x37
        /*0002*/ 	.short	(.L_1199 - .L_1198)
.L_1198:
        /*0004*/ 	.word	0x0000007e


	//----- nvinfo : EIATTR_SW2861232_WAR
	.align		4
.L_1199:
        /*0008*/ 	.byte	0x01, 0x35
	.zero		2


	//----- nvinfo : EIATTR_PARAM_CBANK
	.align		4
        /*000c*/ 	.byte	0x04, 0x0a
        /*000e*/ 	.short	(.L_1201 - .L_1200)
	.align		4
.L_1200:
        /*0010*/ 	.word	index@(.nv.constant0.tvmgen_default_fused_transpose_split_kernel_22)
        /*0014*/ 	.short	0x0160
        /*0016*/ 	.short	0x0010


	//----- nvinfo : EIATTR_CBANK_PARAM_SIZE
	.align		4
.L_1201:
        /*0018*/ 	.byte	0x03, 0x19
        /*001a*/ 	.short	0x0010


	//----- nvinfo : EIATTR_KPARAM_INFO
	.align		4
        /*001c*/ 	.byte	0x04, 0x17
        /*001e*/ 	.short	(.L_1203 - .L_1202)
.L_1202:
        /*0020*/ 	.word	0x00000000
        /*0024*/ 	.short	0x0001
        /*0026*/ 	.short	0x0008
        /*0028*/ 	.byte	0x00, 0xf0, 0x21, 0x00


	//----- nvinfo : EIATTR_KPARAM_INFO
	.align		4
.L_1203:
        /*002c*/ 	.byte	0x04, 0x17
        /*002e*/ 	.short	(.L_1205 - .L_1204)
.L_1204:
        /*0030*/ 	.word	0x00000000
        /*0034*/ 	.short	0x0000
        /*0036*/ 	.short	0x0000
        /*0038*/ 	.byte	0x00, 0xf0, 0x21, 0x00


	//----- nvinfo : EIATTR_MAXREG_COUNT
	.align		4
.L_1205:
        /*003c*/ 	.byte	0x03, 0x1b
        /*003e*/ 	.short	0x00ff


	//----- nvinfo : EIATTR_EXIT_INSTR_OFFSETS
	.align		4
        /*0040*/ 	.byte	0x04, 0x1c
        /*0042*/ 	.short	(.L_1207 - .L_1206)


	//   ....[0]....
.L_1206:
        /*0044*/ 	.word	0x00000080


	//----- nvinfo : EIATTR_MAX_THREADS
	.align		4
.L_1207:
        /*0048*/ 	.byte	0x04, 0x05
        /*004a*/ 	.short	(.L_1209 - .L_1208)
.L_1208:
        /*004c*/ 	.word	0x0000001c
        /*0050*/ 	.word	0x00000001
        /*0054*/ 	.word	0x00000001
.L_1209:


//--------------------- .nv.info.tvmgen_default_fused_squeeze_19_kernel --------------------------
	.section	.nv.info.tvmgen_default_fused_squeeze_19_kernel,"",@"SHT_CUDA_INFO"
	.sectionflags	@""
	.align	4


	//----- nvinfo : EIATTR_CUDA_API_VERSION
	.align		4
        /*0000*/ 	.byte	0x04, 0x37
        /*0002*/ 	.short	(.L_1211 - .L_1210)
.L_1210:
        /*0004*/ 	.word	0x0000007e


	//----- nvinfo : EIATTR_SW2861232_WAR
	.align		4
.L_1211:
        /*0008*/ 	.byte	0x01, 0x35
	.zero		2


	//----- nvinfo : EIATTR_PARAM_CBANK
	.align		4
        /*000c*/ 	.byte	0x04, 0x0a
        /*000e*/ 	.short	(.L_1213 - .L_1212)
	.align		4
.L_1212:
        /*0010*/ 	.word	index@(.nv.constant0.tvmgen_default_fused_squeeze_19_kernel)
        /*0014*/ 	.short	0x0160
        /*0016*/ 	.short	0x0010


	//----- nvinfo : EIATTR_CBANK_PARAM_SIZE
	.align		4
.L_1213:
        /*0018*/ 	.byte	0x03, 0x19
        /*001a*/ 	.short	0x0010


	//----- nvinfo : EIATTR_KPARAM_INFO
	.align		4
        /*001c*/ 	.byte	0x04, 0x17
        /*001e*/ 	.short	(.L_1215 - .L_1214)
.L_1214:
        /*0020*/ 	.word	0x00000000
        /*0024*/ 	.short	0x0001
        /*0026*/ 	.short	0x0008
        /*0028*/ 	.byte	0x00, 0xf0, 0x21, 0x00


	//----- nvinfo : EIATTR_KPARAM_INFO
	.align		4
.L_1215:
        /*002c*/ 	.byte	0x04, 0x17
        /*002e*/ 	.short	(.L_1217 - .L_1216)
.L_1216:
        /*0030*/ 	.word	0x00000000
        /*0034*/ 	.short	0x0000
        /*0036*/ 	.short	0x0000
        /*0038*/ 	.byte	0x00, 0xf0, 0x21, 0x00


	//----- nvinfo : EIATTR_MAXREG_COUNT
	.align		4
.L_1217:
        /*003c*/ 	.byte	0x03, 0x1b
        /*003e*/ 	.short	0x00ff


	//----- nvinfo : EIATTR_EXIT_INSTR_OFFSETS
	.align		4
        /*0040*/ 	.byte	0x04, 0x1c
        /*0042*/ 	.short	(.L_1219 - .L_1218)


	//   ....[0]....
.L_1218:
        /*0044*/ 	.word	0x00000080


	//----- nvinfo : EIATTR_MAX_THREADS
	.align		4
.L_1219:
        /*0048*/ 	.byte	0x04, 0x05
        /*004a*/ 	.short	(.L_1221 - .L_1220)
.L_1220:
        /*004c*/ 	.word	0x0000001c
        /*0050*/ 	.word	0x00000001
        /*0054*/ 	.word	0x00000001
.L_1221:


//--------------------- .nv.info.tvmgen_default_fused_squeeze_32_kernel --------------------------
	.section	.nv.info.tvmgen_default_fused_squeeze_32_kernel,"",@"SHT_CUDA_INFO"
	.sectionflags	@""
	.align	4


	//----- nvinfo : EIATTR_CUDA_API_VERSION
	.align		4
        /*0000*/ 	.byte	0x04, 0x37
        /*0002*/ 	.short	(.L_1223 - .L_1222)
.L_1222:
        /*0004*/ 	.word	0x0000007e


	//----- nvinfo : EIATTR_SW2861232_WAR
	.align		4
.L_1223:
        /*0008*/ 	.byte	0x01, 0x35
	.zero		2


	//----- nvinfo : EIATTR_PARAM_CBANK
	.align		4
        /*000c*/ 	.byte	0x04, 0x0a
        /*000e*/ 	.short	(.L_1225 - .L_1224)
	.align		4
.L_1224:
        /*0010*/ 	.word	index@(.nv.constant0.tvmgen_default_fused_squeeze_32_kernel)
        /*0014*/ 	.short	0x0160
        /*0016*/ 	.short	0x0010


	//----- nvinfo : EIATTR_CBANK_PARAM_SIZE
	.align		4
.L_1225:
        /*0018*/ 	.byte	0x03, 0x19
        /*001a*/ 	.short	0x0010


	//----- nvinfo : EIATTR_KPARAM_INFO
	.align		4
        /*001c*/ 	.byte	0x04, 0x17
        /*001e*/ 	.short	(.L_1227 - .L_1226)
.L_1226:
        /*0020*/ 	.word	0x00000000
        /*0024*/ 	.short	0x0001
        /*0026*/ 	.short	0x0008
        /*0028*/ 	.byte	0x00, 0xf0, 0x21, 0x00


	//----- nvinfo : EIATTR_KPARAM_INFO
	.align		4
.L_1227:
        /*002c*/ 	.byte	0x04, 0x17
        /*002e*/ 	.short	(.L_1229 - .L_1228)
.L_1228:
        /*0030*/ 	.word	0x00000000
        /*0034*/ 	.short	0x0000
        /*0036*/ 	.short	0x0000
        /*0038*/ 	.byte	0x00, 0xf0, 0x21, 0x00


	//----- nvinfo : EIATTR_MAXREG_COUNT
	.align		4
.L_1229:
        /*003c*/ 	.byte	0x03, 0x1b
        /*003e*/ 	.short	0x00ff


	//----- nvinfo : EIATTR_EXIT_INSTR_OFFSETS
	.align		4
        /*0040*/ 	.byte	0x04, 0x1c
        /*0042*/ 	.short	(.L_1231 - .L_1230)


	//   ....[0]....
.L_1230:
        /*0044*/ 	.word	0x00000080


	//----- nvinfo : EIATTR_MAX_THREADS
	.align		4
.L_1231:
        /*0048*/ 	.byte	0x04, 0x05
        /*004a*/ 	.short	(.L_1233 - .L_1232)
.L_1232:
        /*004c*/ 	.word	0x00000080
        /*0050*/ 	.word	0x00000001
        /*0054*/ 	.word	0x00000001
.L_1233:


//--------------------- .nv.info.tvmgen_default_fused_squeeze_22_kernel --------------------------
	.section	.nv.info.tvmgen_default_fused_squeeze_22_kernel,"",@"SHT_CUDA_INFO"
	.sectionflags	@""
	.align	4


	//----- nvinfo : EIATTR_CUDA_API_VERSION
	.align		4
        /*0000*/ 	.byte	0x04, 0x37
        /*0002*/ 	.short	(.L_1235 - .L_1234)
.L_1234:
        /*0004*/ 	.word	0x0000007e


	//----- nvinfo : EIATTR_SW2861232_WAR
	.align		4
.L_1235:
        /*0008*/ 	.byte	0x01, 0x35
	.zero		2


	//----- nvinfo : EIATTR_PARAM_CBANK
	.align		4
        /*000c*/ 	.byte	0x04, 0x0a
        /*000e*/ 	.short	(.L_1237 - .L_1236)
	.align		4
.L_1236:
        /*0010*/ 	.word	index@(.nv.constant0.tvmgen_default_fused_squeeze_22_kernel)
        /*0014*/ 	.short	0x0160
        /*0016*/ 	.short	0x0010


	//----- nvinfo : EIATTR_CBANK_PARAM_SIZE
	.align		4
.L_1237:
        /*0018*/ 	.byte	0x03, 0x19
        /*001a*/ 	.short	0x0010


	//----- nvinfo : EIATTR_KPARAM_INFO
	.align		4
        /*001c*/ 	.byte	0x04, 0x17
        /*001e*/ 	.short	(.L_1239 - .L_1238)
.L_1238:
        /*0020*/ 	.word	0x00000000
        /*0024*/ 	.short	0x0001
        /*0026*/ 	.short	0x0008
        /*0028*/ 	.byte	0x00, 0xf0, 0x21, 0x00


	//----- nvinfo : EIATTR_KPARAM_INFO
	.align		4
.L_1239:
        /*002c*/ 	.byte	0x04, 0x17
        /*002e*/ 	.short	(.L_1241 - .L_1240)
.L_1240:
        /*0030*/ 	.word	0x00000000
        /*0034*/ 	.short	0x0000
        /*0036*/ 	.short	0x0000
        /*0038*/ 	.byte	0x00, 0xf0, 0x21, 0x00


	//----- nvinfo : EIATTR_MAXREG_COUNT
	.align		4
.L_1241:
        /*003c*/ 	.byte	0x03, 0x1b
        /*003e*/ 	.short	0x00ff


	//----- nvinfo : EIATTR_EXIT_INSTR_OFFSETS
	.align		4
        /*0040*/ 	.byte	0x04, 0x1c
        /*0042*/ 	.short	(.L_1243 - .L_1242)


	//   ....[0]....
.L_1242:
        /*0044*/ 	.word	0x00000080


	//----- nvinfo : EIATTR_MAX_THREADS
	.align		4
.L_1243:
        /*0048*/ 	.byte	0x04, 0x05
        /*004a*/ 	.short	(.L_1245 - .L_1244)
.L_1244:
        /*004c*/ 	.word	0x0000001c
        /*0050*/ 	.word	0x00000001
        /*0054*/ 	.word	0x00000001
.L_1245:


//--------------------- .nv.info.tvmgen_default_fused_stack_expand_dims_squeeze_transpose_take_kernel --------------------------
	.section	.nv.info.tvmgen_default_fused_stack_expand_dims_squeeze_transpose_take_kernel,"",@"SHT_CUDA_INFO"
	.sectionflags	@""
	.align	4


	//----- nvinfo : EIATTR_CUDA_API_VERSION
	.align		4
        /*0000*/ 	.byte	0x04, 0x37
        /*0002*/ 	.short	(.L_1247 - .L_1246)
.L_1246:
        /*0004*/ 	.word	0x0000007e


	//----- nvinfo : EIATTR_SW2861232_WAR
	.align		4
.L_1247:
        /*0008*/ 	.byte	0x01, 0x35
	.zero		2


	//----- nvinfo : EIATTR_PARAM_CBANK
	.align		4
        /*000c*/ 	.byte	0x04, 0x0a
        /*000e*/ 	.short	(.L_1249 - .L_1248)
	.align		4
.L_1248:
        /*0010*/ 	.word	index@(.nv.constant0.tvmgen_default_fused_stack_expand_dims_squeeze_transpose_take_kernel)
        /*0014*/ 	.short	0x0160
        /*0016*/ 	.short	0x0010


	//----- nvinfo : EIATTR_CBANK_PARAM_SIZE
	.align		4
.L_1249:
        /*0018*/ 	.byte	0x03, 0x19
        /*001a*/ 	.short	0x0010


	//----- nvinfo : EIATTR_KPARAM_INFO
	.align		4
        /*001c*/ 	.byte	0x04, 0x17
        /*001e*/ 	.short	(.L_1251 - .L_1250)
.L_1250:
        /*0020*/ 	.word	0x00000000
        /*0024*/ 	.short	0x0001
        /*0026*/ 	.short	0x0008
        /*0028*/ 	.byte	0x00, 0xf0, 0x21, 0x00


	//----- nvinfo : EIATTR_KPARAM_INFO
	.align		4
.L_1251:
        /*002c*/ 	.byte	0x04, 0x17
        /*002e*/ 	.short	(.L_1253 - .L_1252)
.L_1252:
        /*0030*/ 	.word	0x00000000
        /*0034*/ 	.short	0x0000
        /*0036*/ 	.short	0x0000
        /*0038*/ 	.byte	0x00, 0xf0, 0x21, 0x00


	//----- nvinfo : EIATTR_MAXREG_COUNT
	.align		4
.L_1253:
        /*003c*/ 	.byte	0x03, 0x1b
        /*003e*/ 	.short	0x00ff


	//----- nvinfo : EIATTR_EXIT_INSTR_OFFSETS
	.align		4
        /*0040*/ 	.byte	0x04, 0x1c
        /*0042*/ 	.short	(.L_1255 - .L_1254)


	//   ....[0]....
.L_1254:
        /*0044*/ 	.word	0x00000080


	//----- nvinfo : EIATTR_MAX_THREADS
	.align		4
.L_1255:
        /*0048*/ 	.byte	0x04, 0x05
        /*004a*/ 	.short	(.L_1257 - .L_1256)
.L_1256:
        /*004c*/ 	.word	0x00000080
        /*0050*/ 	.word	0x00000001
        /*0054*/ 	.word	0x00000001
.L_1257:


//--------------------- .nv.info.tvmgen_default_fused_transpose_split_kernel_25 --------------------------
	.section	.nv.info.tvmgen_default_fused_transpose_split_kernel_25,"",@"SHT_CUDA_INFO"
	.sectionflags	@""
	.align	4


	//----- nvinfo : EIATTR_CUDA_API_VERSION
	.align		4
        /*0000*/ 	.byte	0x04, 0x37
        /*0002*/ 	.short	(.L_1259 - .L_1258)
.L_1258:
        /*0004*/ 	.word	0x0000007e


	//----- nvinfo : EIATTR_SW2861232_WAR
	.align		4
.L_1259:
        /*0008*/ 	.byte	0x01, 0x35
	.zero		2


	//----- nvinfo : EIATTR_PARAM_CBANK
	.align		4
        /*000c*/ 	.byte	0x04, 0x0a
        /*000e*/ 	.short	(.L_1261 - .L_1260)
	.align		4
.L_1260:
        /*0010*/ 	.word	index@(.nv.constant0.tvmgen_default_fused_transpose_split_kernel_25)
        /*0014*/ 	.short	0x0160
        /*0016*/ 	.short	0x0010


	//----- nvinfo : EIATTR_CBANK_PARAM_SIZE
	.align		4
.L_1261:
        /*0018*/ 	.byte	0x03, 0x19
        /*001a*/ 	.short	0x0010


	//----- nvinfo : EIATTR_KPARAM_INFO
	.align		4
        /*001c*/ 	.byte	0x04, 0x17
        /*001e*/ 	.short	(.L_1263 - .L_1262)
.L_1262:
        /*0020*/ 	.word	0x00000000
        /*0024*/ 	.short	0x0001
        /*0026*/ 	.short	0x0008
        /*0028*/ 	.byte	0x00, 0xf0, 0x21, 0x00


	//----- nvinfo : EIATTR_KPARAM_INFO
	.align		4
.L_1263:
        /*002c*/ 	.byte	0x04, 0x17
        /*002e*/ 	.short	(.L_1265 - .L_1264)
.L_1264:
        /*0030*/ 	.word	0x00000000
        /*0034*/ 	.short	0x0000
        /*0036*/ 	.short	0x0000
        /*0038*/ 	.byte	0x00, 0xf0, 0x21, 0x00


	//----- nvinfo : EIATTR_MAXREG_COUNT
	.align		4
.L_1265:
        /*003c*/ 	.byte	0x03, 0x1b
        /*003e*/ 	.short	0x00ff


	//----- nvinfo : EIATTR_EXIT_INSTR_OFFSETS
	.align		4
        /*0040*/ 	.byte	0x04, 0x1c
        /*0042*/ 	.short	(.L_1267 - .L_1266)


	//   ....[0]....
.L_1266:
        /*0044*/ 	.word	0x00000080


	//----- nvinfo : EIATTR_MAX_THREADS
	.align		4
.L_1267:
        /*0048*/ 	.byte	0x04, 0x05
        /*004a*/ 	.short	(.L_1269 - .L_1268)
.L_1268:
        /*004c*/ 	.word	0x0000001c
        /*0050*/ 	.word	0x00000001
        /*0054*/ 	.word	0x00000001
.L_1269:


//--------------------- .nv.info.tvmgen_default_fused_stack_expand_dims_squeeze_split_kernel_13 --------------------------
	.section	.nv.info.tvmgen_default_fused_stack_expand_dims_squeeze_split_kernel_13,"",@"SHT_CUDA_INFO"
	.sectionflags	@""
	.align	4


	//----- nvinfo : EIATTR_CUDA_API_VERSION
	.align		4
        /*0000*/ 	.byte	0x04, 0x37
        /*0002*/ 	.short	(.L_1271 - .L_1270)
.L_1270:
        /*0004*/ 	.word	0x0000007e


	//----- nvinfo : EIATTR_SW2861232_WAR
	.align		4
.L_1271:
        /*0008*/ 	.byte	0x01, 0x35
	.zero		2


	//----- nvinfo : EIATTR_PARAM_CBANK
	.align		4
        /*000c*/ 	.byte	0x04, 0x0a
        /*000e*/ 	.short	(.L_1273 - .L_1272)
	.align		4
.L_1272:
        /*0010*/ 	.word	index@(.nv.constant0.tvmgen_default_fused_stack_expand_dims_squeeze_split_kernel_13)
        /*0014*/ 	.short	0x0160
        /*0016*/ 	.short	0x0010


	//----- nvinfo : EIATTR_CBANK_PARAM_SIZE
	.align		4
.L_1273:
        /*0018*/ 	.byte	0x03, 0x19
        /*001a*/ 	.short	0x0010


	//----- nvinfo : EIATTR_KPARAM_INFO
	.align		4
        /*001c*/ 	.byte	0x04, 0x17
        /*001e*/ 	.short	(.L_1275 - .L_1274)
.L_1274:
        /*0020*/ 	.word	0x00000000
        /*0024*/ 	.short	0x0001
        /*0026*/ 	.short	0x0008
        /*0028*/ 	.byte	0x00, 0xf0, 0x21, 0x00


	//----- nvinfo : EIATTR_KPARAM_INFO
	.align		4
.L_1275:
        /*002c*/ 	.byte	0x04, 0x17
        /*002e*/ 	.short	(.L_1277 - .L_1276)
.L_1276:
        /*0030*/ 	.word	0x00000000
        /*0034*/ 	.short	0x0000
        /*0036*/ 	.short	0x0000
        /*0038*/ 	.byte	0x00, 0xf0, 0x21, 0x00


	//----- nvinfo : EIATTR_MAXREG_COUNT
	.align		4
.L_1277:
        /*003c*/ 	.byte	0x03, 0x1b
        /*003e*/ 	.short	0x00ff


	//----- nvinfo : EIATTR_EXIT_INSTR_OFFSETS
	.align		4
        /*0040*/ 	.byte	0x04, 0x1c
        /*0042*/ 	.short	(.L_1279 - .L_1278)


	//   ....[0]....
.L_1278:
        /*0044*/ 	.word	0x00000080


	//----- nvinfo : EIATTR_MAX_THREADS
	.align		4
.L_1279:
        /*0048*/ 	.byte	0x04, 0x05
        /*004a*/ 	.short	(.L_1281 - .L_1280)
.L_1280:
        /*004c*/ 	.word	0x00000080
        /*0050*/ 	.word	0x00000001
        /*0054*/ 	.word	0x00000001
.L_1281:


//--------------------- .nv.info.tvmgen_default_fused_squeeze_50_kernel --------------------------
	.section	.nv.info.tvmgen_default_fused_squeeze_50_kernel,"",@"SHT_CUDA_INFO"
	.sectionflags	@""
	.align	4


	//----- nvinfo : EIATTR_CUDA_API_VERSION
	.align		4
        /*0000*/ 	.byte	0x04, 0x37
        /*0002*/ 	.short	(.L_1283 - .L_1282)
.L_1282:
        /*0004*/ 	.word	0x0000007e


	//----- nvinfo : EIATTR_SW2861232_WAR
	.align		4
.L_1283:
        /*0008*/ 	.byte	0x01, 0x35
	.zero		2


	//----- nvinfo : EIATTR_PARAM_CBANK
	.align		4
        /*000c*/ 	.byte	0x04, 0x0a
        /*000e*/ 	.short	(.L_1285 - .L_1284)
	.align		4
.L_1284:
        /*0010*/ 	.word	index@(.nv.constant0.tvmgen_default_fused_squeeze_50_kernel)
        /*0014*/ 	.short	0x0160
        /*0016*/ 	.short	0x0010


	//----- nvinfo : EIATTR_CBANK_PARAM_SIZE
	.align		4
.L_1285:
        /*0018*/ 	.byte	0x03, 0x19
        /*001a*/ 	.short	0x0010


	//----- nvinfo : EIATTR_KPARAM_INFO
	.align		4
        /*001c*/ 	.byte	0x04, 0x17
        /*001e*/ 	.short	(.L_1287 - .L_1286)
.L_1286:
        /*0020*/ 	.word	0x00000000
        /*0024*/ 	.short	0x0001
        /*0026*/ 	.short	0x0008
        /*0028*/ 	.byte	0x00, 0xf0, 0x21, 0x00


	//----- nvinfo : EIATTR_KPARAM_INFO
	.align		4
.L_1287:
        /*002c*/ 	.byte	0x04, 0x17
        /*002e*/ 	.short	(.L_1289 - .L_1288)
.L_1288:
        /*0030*/ 	.word	0x00000000
        /*0034*/ 	.short	0x0000
        /*0036*/ 	.short	0x0000
        /*0038*/ 	.byte	0x00, 0xf0, 0x21, 0x00


	//----- nvinfo : EIATTR_MAXREG_COUNT
	.align		4
.L_1289:
        /*003c*/ 	.byte	0x03, 0x1b
        /*003e*/ 	.short	0x00ff


	//----- nvinfo : EIATTR_EXIT_INSTR_OFFSETS
	.align		4
        /*0040*/ 	.byte	0x04, 0x1c
        /*0042*/ 	.short	(.L_1291 - .L_1290)


	//   ....[0]....
.L_1290:
        /*0044*/ 	.word	0x00000080


	//----- nvinfo : EIATTR_MAX_THREADS
	.align		4
.L_1291:
        /*0048*/ 	.byte	0x04, 0x05
        /*004a*/ 	.short	(.L_1293 - .L_1292)
.L_1292:
        /*004c*/ 	.word	0x00000080
        /*0050*/ 	.word	0x00000001
        /*0054*/ 	.word	0x00000001
.L_1293:


//--------------------- .nv.info.tvmgen_default_fused_squeeze_39_kernel --------------------------
	.section	.nv.info.tvmgen_default_fused_squeeze_39_kernel,"",@"SHT_CUDA_INFO"
	.sectionflags	@""
	.align	4


	//----- nvinfo : EIATTR_CUDA_API_VERSION
	.align		4
        /*0000*/ 	.byte	0x04, 0x37
        /*0002*/ 	.short	(.L_1295 - .L_1294)
.L_1294:
        /*0004*/ 	.word	0x0000007e


	//----- nvinfo : EIATTR_SW2861232_WAR
	.align		4
.L_1295:
        /*0008*/ 	.byte	0x01, 0x35
	.zero		2


	//----- nvinfo : EIATTR_PARAM_CBANK
	.align		4
        /*000c*/ 	.byte	0x04, 0x0a
        /*000e*/ 	.short	(.L_1297 - .L_1296)
	.align		4
.L_1296:
        /*0010*/ 	.word	index@(.nv.constant0.tvmgen_default_fused_squeeze_39_kernel)
        /*0014*/ 	.short	0x0160
        /*0016*/ 	.short	0x0010


	//----- nvinfo : EIATTR_CBANK_PARAM_SIZE
	.align		4
.L_1297:
        /*0018*/ 	.byte	0x03, 0x19
        /*001a*/ 	.short	0x0010


	//----- nvinfo : EIATTR_KPARAM_INFO
	.align		4
        /*001c*/ 	.byte	0x04, 0x17
        /*001e*/ 	.short	(.L_1299 - .L_1298)
.L_1298:
        /*0020*/ 	.word	0x00000000
        /*0024*/ 	.short	0x0001
        /*0026*/ 	.short	0x0008
        /*0028*/ 	.byte	0x00, 0xf0, 0x21, 0x00


	//----- nvinfo : EIATTR_KPARAM_INFO
	.align		4
.L_1299:
        /*002c*/ 	.byte	0x04, 0x17
        /*002e*/ 	.short	(.L_1301 - .L_1300)
.L_1300:
        /*0030*/ 	.word	0x00000000
        /*0034*/ 	.short	0x0000
        /*0036*/ 	.short	0x0000
        /*0038*/ 	.byte	0x00, 0xf0, 0x21, 0x00


	//----- nvinfo : EIATTR_MAXREG_COUNT
	.align		4
.L_1301:
        /*003c*/ 	.byte	0x03, 0x1b
        /*003e*/ 	.short	0x00ff


	//----- nvinfo : EIATTR_EXIT_INSTR_OFFSETS
	.align		4
        /*0040*/ 	.byte	0x04, 0x1c
        /*0042*/ 	.short	(.L_1303 - .L_1302)


	//   ....[0]....
.L_1302:
        /*0044*/ 	.word	0x00000080


	//----- nvinfo : EIATTR_MAX_THREADS
	.align		4
.L_1303:
        /*0048*/ 	.byte	0x04, 0x05
        /*004a*/ 	.short	(.L_1305 - .L_1304)
.L_1304:
        /*004c*/ 	.word	0x00000080
        /*0050*/ 	.word	0x00000001
        /*0054*/ 	.word	0x00000001
.L_1305:


//--------------------- .nv.info.tvmgen_default_fused_squeeze_47_kernel --------------------------
	.section	.nv.info.tvmgen_default_fused_squeeze_47_kernel,"",@"SHT_CUDA_INFO"
	.sectionflags	@""
	.align	4


	//----- nvinfo : EIATTR_CUDA_API_VERSION
	.align		4
        /*0000*/ 	.byte	0x04, 0x37
        /*0002*/ 	.short	(.L_1307 - .L_1306)
.L_1306:
        /*0004*/ 	.word	0x0000007e


	//----- nvinfo : EIATTR_SW2861232_WAR
	.align		4
.L_1307:
        /*0008*/ 	.byte	0x01, 0x35
	.zero		2


	//----- nvinfo : EIATTR_PARAM_CBANK
	.align		4
        /*000c*/ 	.byte	0x04, 0x0a
        /*000e*/ 	.short	(.L_1309 - .L_1308)
	.align		4
.L_1308:
        /*0010*/ 	.word	index@(.nv.constant0.tvmgen_default_fused_squeeze_47_kernel)
        /*0014*/ 	.short	0x0160
        /*0016*/ 	.short	0x0010


	//----- nvinfo : EIATTR_CBANK_PARAM_SIZE
	.align		4
.L_1309:
        /*0018*/ 	.byte	0x03, 0x19
        /*001a*/ 	.short	0x0010


	//----- nvinfo : EIATTR_KPARAM_INFO
	.align		4
        /*001c*/ 	.byte	0x04, 0x17
        /*001e*/ 	.short	(.L_1311 - .L_1310)
.L_1310:
        /*0020*/ 	.word	0x00000000
        /*0024*/ 	.short	0x0001
        /*0026*/ 	.short	0x0008
        /*0028*/ 	.byte	0x00, 0xf0, 0x21, 0x00


	//----- nvinfo : EIATTR_KPARAM_INFO
	.align		4
.L_1311:
        /*002c*/ 	.byte	0x04, 0x17
        /*002e*/ 	.short	(.L_1313 - .L_1312)
.L_1312:
        /*0030*/ 	.word	0x00000000
        /*0034*/ 	.short	0x0000
        /*0036*/ 	.short	0x0000
        /*0038*/ 	.byte	0x00, 0xf0, 0x21, 0x00


	//----- nvinfo : EIATTR_MAXREG_COUNT
	.align		4
.L_1313:
        /*003c*/ 	.byte	0x03, 0x1b
        /*003e*/ 	.short	0x00ff


	//----- nvinfo : EIATTR_EXIT_INSTR_OFFSETS
	.align		4
        /*0040*/ 	.byte	0x04, 0x1c
        /*0042*/ 	.short	(.L_1315 - .L_1314)


	//   ....[0]....
.L_1314:
        /*0044*/ 	.word	0x00000080


	//----- nvinfo : EIATTR_MAX_THREADS
	.align		4
.L_1315:
        /*0048*/ 	.byte	0x04, 0x05
        /*004a*/ 	.short	(.L_1317 - .L_1316)
.L_1316:
        /*004c*/ 	.word	0x00000080
        /*0050*/ 	.word	0x00000001
        /*0054*/ 	.word	0x00000001
.L_1317:


//--------------------- .nv.info.tvmgen_default_fused_squeeze_14_kernel --------------------------
	.section	.nv.info.tvmgen_default_fused_squeeze_14_kernel,"",@"SHT_CUDA_INFO"
	.sectionflags	@""
	.align	4


	//----- nvinfo : EIATTR_CUDA_API_VERSION
	.align		4
        /*0000*/ 	.byte	0x04, 0x37
        /*0002*/ 	.short	(.L_1319 - .L_1318)
.L_1318:
        /*0004*/ 	.word	0x0000007e


	//----- nvinfo : EIATTR_SW2861232_WAR
	.align		4
.L_1319:
        /*0008*/ 	.byte	0x01, 0x35
	.zero		2


	//----- nvinfo : EIATTR_PARAM_CBANK
	.align		4
        /*000c*/ 	.byte	0x04, 0x0a
        /*000e*/ 	.short	(.L_1321 - .L_1320)
	.align		4
.L_1320:
        /*0010*/ 	.word	index@(.nv.constant0.tvmgen_default_fused_squeeze_14_kernel)
        /*0014*/ 	.short	0x0160
        /*0016*/ 	.short	0x0010


	//----- nvinfo : EIATTR_CBANK_PARAM_SIZE
	.align		4
.L_1321:
        /*0018*/ 	.byte	0x03, 0x19
        /*001a*/ 	.short	0x0010


	//----- nvinfo : EIATTR_KPARAM_INFO
	.align		4
        /*001c*/ 	.byte	0x04, 0x17
        /*001e*/ 	.short	(.L_1323 - .L_1322)
.L_1322:
        /*0020*/ 	.word	0x00000000
        /*0024*/ 	.short	0x0001
        /*0026*/ 	.short	0x0008
        /*0028*/ 	.byte	0x00, 0xf0, 0x21, 0x00


	//----- nvinfo : EIATTR_KPARAM_INFO
	.align		4
.L_1323:
        /*002c*/ 	.byte	0x04, 0x17
        /*002e*/ 	.short	(.L_1325 - .L_1324)
.L_1324:
        /*0030*/ 	.word	0x00000000
        /*0034*/ 	.short	0x0000
        /*0036*/ 	.short	0x0000
        /*0038*/ 	.byte	0x00, 0xf0, 0x21, 0x00


	//----- nvinfo : EIATTR_MAXREG_COUNT
	.align		4
.L_1325:
        /*003c*/ 	.byte	0x03, 0x1b
        /*003e*/ 	.short	0x00ff


	//----- nvinfo : EIATTR_EXIT_INSTR_OFFSETS
	.align		4
        /*0040*/ 	.byte	0x04, 0x1c
        /*0042*/ 	.short	(.L_1327 - .L_1326)


	//   ....[0]....
.L_1326:
        /*0044*/ 	.word	0x00000080


	//----- nvinfo : EIATTR_MAX_THREADS
	.align		4
.L_1327:
        /*0048*/ 	.byte	0x04, 0x05
        /*004a*/ 	.short	(.L_1329 - .L_1328)
.L_1328:
        /*004c*/ 	.word	0x0000001c
        /*0050*/ 	.word	0x00000001
        /*0054*/ 	.word	0x00000001
.L_1329:


//--------------------- .nv.info.tvmgen_default_fused_squeeze_30_kernel --------------------------
	.section	.nv.info.tvmgen_default_fused_squeeze_30_kernel,"",@"SHT_CUDA_INFO"
	.sectionflags	@""
	.align	4


	//----- nvinfo : EIATTR_CUDA_API_VERSION
	.align		4
        /*0000*/ 	.byte	0x04, 0x37
        /*0002*/ 	.short	(.L_1331 - .L_1330)
.L_1330:
        /*0004*/ 	.word	0x0000007e


	//----- nvinfo : EIATTR_SW2861232_WAR
	.align		4
.L_1331:
        /*0008*/ 	.byte	0x01, 0x35
	.zero		2


	//----- nvinfo : EIATTR_PARAM_CBANK
	.align		4
        /*000c*/ 	.byte	0x04, 0x0a
        /*000e*/ 	.short	(.L_1333 - .L_1332)
	.align		4
.L_1332:
        /*0010*/ 	.word	index@(.nv.constant0.tvmgen_default_fused_squeeze_30_kernel)
        /*0014*/ 	.short	0x0160
        /*0016*/ 	.short	0x0010


	//----- nvinfo : EIATTR_CBANK_PARAM_SIZE
	.align		4
.L_1333:
        /*0018*/ 	.byte	0x03, 0x19
        /*001a*/ 	.short	0x0010


	//----- nvinfo : EIATTR_KPARAM_INFO
	.align		4
        /*001c*/ 	.byte	0x04, 0x17
        /*001e*/ 	.short	(.L_1335 - .L_1334)
.L_1334:
        /*0020*/ 	.word	0x00000000
        /*0024*/ 	.short	0x0001
        /*0026*/ 	.short	0x0008
        /*0028*/ 	.byte	0x00, 0xf0, 0x21, 0x00


	//----- nvinfo : EIATTR_KPARAM_INFO
	.align		4
.L_1335:
        /*002c*/ 	.byte	0x04, 0x17
        /*002e*/ 	.short	(.L_1337 - .L_1336)
.L_1336:
        /*0030*/ 	.word	0x00000000
        /*0034*/ 	.short	0x0000
        /*0036*/ 	.short	0x0000
        /*0038*/ 	.byte	0x00, 0xf0, 0x21, 0x00


	//----- nvinfo : EIATTR_MAXREG_COUNT
	.align		4
.L_1337:
        /*003c*/ 	.byte	0x03, 0x1b
        /*003e*/ 	.short	0x00ff


	//----- nvinfo : EIATTR_EXIT_INSTR_OFFSETS
	.align		4
        /*0040*/ 	.byte	0x04, 0x1c
        /*0042*/ 	.short	(.L_1339 - .L_1338)


	//   ....[0]....
.L_1338:
        /*0044*/ 	.word	0x00000080


	//----- nvinfo : EIATTR_MAX_THREADS
	.align		4
.L_1339:
        /*0048*/ 	.byte	0x04, 0x05
        /*004a*/ 	.short	(.L_1341 - .L_1340)
.L_1340:
        /*004c*/ 	.word	0x00000080
        /*0050*/ 	.word	0x00000001
        /*0054*/ 	.word	0x00000001
.L_1341:


//--------------------- .nv.info.tvmgen_default_fused_squeeze_27_kernel --------------------------
	.section	.nv.info.tvmgen_default_fused_squeeze_27_kernel,"",@"SHT_CUDA_INFO"
	.sectionflags	@""
	.align	4


	//----- nvinfo : EIATTR_CUDA_API_VERSION
	.align		4
        /*0000*/ 	.byte	0x04, 0x37
        /*0002*/ 	.short	(.L_1343 - .L_1342)
.L_1342:
        /*0004*/ 	.word	0x0000007e


	//----- nvinfo : EIATTR_SW2861232_WAR
	.align		4
.L_1343:
        /*0008*/ 	.byte	0x01, 0x35
	.zero		2


	//----- nvinfo : EIATTR_PARAM_CBANK
	.align		4
        /*000c*/ 	.byte	0x04, 0x0a
        /*000e*/ 	.short	(.L_1345 - .L_1344)
	.align		4
.L_1344:
        /*0010*/ 	.word	index@(.nv.constant0.tvmgen_default_fused_squeeze_27_kernel)
        /*0014*/ 	.short	0x0160
        /*0016*/ 	.short	0x0010


	//----- nvinfo : EIATTR_CBANK_PARAM_SIZE
	.align		4
.L_1345:
        /*0018*/ 	.byte	0x03, 0x19
        /*001a*/ 	.short	0x0010


	//----- nvinfo : EIATTR_KPARAM_INFO
	.align		4
        /*001c*/ 	.byte	0x04, 0x17
        /*001e*/ 	.short	(.L_1347 - .L_1346)
.L_1346:
        /*0020*/ 	.word	0x00000000
        /*0024*/ 	.short	0x0001
        /*0026*/ 	.short	0x0008
        /*0028*/ 	.byte	0x00, 0xf0, 0x21, 0x00


	//----- nvinfo : EIATTR_KPARAM_INFO
	.align		4
.L_1347:
        /*002c*/ 	.byte	0x04, 0x17
        /*002e*/ 	.short	(.L_1349 - .L_1348)
.L_1348:
        /*0030*/ 	.word	0x00000000
        /*0034*/ 	.short	0x0000
        /*0036*/ 	.short	0x0000
        /*0038*/ 	.byte	0x00, 0xf0, 0x21, 0x00


	//----- nvinfo : EIATTR_MAXREG_COUNT
	.align		4
.L_1349:
        /*003c*/ 	.byte	0x03, 0x1b
        /*003e*/ 	.short	0x00ff


	//----- nvinfo : EIATTR_EXIT_INSTR_OFFSETS
	.align		4
        /*0040*/ 	.byte	0x04, 0x1c
        /*0042*/ 	.short	(.L_1351 - .L_1350)


	//   ....[0]....
.L_1350:
        /*0044*/ 	.word	0x00000080


	//----- nvinfo : EIATTR_MAX_THREADS
	.align		4
.L_1351:
        /*0048*/ 	.byte	0x04, 0x05
        /*004a*/ 	.short	(.L_1353 - .L_1352)
.L_1352:
        /*004c*/ 	.word	0x0000001c
        /*0050*/ 	.word	0x00000001
        /*0054*/ 	.word	0x00000001
.L_1353:


//--------------------- .nv.info.tvmgen_default_fused_transpose_split_kernel_15 --------------------------
	.section	.nv.info.tvmgen_default_fused_transpose_split_kernel_15,"",@"SHT_CUDA_INFO"
	.sectionflags	@""
	.align	4


	//----- nvinfo : EIATTR_CUDA_API_VERSION
	.align		4
        /*0000*/ 	.byte	0x04, 0x37
        /*0002*/ 	.short	(.L_1355 - .L_1354)
.L_1354:
        /*0004*/ 	.word	0x0000007e


	//----- nvinfo : EIATTR_SW2861232_WAR
	.align		4
.L_1355:
        /*0008*/ 	.byte	0x01, 0x35
	.zero		2


	//----- nvinfo : EIATTR_PARAM_CBANK
	.align		4
        /*000c*/ 	.byte	0x04, 0x0a
        /*000e*/ 	.short	(.L_1357 - .L_1356)
	.align		4
.L_1356:
        /*0010*/ 	.word	index@(.nv.constant0.tvmgen_default_fused_transpose_split_kernel_15)
        /*0014*/ 	.short	0x0160
        /*0016*/ 	.short	0x0010


	//----- nvinfo : EIATTR_CBANK_PARAM_SIZE
	.align		4
.L_1357:
        /*0018*/ 	.byte	0x03, 0x19
        /*001a*/ 	.short	0x0010


	//----- nvinfo : EIATTR_KPARAM_INFO
	.align		4
        /*001c*/ 	.byte	0x04, 0x17
        /*001e*/ 	.short	(.L_1359 - .L_1358)
.L_1358:
        /*0020*/ 	.word	0x00000000
        /*0024*/ 	.short	0x0001
        /*0026*/ 	.short	0x0008
        /*0028*/ 	.byte	0x00, 0xf0, 0x21, 0x00


	//----- nvinfo : EIATTR_KPARAM_INFO
	.align		4
.L_1359:
        /*002c*/ 	.byte	0x04, 0x17
        /*002e*/ 	.short	(.L_1361 - .L_1360)
.L_1360:
        /*0030*/ 	.word	0x00000000
        /*0034*/ 	.short	0x0000
        /*0036*/ 	.short	0x0000
        /*0038*/ 	.byte	0x00, 0xf0, 0x21, 0x00


	//----- nvinfo : EIATTR_MAXREG_COUNT
	.align		4
.L_1361:
        /*003c*/ 	.byte	0x03, 0x1b
        /*003e*/ 	.short	0x00ff


	//----- nvinfo : EIATTR_EXIT_INSTR_OFFSETS
	.align		4
        /*0040*/ 	.byte	0x04, 0x1c
        /*0042*/ 	.short	(.L_1363 - .L_1362)


	//   ....[0]....
.L_1362:
        /*0044*/ 	.word	0x00000080


	//----- nvinfo : EIATTR_MAX_THREADS
	.align		4
.L_1363:
        /*0048*/ 	.byte	0x04, 0x05
        /*004a*/ 	.short	(.L_1365 - .L_1364)
.L_1364:
        /*004c*/ 	.word	0x0000001c
        /*0050*/ 	.word	0x00000001
        /*0054*/ 	.word	0x00000001
.L_1365:


//--------------------- .nv.info.tvmgen_default_fused_stack_expand_dims_squeeze_split_kernel --------------------------
	.section	.nv.info.tvmgen_default_fused_stack_expand_dims_squeeze_split_kernel,"",@"SHT_CUDA_INFO"
	.sectionflags	@""
	.align	4


	//----- nvinfo : EIATTR_CUDA_API_VERSION
	.align		4
        /*0000*/ 	.byte	0x04, 0x37
        /*0002*/ 	.short	(.L_1367 - .L_1366)
.L_1366:
        /*0004*/ 	.word	0x0000007e


	//----- nvinfo : EIATTR_SW2861232_WAR
	.align		4
.L_1367:
        /*0008*/ 	.byte	0x01, 0x35
	.zero		2


	//----- nvinfo : EIATTR_PARAM_CBANK
	.align		4
        /*000c*/ 	.byte	0x04, 0x0a
        /*000e*/ 	.short	(.L_1369 - .L_1368)
	.align		4
.L_1368:
        /*0010*/ 	.word	index@(.nv.constant0.tvmgen_default_fused_stack_expand_dims_squeeze_split_kernel)
        /*0014*/ 	.short	0x0160
        /*0016*/ 	.short	0x0010


	//----- nvinfo : EIATTR_CBANK_PARAM_SIZE
	.align		4
.L_1369:
        /*0018*/ 	.byte	0x03, 0x19
        /*001a*/ 	.short	0x0010


	//----- nvinfo : EIATTR_KPARAM_INFO
	.align		4
        /*001c*/ 	.byte	0x04, 0x17
        /*001e*/ 	.short	(.L_1371 - .L_1370)
.L_1370:
        /*0020*/ 	.word	0x00000000
        /*0024*/ 	.short	0x0001
        /*0026*/ 	.short	0x0008
        /*0028*/ 	.byte	0x00, 0xf0, 0x21, 0x00


	//----- nvinfo : EIATTR_KPARAM_INFO
	.align		4
.L_1371:
        /*002c*/ 	.byte	0x04, 0x17
        /*002e*/ 	.short	(.L_1373 - .L_1372)
.L_1372:
        /*0030*/ 	.word	0x00000000
        /*0034*/ 	.short	0x0000
        /*0036*/ 	.short	0x0000
        /*0038*/ 	.byte	0x00, 0xf0, 0x21, 0x00


	//----- nvinfo : EIATTR_MAXREG_COUNT
	.align		4
.L_1373:
        /*003c*/ 	.byte	0x03, 0x1b
        /*003e*/ 	.short	0x00ff


	//----- nvinfo : EIATTR_EXIT_INSTR_OFFSETS
	.align		4
        /*0040*/ 	.byte	0x04, 0x1c
        /*0042*/ 	.short	(.L_1375 - .L_1374)


	//   ....[0]....
.L_1374:
        /*0044*/ 	.word	0x00000080


	//----- nvinfo : EIATTR_MAX_THREADS
	.align		4
.L_1375:
        /*0048*/ 	.byte	0x04, 0x05
        /*004a*/ 	.short	(.L_1377 - .L_1376)
.L_1376:
        /*004c*/ 	.word	0x00000080
        /*0050*/ 	.word	0x00000001
        /*0054*/ 	.word	0x00000001
.L_1377:


//--------------------- .nv.info.tvmgen_default_fused_squeeze_35_kernel --------------------------
	.section	.nv.info.tvmgen_default_fused_squeeze_35_kernel,"",@"SHT_CUDA_INFO"
	.sectionflags	@""
	.align	4


	//----- nvinfo : EIATTR_CUDA_API_VERSION
	.align		4
        /*0000*/ 	.byte	0x04, 0x37
        /*0002*/ 	.short	(.L_1379 - .L_1378)
.L_1378:
        /*0004*/ 	.word	0x0000007e


	//----- nvinfo : EIATTR_SW2861232_WAR
	.align		4
.L_1379:
        /*0008*/ 	.byte	0x01, 0x35
	.zero		2


	//----- nvinfo : EIATTR_PARAM_CBANK
	.align		4
        /*000c*/ 	.byte	0x04, 0x0a
        /*000e*/ 	.short	(.L_1381 - .L_1380)
	.align		4
.L_1380:
        /*0010*/ 	.word	index@(.nv.constant0.tvmgen_default_fused_squeeze_35_kernel)
        /*0014*/ 	.short	0x0160
        /*0016*/ 	.short	0x0010


	//----- nvinfo : EIATTR_CBANK_PARAM_SIZE
	.align		4
.L_1381:
        /*0018*/ 	.byte	0x03, 0x19
        /*001a*/ 	.short	0x0010


	//----- nvinfo : EIATTR_KPARAM_INFO
	.align		4
        /*001c*/ 	.byte	0x04, 0x17
        /*001e*/ 	.short	(.L_1383 - .L_1382)
.L_1382:
        /*0020*/ 	.word	0x00000000
        /*0024*/ 	.short	0x0001
        /*0026*/ 	.short	0x0008
        /*0028*/ 	.byte	0x00, 0xf0, 0x21, 0x00


	//----- nvinfo : EIATTR_KPARAM_INFO
	.align		4
.L_1383:
        /*002c*/ 	.byte	0x04, 0x17
        /*002e*/ 	.short	(.L_1385 - .L_1384)
.L_1384:
        /*0030*/ 	.word	0x00000000
        /*0034*/ 	.short	0x0000
        /*0036*/ 	.short	0x0000
        /*0038*/ 	.byte	0x00, 0xf0, 0x21, 0x00


	//----- nvinfo : EIATTR_MAXREG_COUNT
	.align		4
.L_1385:
        /*003c*/ 	.byte	0x03, 0x1b
        /*003e*/ 	.short	0x00ff


	//----- nvinfo : EIATTR_EXIT_INSTR_OFFSETS
	.align		4
        /*0040*/ 	.byte	0x04, 0x1c
        /*0042*/ 	.short	(.L_1387 - .L_1386)


	//   ....[0]....
.L_1386:
        /*0044*/ 	.word	0x00000080


	//----- nvinfo : EIATTR_MAX_THREADS
	.align		4
.L_1387:
        /*0048*/ 	.byte	0x04, 0x05
        /*004a*/ 	.short	(.L_1389 - .L_1388)
.L_1388:
        /*004c*/ 	.word	0x00000080
        /*0050*/ 	.word	0x00000001
        /*0054*/ 	.word	0x00000001
.L_1389:


//--------------------- .nv.info.tvmgen_default_fused_nn_dense_add_tanh_kernel --------------------------
	.section	.nv.info.tvmgen_default_fused_nn_dense_add_tanh_kernel,"",@"SHT_CUDA_INFO"
	.sectionflags	@""
	.align	4


	//----- nvinfo : EIATTR_CUDA_API_VERSION
	.align		4
        /*0000*/ 	.byte	0x04, 0x37
        /*0002*/ 	.short	(.L_1391 - .L_1390)
.L_1390:
        /*0004*/ 	.word	0x0000007e


	//----- nvinfo : EIATTR_SW2861232_WAR
	.align		4
.L_1391:
        /*0008*/ 	.byte	0x01, 0x35
	.zero		2


	//----- nvinfo : EIATTR_PARAM_CBANK
	.align		4
        /*000c*/ 	.byte	0x04, 0x0a
        /*000e*/ 	.short	(.L_1393 - .L_1392)
	.align		4
.L_1392:
        /*0010*/ 	.word	index@(.nv.constant0.tvmgen_default_fused_nn_dense_add_tanh_kernel)
        /*0014*/ 	.short	0x0160
        /*0016*/ 	.short	0x0020


	//----- nvinfo : EIATTR_CBANK_PARAM_SIZE
	.align		4
.L_1393:
        /*0018*/ 	.byte	0x03, 0x19
        /*001a*/ 	.short	0x0020


	//----- nvinfo : EIATTR_KPARAM_INFO
	.align		4
        /*001c*/ 	.byte	0x04, 0x17
        /*001e*/ 	.short	(.L_1395 - .L_1394)
.L_1394:
        /*0020*/ 	.word	0x00000000
        /*0024*/ 	.short	0x0003
        /*0026*/ 	.short	0x0018
        /*0028*/ 	.byte	0x00, 0xf0, 0x21, 0x00


	//----- nvinfo : EIATTR_KPARAM_INFO
	.align		4
.L_1395:
        /*002c*/ 	.byte	0x04, 0x17
        /*002e*/ 	.short	(.L_1397 - .L_1396)
.L_1396:
        /*0030*/ 	.word	0x00000000
        /*0034*/ 	.short	0x0002
        /*0036*/ 	.short	0x0010
        /*0038*/ 	.byte	0x00, 0xf0, 0x21, 0x00


	//----- nvinfo : EIATTR_KPARAM_INFO
	.align		4
.L_1397:
        /*003c*/ 	.byte	0x04, 0x17
        /*003e*/ 	.short	(.L_1399 - .L_1398)
.L_1398:
        /*0040*/ 	.word	0x00000000
        /*0044*/ 	.short	0x0001
        /*0046*/ 	.short	0x0008
        /*0048*/ 	.byte	0x00, 0xf0, 0x21, 0x00


	//----- nvinfo : EIATTR_KPARAM_INFO
	.align		4
.L_1399:
        /*004c*/ 	.byte	0x04, 0x17
        /*004e*/ 	.short	(.L_1401 - .L_1400)
.L_1400:
        /*0050*/ 	.word	0x00000000
        /*0054*/ 	.short	0x0000
        /*0056*/ 	.short	0x0000
        /*0058*/ 	.byte	0x00, 0xf0, 0x21, 0x00


	//----- nvinfo : EIATTR_MAXREG_COUNT
	.align		4
.L_1401:
        /*005c*/ 	.byte	0x03, 0x1b
        /*005e*/ 	.short	0x00ff


	//----- nvinfo : EIATTR_COOP_GROUP_MASK_REGIDS
	.align		4
        /*0060*/ 	.byte	0x04, 0x29
        /*0062*/ 	.short	(.L_1403 - .L_1402)


	//   ....[0]....
.L_1402:
        /*0064*/ 	.word	0x05000007


	//   ....[1]....
        /*0068*/ 	.word	0x05000007


	//   ....[2]....
        /*006c*/ 	.word	0x05000007


	//   ....[3]....
        /*0070*/ 	.word	0x05000007


	//   ....[4]....
        /*0074*/ 	.word	0x05000007


	//   ....[5]....
        /*0078*/ 	.word	0x05000000


	//----- nvinfo : EIATTR_COOP_GROUP_INSTR_OFFSETS
	.align		4
.L_1403:
        /*007c*/ 	.byte	0x04, 0x28
        /*007e*/ 	.short	(.L_1405 - .L_1404)


	//   ....[0]....
.L_1404:
        /*0080*/ 	.word	0x00000100


	//   ....[1]....
        /*0084*/ 	.word	0x00000130


	//   ....[2]....
        /*0088*/ 	.word	0x00000160


	//   ....[3]....
        /*008c*/ 	.word	0x00000180


	//   ....[4]....
        /*0090*/ 	.word	0x000001a0


	//   ....[5]....
        /*0094*/ 	.word	0x00000200


	//----- nvinfo : EIATTR_EXIT_INSTR_OFFSETS
	.align		4
.L_1405:
        /*0098*/ 	.byte	0x04, 0x1c
        /*009a*/ 	.short	(.L_1407 - .L_1406)


	//   ....[0]....
.L_1406:
        /*009c*/ 	.word	0x00000270


	//   ....[1]....
        /*00a0*/ 	.word	0x00000450


	//----- nvinfo : EIATTR_MAX_THREADS
	.align		4
.L_1407:
        /*00a4*/ 	.byte	0x04, 0x05
        /*00a6*/ 	.short	(.L_1409 - .L_1408)
.L_1408:
        /*00a8*/ 	.word	0x00000040
        /*00ac*/ 	.word	0x00000001
        /*00b0*/ 	.word	0x00000001
.L_1409:


//--------------------- .nv.info.tvmgen_default_fused_squeeze_15_kernel --------------------------
	.section	.nv.info.tvmgen_default_fused_squeeze_15_kernel,"",@"SHT_CUDA_INFO"
	.sectionflags	@""
	.align	4


	//----- nvinfo : EIATTR_CUDA_API_VERSION
	.align		4
        /*0000*/ 	.byte	0x04, 0x37
        /*0002*/ 	.short	(.L_1411 - .L_1410)
.L_1410:
        /*0004*/ 	.word	0x0000007e


	//----- nvinfo : EIATTR_SW2861232_WAR
	.align		4
.L_1411:
        /*0008*/ 	.byte	0x01, 0x35
	.zero		2


	//----- nvinfo : EIATTR_PARAM_CBANK
	.align		4
        /*000c*/ 	.byte	0x04, 0x0a
        /*000e*/ 	.short	(.L_1413 - .L_1412)
	.align		4
.L_1412:
        /*0010*/ 	.word	index@(.nv.constant0.tvmgen_default_fused_squeeze_15_kernel)
        /*0014*/ 	.short	0x0160
        /*0016*/ 	.short	0x0010


	//----- nvinfo : EIATTR_CBANK_PARAM_SIZE
	.align		4
.L_1413:
        /*0018*/ 	.byte	0x03, 0x19
        /*001a*/ 	.short	0x0010


	//----- nvinfo : EIATTR_KPARAM_INFO
	.align		4
        /*001c*/ 	.byte	0x04, 0x17
        /*001e*/ 	.short	(.L_1415 - .L_1414)
.L_1414:
        /*0020*/ 	.word	0x00000000
        /*0024*/ 	.short	0x0001
        /*0026*/ 	.short	0x0008
        /*0028*/ 	.byte	0x00, 0xf0, 0x21, 0x00


	//----- nvinfo : EIATTR_KPARAM_INFO
	.align		4
.L_1415:
        /*002c*/ 	.byte	0x04, 0x17
        /*002e*/ 	.short	(.L_1417 - .L_1416)
.L_1416:
        /*0030*/ 	.word	0x00000000
        /*0034*/ 	.short	0x0000
        /*0036*/ 	.short	0x0000
        /*0038*/ 	.byte	0x00, 0xf0, 0x21, 0x00


	//----- nvinfo : EIATTR_MAXREG_COUNT
	.align		4
.L_1417:
        /*003c*/ 	.byte	0x03, 0x1b
        /*003e*/ 	.short	0x00ff


	//----- nvinfo : EIATTR_EXIT_INSTR_OFFSETS
	.align		4
        /*0040*/ 	.byte	0x04, 0x1c
        /*0042*/ 	.short	(.L_1419 - .L_1418)


	//   ....[0]....
.L_1418:
        /*0044*/ 	.word	0x00000080


	//----- nvinfo : EIATTR_MAX_THREADS
	.align		4
.L_1419:
        /*0048*/ 	.byte	0x04, 0x05
        /*004a*/ 	.short	(.L_1421 - .L_1420)
.L_1420:
        /*004c*/ 	.word	0x0000001c
        /*0050*/ 	.word	0x00000001
        /*0054*/ 	.word	0x00000001
.L_1421:


//--------------------- .nv.info.tvmgen_default_fused_stack_expand_dims_squeeze_split_kernel_9 --------------------------
	.section	.nv.info.tvmgen_default_fused_stack_expand_dims_squeeze_split_kernel_9,"",@"SHT_CUDA_INFO"
	.sectionflags	@""
	.align	4


	//----- nvinfo : EIATTR_CUDA_API_VERSION
	.align		4
        /*0000*/ 	.byte	0x04, 0x37
        /*0002*/ 	.short	(.L_1423 - .L_1422)
.L_1422:
        /*0004*/ 	.word	0x0000007e


	//----- nvinfo : EIATTR_SW2861232_WAR
	.align		4
.L_1423:
        /*0008*/ 	.byte	0x01, 0x35
	.zero		2


	//----- nvinfo : EIATTR_PARAM_CBANK
	.align		4
        /*000c*/ 	.byte	0x04, 0x0a
        /*000e*/ 	.short	(.L_1425 - .L_1424)
	.align		4
.L_1424:
        /*0010*/ 	.word	index@(.nv.constant0.tvmgen_default_fused_stack_expand_dims_squeeze_split_kernel_9)
        /*0014*/ 	.short	0x0160
        /*0016*/ 	.short	0x0010


	//----- nvinfo : EIATTR_CBANK_PARAM_SIZE
	.align		4
.L_1425:
        /*0018*/ 	.byte	0x03, 0x19
        /*001a*/ 	.short	0x0010


	//----- nvinfo : EIATTR_KPARAM_INFO
	.align		4
        /*001c*/ 	.byte	0x04, 0x17
        /*001e*/ 	.short	(.L_1427 - .L_1426)
.L_1426:
        /*0020*/ 	.word	0x00000000
        /*0024*/ 	.short	0x0001
        /*0026*/ 	.short	0x0008
        /*0028*/ 	.byte	0x00, 0xf0, 0x21, 0x00


	//----- nvinfo : EIATTR_KPARAM_INFO
	.align		4
.L_1427:
        /*002c*/ 	.byte	0x04, 0x17
        /*002e*/ 	.short	(.L_1429 - .L_1428)
.L_1428:
        /*0030*/ 	.word	0x00000000
        /*0034*/ 	.short	0x0000
        /*0036*/ 	.short	0x0000
        /*0038*/ 	.byte	0x00, 0xf0, 0x21, 0x00


	//----- nvinfo : EIATTR_MAXREG_COUNT
	.align		4
.L_1429:
        /*003c*/ 	.byte	0x03, 0x1b
        /*003e*/ 	.short	0x00ff


	//----- nvinfo : EIATTR_EXIT_INSTR_OFFSETS
	.align		4
        /*0040*/ 	.byte	0x04, 0x1c
        /*0042*/ 	.short	(.L_1431 - .L_1430)


	//   ....[0]....
.L_1430:
        /*0044*/ 	.word	0x00000080


	//----- nvinfo : EIATTR_MAX_THREADS
	.align		4
.L_1431:
        /*0048*/ 	.byte	0x04, 0x05
        /*004a*/ 	.short	(.L_1433 - .L_1432)
.L_1432:
        /*004c*/ 	.word	0x00000080
        /*0050*/ 	.word	0x00000001
        /*0054*/ 	.word	0x00000001
.L_1433:


//--------------------- .nv.info.tvmgen_default_fused_squeeze_42_kernel --------------------------
	.section	.nv.info.tvmgen_default_fused_squeeze_42_kernel,"",@"SHT_CUDA_INFO"
	.sectionflags	@""
	.align	4


	//----- nvinfo : EIATTR_CUDA_API_VERSION
	.align		4
        /*0000*/ 	.byte	0x04, 0x37
        /*0002*/ 	.short	(.L_1435 - .L_1434)
.L_1434:
        /*0004*/ 	.word	0x0000007e


	//----- nvinfo : EIATTR_SW2861232_WAR
	.align		4
.L_1435:
        /*0008*/ 	.byte	0x01, 0x35
	.zero		2


	//----- nvinfo : EIATTR_PARAM_CBANK
	.align		4
        /*000c*/ 	.byte	0x04, 0x0a
        /*000e*/ 	.short	(.L_1437 - .L_1436)
	.align		4
.L_1436:
        /*0010*/ 	.word	index@(.nv.constant0.tvmgen_default_fused_squeeze_42_kernel)
        /*0014*/ 	.short	0x0160
        /*0016*/ 	.short	0x0010


	//----- nvinfo : EIATTR_CBANK_PARAM_SIZE
	.align		4
.L_1437:
        /*0018*/ 	.byte	0x03, 0x19
        /*001a*/ 	.short	0x0010


	//----- nvinfo : EIATTR_KPARAM_INFO
	.align		4
        /*001c*/ 	.byte	0x04, 0x17
        /*001e*/ 	.short	(.L_1439 - .L_1438)
.L_1438:
        /*0020*/ 	.word	0x00000000
        /*0024*/ 	.short	0x0001
        /*0026*/ 	.short	0x0008
        /*0028*/ 	.byte	0x00, 0xf0, 0x21, 0x00


	//----- nvinfo : EIATTR_KPARAM_INFO
	.align		4
.L_1439:
        /*002c*/ 	.byte	0x04, 0x17
        /*002e*/ 	.short	(.L_1441 - .L_1440)
.L_1440:
        /*0030*/ 	.word	0x00000000
        /*0034*/ 	.short	0x0000
        /*0036*/ 	.short	0x0000
        /*0038*/ 	.byte	0x00, 0xf0, 0x21, 0x00


	//----- nvinfo : EIATTR_MAXREG_COUNT
	.align		4
.L_1441:
        /*003c*/ 	.byte	0x03, 0x1b
        /*003e*/ 	.short	0x00ff


	//----- nvinfo : EIATTR_EXIT_INSTR_OFFSETS
	.align		4
        /*0040*/ 	.byte	0x04, 0x1c
        /*0042*/ 	.short	(.L_1443 - .L_1442)


	//   ....[0]....
.L_1442:
        /*0044*/ 	.word	0x00000080


	//----- nvinfo : EIATTR_MAX_THREADS
	.align		4
.L_1443:
        /*0048*/ 	.byte	0x04, 0x05
        /*004a*/ 	.short	(.L_1445 - .L_1444)
.L_1444:
        /*004c*/ 	.word	0x00000080
        /*0050*/ 	.word	0x00000001
        /*0054*/ 	.word	0x00000001
.L_1445:


//--------------------- .nv.info.tvmgen_default_fused_squeeze_45_kernel --------------------------
	.section	.nv.info.tvmgen_default_fused_squeeze_45_kernel,"",@"SHT_CUDA_INFO"
	.sectionflags	@""
	.align	4


	//----- nvinfo : EIATTR_CUDA_API_VERSION
	.align		4
        /*0000*/ 	.byte	0x04, 0x37
        /*0002*/ 	.short	(.L_1447 - .L_1446)
.L_1446:
        /*0004*/ 	.word	0x0000007e


	//----- nvinfo : EIATTR_SW2861232_WAR
	.align		4
.L_1447:
        /*0008*/ 	.byte	0x01, 0x35
	.zero		2


	//----- nvinfo : EIATTR_PARAM_CBANK
	.align		4
        /*000c*/ 	.byte	0x04, 0x0a
        /*000e*/ 	.short	(.L_1449 - .L_1448)
	.align		4
.L_1448:
        /*0010*/ 	.word	index@(.nv.constant0.tvmgen_default_fused_squeeze_45_kernel)
        /*0014*/ 	.short	0x0160
        /*0016*/ 	.short	0x0010


	//----- nvinfo : EIATTR_CBANK_PARAM_SIZE
	.align		4
.L_1449:
        /*0018*/ 	.byte	0x03, 0x19
        /*001a*/ 	.short	0x0010


	//----- nvinfo : EIATTR_KPARAM_INFO
	.align		4
        /*001c*/ 	.byte	0x04, 0x17
        /*001e*/ 	.short	(.L_1451 - .L_1450)
.L_1450:
        /*0020*/ 	.word	0x00000000
        /*0024*/ 	.short	0x0001
        /*0026*/ 	.short	0x0008
        /*0028*/ 	.byte	0x00, 0xf0, 0x21, 0x00


	//----- nvinfo : EIATTR_KPARAM_INFO
	.align		4
.L_1451:
        /*002c*/ 	.byte	0x04, 0x17
        /*002e*/ 	.short	(.L_1453 - .L_1452)
.L_1452:
        /*0030*/ 	.word	0x00000000
        /*0034*/ 	.short	0x0000
        /*0036*/ 	.short	0x0000
        /*0038*/ 	.byte	0x00, 0xf0, 0x21, 0x00


	//----- nvinfo : EIATTR_MAXREG_COUNT
	.align		4
.L_1453:
        /*003c*/ 	.byte	0x03, 0x1b
        /*003e*/ 	.short	0x00ff


	//----- nvinfo : EIATTR_EXIT_INSTR_OFFSETS
	.align		4
        /*0040*/ 	.byte	0x04, 0x1c
        /*0042*/ 	.short	(.L_1455 - .L_1454)


	//   ....[0]....
.L_1454:
        /*0044*/ 	.word	0x00000080


	//----- nvinfo : EIATTR_MAX_THREADS
	.align		4
.L_1455:
        /*0048*/ 	.byte	0x04, 0x05
        /*004a*/ 	.short	(.L_1457 - .L_1456)
.L_1456:
        /*004c*/ 	.word	0x00000080
        /*0050*/ 	.word	0x00000001
        /*0054*/ 	.word	0x00000001
.L_1457:


//--------------------- .nv.info.tvmgen_default_fused_transpose_split_kernel_1 --------------------------
	.section	.nv.info.tvmgen_default_fused_transpose_split_kernel_1,"",@"SHT_CUDA_INFO"
	.sectionflags	@""
	.align	4


	//----- nvinfo : EIATTR_CUDA_API_VERSION
	.align		4
        /*0000*/ 	.byte	0x04, 0x37
        /*0002*/ 	.short	(.L_1459 - .L_1458)
.L_1458:
        /*0004*/ 	.word	0x0000007e


	//----- nvinfo : EIATTR_SW2861232_WAR
	.align		4
.L_1459:
        /*0008*/ 	.byte	0x01, 0x35
	.zero		2


	//----- nvinfo : EIATTR_PARAM_CBANK
	.align		4
        /*000c*/ 	.byte	0x04, 0x0a
        /*000e*/ 	.short	(.L_1461 - .L_1460)
	.align		4
.L_1460:
        /*0010*/ 	.word	index@(.nv.constant0.tvmgen_default_fused_transpose_split_kernel_1)
        /*0014*/ 	.short	0x0160
        /*0016*/ 	.short	0x0010


	//----- nvinfo : EIATTR_CBANK_PARAM_SIZE
	.align		4
.L_1461:
        /*0018*/ 	.byte	0x03, 0x19
        /*001a*/ 	.short	0x0010


	//----- nvinfo : EIATTR_KPARAM_INFO
	.align		4
        /*001c*/ 	.byte	0x04, 0x17
        /*001e*/ 	.short	(.L_1463 - .L_1462)
.L_1462:
        /*0020*/ 	.word	0x00000000
        /*0024*/ 	.short	0x0001
        /*0026*/ 	.short	0x0008
        /*0028*/ 	.byte	0x00, 0xf0, 0x21, 0x00


	//----- nvinfo : EIATTR_KPARAM_INFO
	.align		4
.L_1463:
        /*002c*/ 	.byte	0x04, 0x17
        /*002e*/ 	.short	(.L_1465 - .L_1464)
.L_1464:
        /*0030*/ 	.word	0x00000000
        /*0034*/ 	.short	0x0000
        /*0036*/ 	.short	0x0000
        /*0038*/ 	.byte	0x00, 0xf0, 0x21, 0x00


	//----- nvinfo : EIATTR_MAXREG_COUNT
	.align		4
.L_1465:
        /*003c*/ 	.byte	0x03, 0x1b
        /*003e*/ 	.short	0x00ff


	//----- nvinfo : EIATTR_EXIT_INSTR_OFFSETS
	.align		4
        /*0040*/ 	.byte	0x04, 0x1c
        /*0042*/ 	.short	(.L_1467 - .L_1466)


	//   ....[0]....
.L_1466:
        /*0044*/ 	.word	0x00000080


	//----- nvinfo : EIATTR_MAX_THREADS
	.align		4
.L_1467:
        /*0048*/ 	.byte	0x04, 0x05
        /*004a*/ 	.short	(.L_1469 - .L_1468)
.L_1468:
        /*004c*/ 	.word	0x0000001c
        /*0050*/ 	.word	0x00000001
        /*0054*/ 	.word	0x00000001
.L_1469:


//--------------------- .nv.info.tvmgen_default_fused_squeeze_20_kernel --------------------------
	.section	.nv.info.tvmgen_default_fused_squeeze_20_kernel,"",@"SHT_CUDA_INFO"
	.sectionflags	@""
	.align	4


	//----- nvinfo : EIATTR_CUDA_API_VERSION
	.align		4
        /*0000*/ 	.byte	0x04, 0x37
        /*0002*/ 	.short	(.L_1471 - .L_1470)
.L_1470:
        /*0004*/ 	.word	0x0000007e


	//----- nvinfo : EIATTR_SW2861232_WAR
	.align		4
.L_1471:
        /*0008*/ 	.byte	0x01, 0x35
	.zero		2


	//----- nvinfo : EIATTR_PARAM_CBANK
	.align		4
        /*000c*/ 	.byte	0x04, 0x0a
        /*000e*/ 	.short	(.L_1473 - .L_1472)
	.align		4
.L_1472:
        /*0010*/ 	.word	index@(.nv.constant0.tvmgen_default_fused_squeeze_20_kernel)
        /*0014*/ 	.short	0x0160
        /*0016*/ 	.short	0x0010


	//----- nvinfo : EIATTR_CBANK_PARAM_SIZE
	.align		4
.L_1473:
        /*0018*/ 	.byte	0x03, 0x19
        /*001a*/ 	.short	0x0010


	//----- nvinfo : EIATTR_KPARAM_INFO
	.align		4
        /*001c*/ 	.byte	0x04, 0x17
        /*001e*/ 	.short	(.L_1475 - .L_1474)
.L_1474:
        /*0020*/ 	.word	0x00000000
        /*0024*/ 	.short	0x0001
        /*0026*/ 	.short	0x0008
        /*0028*/ 	.byte	0x00, 0xf0, 0x21, 0x00


	//----- nvinfo : EIATTR_KPARAM_INFO
	.align		4
.L_1475:
        /*002c*/ 	.byte	0x04, 0x17
        /*002e*/ 	.short	(.L_1477 - .L_1476)
.L_1476:
        /*0030*/ 	.word	0x00000000
        /*0034*/ 	.short	0x0000
        /*0036*/ 	.short	0x0000
        /*0038*/ 	.byte	0x00, 0xf0, 0x21, 0x00


	//----- nvinfo : EIATTR_MAXREG_COUNT
	.align		4
.L_1477:
        /*003c*/ 	.byte	0x03, 0x1b
        /*003e*/ 	.short	0x00ff


	//----- nvinfo : EIATTR_EXIT_INSTR_OFFSETS
	.align		4
        /*0040*/ 	.byte	0x04, 0x1c
        /*0042*/ 	.short	(.L_1479 - .L_1478)


	//   ....[0]....
.L_1478:
        /*0044*/ 	.word	0x00000080


	//----- nvinfo : EIATTR_MAX_THREADS
	.align		4
.L_1479:
        /*0048*/ 	.byte	0x04, 0x05
        /*004a*/ 	.short	(.L_1481 - .L_1480)
.L_1480:
        /*004c*/ 	.word	0x0000001c
        /*0050*/ 	.word	0x00000001
        /*0054*/ 	.word	0x00000001
.L_1481:


//--------------------- .nv.info.tvmgen_default_fused_squeeze_17_kernel --------------------------
	.section	.nv.info.tvmgen_default_fused_squeeze_17_kernel,"",@"SHT_CUDA_INFO"
	.sectionflags	@""
	.align	4


	//----- nvinfo : EIATTR_CUDA_API_VERSION
	.align		4
        /*0000*/ 	.byte	0x04, 0x37
        /*0002*/ 	.short	(.L_1483 - .L_1482)
.L_1482:
        /*0004*/ 	.word	0x0000007e


	//----- nvinfo : EIATTR_SW2861232_WAR
	.align		4
.L_1483:
        /*0008*/ 	.byte	0x01, 0x35
	.zero		2


	//----- nvinfo : EIATTR_PARAM_CBANK
	.align		4
        /*000c*/ 	.byte	0x04, 0x0a
        /*000e*/ 	.short	(.L_1485 - .L_1484)
	.align		4
.L_1484:
        /*0010*/ 	.word	index@(.nv.constant0.tvmgen_default_fused_squeeze_17_kernel)
        /*0014*/ 	.short	0x0160
        /*0016*/ 	.short	0x0010


	//----- nvinfo : EIATTR_CBANK_PARAM_SIZE
	.align		4
.L_1485:
        /*0018*/ 	.byte	0x03, 0x19
        /*001a*/ 	.short	0x0010


	//----- nvinfo : EIATTR_KPARAM_INFO
	.align		4
        /*001c*/ 	.byte	0x04, 0x17
        /*001e*/ 	.short	(.L_1487 - .L_1486)
.L_1486:
        /*0020*/ 	.word	0x00000000
        /*0024*/ 	.short	0x0001
        /*0026*/ 	.short	0x0008
        /*0028*/ 	.byte	0x00, 0xf0, 0x21, 0x00


	//----- nvinfo : EIATTR_KPARAM_INFO
	.align		4
.L_1487:
        /*002c*/ 	.byte	0x04, 0x17
        /*002e*/ 	.short	(.L_1489 - .L_1488)
.L_1488:
        /*0030*/ 	.word	0x00000000
        /*0034*/ 	.short	0x0000
        /*0036*/ 	.short	0x0000
        /*0038*/ 	.byte	0x00, 0xf0, 0x21, 0x00


	//----- nvinfo : EIATTR_MAXREG_COUNT
	.align		4
.L_1489:
        /*003c*/ 	.byte	0x03, 0x1b
        /*003e*/ 	.short	0x00ff


	//----- nvinfo : EIATTR_EXIT_INSTR_OFFSETS
	.align		4
        /*0040*/ 	.byte	0x04, 0x1c
        /*0042*/ 	.short	(.L_1491 - .L_1490)


	//   ....[0]....
.L_1490:
        /*0044*/ 	.word	0x00000080


	//----- nvinfo : EIATTR_MAX_THREADS
	.align		4
.L_1491:
        /*0048*/ 	.byte	0x04, 0x05
        /*004a*/ 	.short	(.L_1493 - .L_1492)
.L_1492:
        /*004c*/ 	.word	0x0000001c
        /*0050*/ 	.word	0x00000001
        /*0054*/ 	.word	0x00000001
.L_1493:


//--------------------- .nv.info.tvmgen_default_fused_squeeze_kernel --------------------------
	.section	.nv.info.tvmgen_default_fused_squeeze_kernel,"",@"SHT_CUDA_INFO"
	.sectionflags	@""
	.align	4


	//----- nvinfo : EIATTR_CUDA_API_VERSION
	.align		4
        /*0000*/ 	.byte	0x04, 0x37
        /*0002*/ 	.short	(.L_1495 - .L_1494)
.L_1494:
        /*0004*/ 	.word	0x0000007e


	//----- nvinfo : EIATTR_SW2861232_WAR
	.align		4
.L_1495:
        /*0008*/ 	.byte	0x01, 0x35
	.zero		2


	//----- nvinfo : EIATTR_PARAM_CBANK
	.align		4
        /*000c*/ 	.byte	0x04, 0x0a
        /*000e*/ 	.short	(.L_1497 - .L_1496)
	.align		4
.L_1496:
        /*0010*/ 	.word	index@(.nv.constant0.tvmgen_default_fused_squeeze_kernel)
        /*0014*/ 	.short	0x0160
        /*0016*/ 	.short	0x0010


	//----- nvinfo : EIATTR_CBANK_PARAM_SIZE
	.align		4
.L_1497:
        /*0018*/ 	.byte	0x03, 0x19
        /*001a*/ 	.short	0x0010


	//----- nvinfo : EIATTR_KPARAM_INFO
	.align		4
        /*001c*/ 	.byte	0x04, 0x17
        /*001e*/ 	.short	(.L_1499 - .L_1498)
.L_1498:
        /*0020*/ 	.word	0x00000000
        /*0024*/ 	.short	0x0001
        /*0026*/ 	.short	0x0008
        /*0028*/ 	.byte	0x00, 0xf0, 0x21, 0x00


	//----- nvinfo : EIATTR_KPARAM_INFO
	.align		4
.L_1499:
        /*002c*/ 	.byte	0x04, 0x17
        /*002e*/ 	.short	(.L_1501 - .L_1500)
.L_1500:
        /*0030*/ 	.word	0x00000000
        /*0034*/ 	.short	0x0000
        /*0036*/ 	.short	0x0000
        /*0038*/ 	.byte	0x00, 0xf0, 0x21, 0x00


	//----- nvinfo : EIATTR_MAXREG_COUNT
	.align		4
.L_1501:
        /*003c*/ 	.byte	0x03, 0x1b
        /*003e*/ 	.short	0x00ff


	//----- nvinfo : EIATTR_EXIT_INSTR_OFFSETS
	.align		4
        /*0040*/ 	.byte	0x04, 0x1c
        /*0042*/ 	.short	(.L_1503 - .L_1502)


	//   ....[0]....
.L_1502:
        /*0044*/ 	.word	0x00000080


	//----- nvinfo : EIATTR_MAX_THREADS
	.align		4
.L_1503:
        /*0048*/ 	.byte	0x04, 0x05
        /*004a*/ 	.short	(.L_1505 - .L_1504)
.L_1504:
        /*004c*/ 	.word	0x0000001c
        /*0050*/ 	.word	0x00000001
        /*0054*/ 	.word	0x00000001
.L_1505:


//--------------------- .nv.info.tvmgen_default_fused_squeeze_21_kernel --------------------------
	.section	.nv.info.tvmgen_default_fused_squeeze_21_kernel,"",@"SHT_CUDA_INFO"
	.sectionflags	@""
	.align	4


	//----- nvinfo : EIATTR_CUDA_API_VERSION
	.align		4
        /*0000*/ 	.byte	0x04, 0x37
        /*0002*/ 	.short	(.L_1507 - .L_1506)
.L_1506:
        /*0004*/ 	.word	0x0000007e


	//----- nvinfo : EIATTR_SW2861232_WAR
	.align		4
.L_1507:
        /*0008*/ 	.byte	0x01, 0x35
	.zero		2


	//----- nvinfo : EIATTR_PARAM_CBANK
	.align		4
        /*000c*/ 	.byte	0x04, 0x0a
        /*000e*/ 	.short	(.L_1509 - .L_1508)
	.align		4
.L_1508:
        /*0010*/ 	.word	index@(.nv.constant0.tvmgen_default_fused_squeeze_21_kernel)
        /*0014*/ 	.short	0x0160
        /*0016*/ 	.short	0x0010


	//----- nvinfo : EIATTR_CBANK_PARAM_SIZE
	.align		4
.L_1509:
        /*0018*/ 	.byte	0x03, 0x19
        /*001a*/ 	.short	0x0010


	//----- nvinfo : EIATTR_KPARAM_INFO
	.align		4
        /*001c*/ 	.byte	0x04, 0x17
        /*001e*/ 	.short	(.L_1511 - .L_1510)
.L_1510:
        /*0020*/ 	.word	0x00000000
        /*0024*/ 	.short	0x0001
        /*0026*/ 	.short	0x0008
        /*0028*/ 	.byte	0x00, 0xf0, 0x21, 0x00


	//----- nvinfo : EIATTR_KPARAM_INFO
	.align		4
.L_1511:
        /*002c*/ 	.byte	0x04, 0x17
        /*002e*/ 	.short	(.L_1513 - .L_1512)
.L_1512:
        /*0030*/ 	.word	0x00000000
        /*0034*/ 	.short	0x0000
        /*0036*/ 	.short	0x0000
        /*0038*/ 	.byte	0x00, 0xf0, 0x21, 0x00


	//----- nvinfo : EIATTR_MAXREG_COUNT
	.align		4
.L_1513:
        /*003c*/ 	.byte	0x03, 0x1b
        /*003e*/ 	.short	0x00ff


	//----- nvinfo : EIATTR_EXIT_INSTR_OFFSETS
	.align		4
        /*0040*/ 	.byte	0x04, 0x1c
        /*0042*/ 	.short	(.L_1515 - .L_1514)


	//   ....[0]....
.L_1514:
        /*0044*/ 	.word	0x00000080


	//----- nvinfo : EIATTR_MAX_THREADS
	.align		4
.L_1515:
        /*0048*/ 	.byte	0x04, 0x05
        /*004a*/ 	.short	(.L_1517 - .L_1516)
.L_1516:
        /*004c*/ 	.word	0x0000001c
        /*0050*/ 	.word	0x00000001
        /*0054*/ 	.word	0x00000001
.L_1517:


//--------------------- .nv.info.tvmgen_default_fused_squeeze_49_kernel --------------------------
	.section	.nv.info.tvmgen_default_fused_squeeze_49_kernel,"",@"SHT_CUDA_INFO"
	.sectionflags	@""
	.align	4


	//----- nvinfo : EIATTR_CUDA_API_VERSION
	.align		4
        /*0000*/ 	.byte	0x04, 0x37
        /*0002*/ 	.short	(.L_1519 - .L_1518)
.L_1518:
        /*0004*/ 	.word	0x0000007e


	//----- nvinfo : EIATTR_SW2861232_WAR
	.align		4
.L_1519:
        /*0008*/ 	.byte	0x01, 0x35
	.zero		2


	//----- nvinfo : EIATTR_PARAM_CBANK
	.align		4
        /*000c*/ 	.byte	0x04, 0x0a
        /*000e*/ 	.short	(.L_1521 - .L_1520)
	.align		4
.L_1520:
        /*0010*/ 	.word	index@(.nv.constant0.tvmgen_default_fused_squeeze_49_kernel)
        /*0014*/ 	.short	0x0160
        /*0016*/ 	.short	0x0010


	//----- nvinfo : EIATTR_CBANK_PARAM_SIZE
	.align		4
.L_1521:
        /*0018*/ 	.byte	0x03, 0x19
        /*001a*/ 	.short	0x0010


	//----- nvinfo : EIATTR_KPARAM_INFO
	.align		4
        /*001c*/ 	.byte	0x04, 0x17
        /*001e*/ 	.short	(.L_1523 - .L_1522)
.L_1522:
        /*0020*/ 	.word	0x00000000
        /*0024*/ 	.short	0x0001
        /*0026*/ 	.short	0x0008
        /*0028*/ 	.byte	0x00, 0xf0, 0x21, 0x00


	//----- nvinfo : EIATTR_KPARAM_INFO
	.align		4
.L_1523:
        /*002c*/ 	.byte	0x04, 0x17
        /*002e*/ 	.short	(.L_1525 - .L_1524)
.L_1524:
        /*0030*/ 	.word	0x00000000
        /*0034*/ 	.short	0x0000
        /*0036*/ 	.short	0x0000
        /*0038*/ 	.byte	0x00, 0xf0, 0x21, 0x00


	//----- nvinfo : EIATTR_MAXREG_COUNT
	.align		4
.L_1525:
        /*003c*/ 	.byte	0x03, 0x1b
        /*003e*/ 	.short	0x00ff


	//----- nvinfo : EIATTR_EXIT_INSTR_OFFSETS
	.align		4
        /*0040*/ 	.byte	0x04, 0x1c
        /*0042*/ 	.short	(.L_1527 - .L_1526)


	//   ....[0]....
.L_1526:
        /*0044*/ 	.word	0x00000080


	//----- nvinfo : EIATTR_MAX_THREADS
	.align		4
.L_1527:
        /*0048*/ 	.byte	0x04, 0x05
        /*004a*/ 	.short	(.L_1529 - .L_1528)
.L_1528:
        /*004c*/ 	.word	0x00000080
        /*0050*/ 	.word	0x00000001
        /*0054*/ 	.word	0x00000001
.L_1529:


//--------------------- .nv.info.tvmgen_default_fused_squeeze_11_kernel --------------------------
	.section	.nv.info.tvmgen_default_fused_squeeze_11_kernel,"",@"SHT_CUDA_INFO"
	.sectionflags	@""
	.align	4


	//----- nvinfo : EIATTR_CUDA_API_VERSION
	.align		4
        /*0000*/ 	.byte	0x04, 0x37
        /*0002*/ 	.short	(.L_1531 - .L_1530)
.L_1530:
        /*0004*/ 	.word	0x0000007e


	//----- nvinfo : EIATTR_SW2861232_WAR
	.align		4
.L_1531:
        /*0008*/ 	.byte	0x01, 0x35
	.zero		2


	//----- nvinfo : EIATTR_PARAM_CBANK
	.align		4
        /*000c*/ 	.byte	0x04, 0x0a
        /*000e*/ 	.short	(.L_1533 - .L_1532)
	.align		4
.L_1532:
        /*0010*/ 	.word	index@(.nv.constant0.tvmgen_default_fused_squeeze_11_kernel)
        /*0014*/ 	.short	0x0160
        /*0016*/ 	.short	0x0010


	//----- nvinfo : EIATTR_CBANK_PARAM_SIZE
	.align		4
.L_1533:
        /*0018*/ 	.byte	0x03, 0x19
        /*001a*/ 	.short	0x0010


	//----- nvinfo : EIATTR_KPARAM_INFO
	.align		4
        /*001c*/ 	.byte	0x04, 0x17
        /*001e*/ 	.short	(.L_1535 - .L_1534)
.L_1534:
        /*0020*/ 	.word	0x00000000
        /*0024*/ 	.short	0x0001
        /*0026*/ 	.short	0x0008
        /*0028*/ 	.byte	0x00, 0xf0, 0x21, 0x00


	//----- nvinfo : EIATTR_KPARAM_INFO
	.align		4
.L_1535:
        /*002c*/ 	.byte	0x04, 0x17
        /*002e*/ 	.short	(.L_1537 - .L_1536)
.L_1536:
        /*0030*/ 	.word	0x00000000
        /*0034*/ 	.short	0x0000
        /*0036*/ 	.short	0x0000
        /*0038*/ 	.byte	0x00, 0xf0, 0x21, 0x00


	//----- nvinfo : EIATTR_MAXREG_COUNT
	.align		4
.L_1537:
        /*003c*/ 	.byte	0x03, 0x1b
        /*003e*/ 	.short	0x00ff


	//----- nvinfo : EIATTR_EXIT_INSTR_OFFSETS
	.align		4
        /*0040*/ 	.byte	0x04, 0x1c
        /*0042*/ 	.short	(.L_1539 - .L_1538)


	//   ....[0]....
.L_1538:
        /*0044*/ 	.word	0x00000080


	//----- nvinfo : EIATTR_MAX_THREADS
	.align		4
.L_1539:
        /*0048*/ 	.byte	0x04, 0x05
        /*004a*/ 	.short	(.L_1541 - .L_1540)
.L_1540:
        /*004c*/ 	.word	0x0000001c
        /*0050*/ 	.word	0x00000001
        /*0054*/ 	.word	0x00000001
.L_1541:


//--------------------- .nv.info.tvmgen_default_fused_squeeze_48_kernel --------------------------
	.section	.nv.info.tvmgen_default_fused_squeeze_48_kernel,"",@"SHT_CUDA_INFO"
	.sectionflags	@""
	.align	4


	//----- nvinfo : EIATTR_CUDA_API_VERSION
	.align		4
        /*0000*/ 	.byte	0x04, 0x37
        /*0002*/ 	.short	(.L_1543 - .L_1542)
.L_1542:
        /*0004*/ 	.word	0x0000007e


	//----- nvinfo : EIATTR_SW2861232_WAR
	.align		4
.L_1543:
        /*0008*/ 	.byte	0x01, 0x35
	.zero		2


	//----- nvinfo : EIATTR_PARAM_CBANK
	.align		4
        /*000c*/ 	.byte	0x04, 0x0a
        /*000e*/ 	.short	(.L_1545 - .L_1544)
	.align		4
.L_1544:
        /*0010*/ 	.word	index@(.nv.constant0.tvmgen_default_fused_squeeze_48_kernel)
        /*0014*/ 	.short	0x0160
        /*0016*/ 	.short	0x0010


	//----- nvinfo : EIATTR_CBANK_PARAM_SIZE
	.align		4
.L_1545:
        /*0018*/ 	.byte	0x03, 0x19
        /*001a*/ 	.short	0x0010


	//----- nvinfo : EIATTR_KPARAM_INFO
	.align		4
        /*001c*/ 	.byte	0x04, 0x17
        /*001e*/ 	.short	(.L_1547 - .L_1546)
.L_1546:
        /*0020*/ 	.word	0x00000000
        /*0024*/ 	.short	0x0001
        /*0026*/ 	.short	0x0008
        /*0028*/ 	.byte	0x00, 0xf0, 0x21, 0x00


	//----- nvinfo : EIATTR_KPARAM_INFO
	.align		4
.L_1547:
        /*002c*/ 	.byte	0x04, 0x17
        /*002e*/ 	.short	(.L_1549 - .L_1548)
.L_1548:
        /*0030*/ 	.word	0x00000000
        /*0034*/ 	.short	0x0000
        /*0036*/ 	.short	0x0000
        /*0038*/ 	.byte	0x00, 0xf0, 0x21, 0x00


	//----- nvinfo : EIATTR_MAXREG_COUNT
	.align		4
.L_1549:
        /*003c*/ 	.byte	0x03, 0x1b
        /*003e*/ 	.short	0x00ff


	//----- nvinfo : EIATTR_EXIT_INSTR_OFFSETS
	.align		4
        /*0040*/ 	.byte	0x04, 0x1c
        /*0042*/ 	.short	(.L_1551 - .L_1550)


	//   ....[0]....
.L_1550:
        /*0044*/ 	.word	0x00000080


	//----- nvinfo : EIATTR_MAX_THREADS
	.align		4
.L_1551:
        /*0048*/ 	.byte	0x04, 0x05
        /*004a*/ 	.short	(.L_1553 - .L_1552)
.L_1552:
        /*004c*/ 	.word	0x00000080
        /*0050*/ 	.word	0x00000001
        /*0054*/ 	.word	0x00000001
.L_1553:


//--------------------- .nv.info.tvmgen_default_fused_stack_expand_dims_squeeze_split_kernel_17 --------------------------
	.section	.nv.info.tvmgen_default_fused_stack_expand_dims_squeeze_split_kernel_17,"",@"SHT_CUDA_INFO"
	.sectionflags	@""
	.align	4


	//----- nvinfo : EIATTR_CUDA_API_VERSION
	.align		4
        /*0000*/ 	.byte	0x04, 0x37
        /*0002*/ 	.short	(.L_1555 - .L_1554)
.L_1554:
        /*0004*/ 	.word	0x0000007e


	//----- nvinfo : EIATTR_SW2861232_WAR
	.align		4
.L_1555:
        /*0008*/ 	.byte	0x01, 0x35
	.zero		2


	//----- nvinfo : EIATTR_PARAM_CBANK
	.align		4
        /*000c*/ 	.byte	0x04, 0x0a
        /*000e*/ 	.short	(.L_1557 - .L_1556)
	.align		4
.L_1556:
        /*0010*/ 	.word	index@(.nv.constant0.tvmgen_default_fused_stack_expand_dims_squeeze_split_kernel_17)
        /*0014*/ 	.short	0x0160
        /*0016*/ 	.short	0x0010


	//----- nvinfo : EIATTR_CBANK_PARAM_SIZE
	.align		4
.L_1557:
        /*0018*/ 	.byte	0x03, 0x19
        /*001a*/ 	.short	0x0010


	//----- nvinfo : EIATTR_KPARAM_INFO
	.align		4
        /*001c*/ 	.byte	0x04, 0x17
        /*001e*/ 	.short	(.L_1559 - .L_1558)
.L_1558:
        /*0020*/ 	.word	0x00000000
        /*0024*/ 	.short	0x0001
        /*0026*/ 	.short	0x0008
        /*0028*/ 	.byte	0x00, 0xf0, 0x21, 0x00


	//----- nvinfo : EIATTR_KPARAM_INFO
	.align		4
.L_1559:
        /*002c*/ 	.byte	0x04, 0x17
        /*002e*/ 	.short	(.L_1561 - .L_1560)
.L_1560:
        /*0030*/ 	.word	0x00000000
        /*0034*/ 	.short	0x0000
        /*0036*/ 	.short	0x0000
        /*0038*/ 	.byte	0x00, 0xf0, 0x21, 0x00


	//----- nvinfo : EIATTR_MAXREG_COUNT
	.align		4
.L_1561:
        /*003c*/ 	.byte	0x03, 0x1b
        /*003e*/ 	.short	0x00ff


	//----- nvinfo : EIATTR_EXIT_INSTR_OFFSETS
	.align		4
        /*0040*/ 	.byte	0x04, 0x1c
        /*0042*/ 	.short	(.L_1563 - .L_1562)


	//   ....[0]....
.L_1562:
        /*0044*/ 	.word	0x00000080


	//----- nvinfo : EIATTR_MAX_THREADS
	.align		4
.L_1563:
        /*0048*/ 	.byte	0x04, 0x05
        /*004a*/ 	.short	(.L_1565 - .L_1564)
.L_1564:
        /*004c*/ 	.word	0x00000080
        /*0050*/ 	.word	0x00000001
        /*0054*/ 	.word	0x00000001
.L_1565:


//--------------------- .nv.info.tvmgen_default_fused_transpose_split_kernel_14 --------------------------
	.section	.nv.info.tvmgen_default_fused_transpose_split_kernel_14,"",@"SHT_CUDA_INFO"
	.sectionflags	@""
	.align	4


	//----- nvinfo : EIATTR_CUDA_API_VERSION
	.align		4
        /*0000*/ 	.byte	0x04, 0x37
        /*0002*/ 	.short	(.L_1567 - .L_1566)
.L_1566:
        /*0004*/ 	.word	0x0000007e


	//----- nvinfo : EIATTR_SW2861232_WAR
	.align		4
.L_1567:
        /*0008*/ 	.byte	0x01, 0x35
	.zero		2


	//----- nvinfo : EIATTR_PARAM_CBANK
	.align		4
        /*000c*/ 	.byte	0x04, 0x0a
        /*000e*/ 	.short	(.L_1569 - .L_1568)
	.align		4
.L_1568:
        /*0010*/ 	.word	index@(.nv.constant0.tvmgen_default_fused_transpose_split_kernel_14)
        /*0014*/ 	.short	0x0160
        /*0016*/ 	.short	0x0010


	//----- nvinfo : EIATTR_CBANK_PARAM_SIZE
	.align		4
.L_1569:
        /*0018*/ 	.byte	0x03, 0x19
        /*001a*/ 	.short	0x0010


	//----- nvinfo : EIATTR_KPARAM_INFO
	.align		4
        /*001c*/ 	.byte	0x04, 0x17
        /*001e*/ 	.short	(.L_1571 - .L_1570)
.L_1570:
        /*0020*/ 	.word	0x00000000
        /*0024*/ 	.short	0x0001
        /*0026*/ 	.short	0x0008
        /*0028*/ 	.byte	0x00, 0xf0, 0x21, 0x00


	//----- nvinfo : EIATTR_KPARAM_INFO
	.align		4
.L_1571:
        /*002c*/ 	.byte	0x04, 0x17
        /*002e*/ 	.short	(.L_1573 - .L_1572)
.L_1572:
        /*0030*/ 	.word	0x00000000
        /*0034*/ 	.short	0x0000
        /*0036*/ 	.short	0x0000
        /*0038*/ 	.byte	0x00, 0xf0, 0x21, 0x00


	//----- nvinfo : EIATTR_MAXREG_COUNT
	.align		4
.L_1573:
        /*003c*/ 	.byte	0x03, 0x1b
        /*003e*/ 	.short	0x00ff


	//----- nvinfo : EIATTR_EXIT_INSTR_OFFSETS
	.align		4
        /*0040*/ 	.byte	0x04, 0x1c
        /*0042*/ 	.short	(.L_1575 - .L_1574)


	//   ....[0]....
.L_1574:
        /*0044*/ 	.word	0x00000080


	//----- nvinfo : EIATTR_MAX_THREADS
	.align		4
.L_1575:
        /*0048*/ 	.byte	0x04, 0x05
        /*004a*/ 	.short	(.L_1577 - .L_1576)
.L_1576:
        /*004c*/ 	.word	0x0000001c
        /*0050*/ 	.word	0x00000001
        /*0054*/ 	.word	0x00000001
.L_1577:


//--------------------- .nv.info.tvmgen_default_fused_stack_expand_dims_squeeze_split_kernel_18 --------------------------
	.section	.nv.info.tvmgen_default_fused_stack_expand_dims_squeeze_split_kernel_18,"",@"SHT_CUDA_INFO"
	.sectionflags	@""
	.align	4


	//----- nvinfo : EIATTR_CUDA_API_VERSION
	.align		4
        /*0000*/ 	.byte	0x04, 0x37
        /*0002*/ 	.short	(.L_1579 - .L_1578)
.L_1578:
        /*0004*/ 	.word	0x0000007e


	//----- nvinfo : EIATTR_SW2861232_WAR
	.align		4
.L_1579:
        /*0008*/ 	.byte	0x01, 0x35
	.zero		2


	//----- nvinfo : EIATTR_PARAM_CBANK
	.align		4
        /*000c*/ 	.byte	0x04, 0x0a
        /*000e*/ 	.short	(.L_1581 - .L_1580)
	.align		4
.L_1580:
        /*0010*/ 	.word	index@(.nv.constant0.tvmgen_default_fused_stack_expand_dims_squeeze_split_kernel_18)
        /*0014*/ 	.short	0x0160
        /*0016*/ 	.short	0x0010


	//----- nvinfo : EIATTR_CBANK_PARAM_SIZE
	.align		4
.L_1581:
        /*0018*/ 	.byte	0x03, 0x19
        /*001a*/ 	.short	0x0010


	//----- nvinfo : EIATTR_KPARAM_INFO
	.align		4
        /*001c*/ 	.byte	0x04, 0x17
        /*001e*/ 	.short	(.L_1583 - .L_1582)
.L_1582:
        /*0020*/ 	.word	0x00000000
        /*0024*/ 	.short	0x0001
        /*0026*/ 	.short	0x0008
        /*0028*/ 	.byte	0x00, 0xf0, 0x21, 0x00


	//----- nvinfo : EIATTR_KPARAM_INFO
	.align		4
.L_1583:
        /*002c*/ 	.byte	0x04, 0x17
        /*002e*/ 	.short	(.L_1585 - .L_1584)
.L_1584:
        /*0030*/ 	.word	0x00000000
        /*0034*/ 	.short	0x0000
        /*0036*/ 	.short	0x0000
        /*0038*/ 	.byte	0x00, 0xf0, 0x21, 0x00


	//----- nvinfo : EIATTR_MAXREG_COUNT
	.align		4
.L_1585:
        /*003c*/ 	.byte	0x03, 0x1b
        /*003e*/ 	.short	0x00ff


	//----- nvinfo : EIATTR_EXIT_INSTR_OFFSETS
	.align		4
        /*0040*/ 	.byte	0x04, 0x1c
        /*0042*/ 	.short	(.L_1587 - .L_1586)


	//   ....[0]....
.L_1586:
        /*0044*/ 	.word	0x00000080


	//----- nvinfo : EIATTR_MAX_THREADS
	.align		4
.L_1587:
        /*0048*/ 	.byte	0x04, 0x05
        /*004a*/ 	.short	(.L_1589 - .L_1588)
.L_1588:
        /*004c*/ 	.word	0x00000080
        /*0050*/ 	.word	0x00000001
        /*0054*/ 	.word	0x00000001
.L_1589:


//--------------------- .nv.info.tvmgen_default_fused_stack_expand_dims_squeeze_split_kernel_20 --------------------------
	.section	.nv.info.tvmgen_default_fused_stack_expand_dims_squeeze_split_kernel_20,"",@"SHT_CUDA_INFO"
	.sectionflags	@""
	.align	4


	//----- nvinfo : EIATTR_CUDA_API_VERSION
	.align		4
        /*0000*/ 	.byte	0x04, 0x37
        /*0002*/ 	.short	(.L_1591 - .L_1590)
.L_1590:
        /*0004*/ 	.word	0x0000007e


	//----- nvinfo : EIATTR_SW2861232_WAR
	.align		4
.L_1591:
        /*0008*/ 	.byte	0x01, 0x35
	.zero		2


	//----- nvinfo : EIATTR_PARAM_CBANK
	.align		4
        /*000c*/ 	.byte	0x04, 0x0a
        /*000e*/ 	.short	(.L_1593 - .L_1592)
	.align		4
.L_1592:
        /*0010*/ 	.word	index@(.nv.constant0.tvmgen_default_fused_stack_expand_dims_squeeze_split_kernel_20)
        /*0014*/ 	.short	0x0160
        /*0016*/ 	.short	0x0010


	//----- nvinfo : EIATTR_CBANK_PARAM_SIZE
	.align		4
.L_1593:
        /*0018*/ 	.byte	0x03, 0x19
        /*001a*/ 	.short	0x0010


	//----- nvinfo : EIATTR_KPARAM_INFO
	.align		4
        /*001c*/ 	.byte	0x04, 0x17
        /*001e*/ 	.short	(.L_1595 - .L_1594)
.L_1594:
        /*0020*/ 	.word	0x00000000
        /*0024*/ 	.short	0x0001
        /*0026*/ 	.short	0x0008
        /*0028*/ 	.byte	0x00, 0xf0, 0x21, 0x00


	//----- nvinfo : EIATTR_KPARAM_INFO
	.align		4
.L_1595:
        /*002c*/ 	.byte	0x04, 0x17
        /*002e*/ 	.short	(.L_1597 - .L_1596)
.L_1596:
        /*0030*/ 	.word	0x00000000
        /*0034*/ 	.short	0x0000
        /*0036*/ 	.short	0x0000
        /*0038*/ 	.byte	0x00, 0xf0, 0x21, 0x00


	//----- nvinfo : EIATTR_MAXREG_COUNT
	.align		4
.L_1597:
        /*003c*/ 	.byte	0x03, 0x1b
        /*003e*/ 	.short	0x00ff


	//----- nvinfo : EIATTR_EXIT_INSTR_OFFSETS
	.align		4
        /*0040*/ 	.byte	0x04, 0x1c
        /*0042*/ 	.short	(.L_1599 - .L_1598)


	//   ....[0]....
.L_1598:
        /*0044*/ 	.word	0x00000080


	//----- nvinfo : EIATTR_MAX_THREADS
	.align		4
.L_1599:
        /*0048*/ 	.byte	0x04, 0x05
        /*004a*/ 	.short	(.L_1601 - .L_1600)
.L_1600:
        /*004c*/ 	.word	0x00000080
        /*0050*/ 	.word	0x00000001
        /*0054*/ 	.word	0x00000001
.L_1601:


//--------------------- .nv.info.tvmgen_default_fused_stack_expand_dims_squeeze_split_kernel_27 --------------------------
	.section	.nv.info.tvmgen_default_fused_stack_expand_dims_squeeze_split_kernel_27,"",@"SHT_CUDA_INFO"
	.sectionflags	@""
	.align	4


	//----- nvinfo : EIATTR_CUDA_API_VERSION
	.align		4
        /*0000*/ 	.byte	0x04, 0x37
        /*0002*/ 	.short	(.L_1603 - .L_1602)
.L_1602:
        /*0004*/ 	.word	0x0000007e


	//----- nvinfo : EIATTR_SW2861232_WAR
	.align		4
.L_1603:
        /*0008*/ 	.byte	0x01, 0x35
	.zero		2


	//----- nvinfo : EIATTR_PARAM_CBANK
	.align		4
        /*000c*/ 	.byte	0x04, 0x0a
        /*000e*/ 	.short	(.L_1605 - .L_1604)
	.align		4
.L_1604:
        /*0010*/ 	.word	index@(.nv.constant0.tvmgen_default_fused_stack_expand_dims_squeeze_split_kernel_27)
        /*0014*/ 	.short	0x0160
        /*0016*/ 	.short	0x0010


	//----- nvinfo : EIATTR_CBANK_PARAM_SIZE
	.align		4
.L_1605:
        /*0018*/ 	.byte	0x03, 0x19
        /*001a*/ 	.short	0x0010


	//----- nvinfo : EIATTR_KPARAM_INFO
	.align		4
        /*001c*/ 	.byte	0x04, 0x17
        /*001e*/ 	.short	(.L_1607 - .L_1606)
.L_1606:
        /*0020*/ 	.word	0x00000000
        /*0024*/ 	.short	0x0001
        /*0026*/ 	.short	0x0008
        /*0028*/ 	.byte	0x00, 0xf0, 0x21, 0x00


	//----- nvinfo : EIATTR_KPARAM_INFO
	.align		4
.L_1607:
        /*002c*/ 	.byte	0x04, 0x17
        /*002e*/ 	.short	(.L_1609 - .L_1608)
.L_1608:
        /*0030*/ 	.word	0x00000000
        /*0034*/ 	.short	0x0000
        /*0036*/ 	.short	0x0000
        /*0038*/ 	.byte	0x00, 0xf0, 0x21, 0x00


	//----- nvinfo : EIATTR_MAXREG_COUNT
	.align		4
.L_1609:
        /*003c*/ 	.byte	0x03, 0x1b
        /*003e*/ 	.short	0x00ff


	//----- nvinfo : EIATTR_EXIT_INSTR_OFFSETS
	.align		4
        /*0040*/ 	.byte	0x04, 0x1c
        /*0042*/ 	.short	(.L_1611 - .L_1610)


	//   ....[0]....
.L_1610:
        /*0044*/ 	.word	0x00000080


	//----- nvinfo : EIATTR_MAX_THREADS
	.align		4
.L_1611:
        /*0048*/ 	.byte	0x04, 0x05
        /*004a*/ 	.short	(.L_1613 - .L_1612)
.L_1612:
        /*004c*/ 	.word	0x00000080
        /*0050*/ 	.word	0x00000001
        /*0054*/ 	.word	0x00000001
.L_1613:


//--------------------- .nv.info.tvmgen_default_fused_squeeze_6_kernel --------------------------
	.section	.nv.info.tvmgen_default_fused_squeeze_6_kernel,"",@"SHT_CUDA_INFO"
	.sectionflags	@""
	.align	4


	//----- nvinfo : EIATTR_CUDA_API_VERSION
	.align		4
        /*0000*/ 	.byte	0x04, 0x37
        /*0002*/ 	.short	(.L_1615 - .L_1614)
.L_1614:
        /*0004*/ 	.word	0x0000007e


	//----- nvinfo : EIATTR_SW2861232_WAR
	.align		4
.L_1615:
        /*0008*/ 	.byte	0x01, 0x35
	.zero		2


	//----- nvinfo : EIATTR_PARAM_CBANK
	.align		4
        /*000c*/ 	.byte	0x04, 0x0a
        /*000e*/ 	.short	(.L_1617 - .L_1616)
	.align		4
.L_1616:
        /*0010*/ 	.word	index@(.nv.constant0.tvmgen_default_fused_squeeze_6_kernel)
        /*0014*/ 	.short	0x0160
        /*0016*/ 	.short	0x0010


	//----- nvinfo : EIATTR_CBANK_PARAM_SIZE
	.align		4
.L_1617:
        /*0018*/ 	.byte	0x03, 0x19
        /*001a*/ 	.short	0x0010


	//----- nvinfo : EIATTR_KPARAM_INFO
	.align		4
        /*001c*/ 	.byte	0x04, 0x17
        /*001e*/ 	.short	(.L_1619 - .L_1618)
.L_1618:
        /*0020*/ 	.word	0x00000000
        /*0024*/ 	.short	0x0001
        /*0026*/ 	.short	0x0008
        /*0028*/ 	.byte	0x00, 0xf0, 0x21, 0x00


	//----- nvinfo : EIATTR_KPARAM_INFO
	.align		4
.L_1619:
        /*002c*/ 	.byte	0x04, 0x17
        /*002e*/ 	.short	(.L_1621 - .L_1620)
.L_1620:
        /*0030*/ 	.word	0x00000000
        /*0034*/ 	.short	0x0000
        /*0036*/ 	.short	0x0000
        /*0038*/ 	.byte	0x00, 0xf0, 0x21, 0x00


	//----- nvinfo : EIATTR_MAXREG_COUNT
	.align		4
.L_1621:
        /*003c*/ 	.byte	0x03, 0x1b
        /*003e*/ 	.short	0x00ff


	//----- nvinfo : EIATTR_EXIT_INSTR_OFFSETS
	.align		4
        /*0040*/ 	.byte	0x04, 0x1c
        /*0042*/ 	.short	(.L_1623 - .L_1622)


	//   ....[0]....
.L_1622:
        /*0044*/ 	.word	0x00000080


	//----- nvinfo : EIATTR_MAX_THREADS
	.align		4
.L_1623:
        /*0048*/ 	.byte	0x04, 0x05
        /*004a*/ 	.short	(.L_1625 - .L_1624)
.L_1624:
        /*004c*/ 	.word	0x0000001c
        /*0050*/ 	.word	0x00000001
        /*0054*/ 	.word	0x00000001
.L_1625:


//--------------------- .nv.info.tvmgen_default_fused_transpose_split_kernel_2 --------------------------
	.section	.nv.info.tvmgen_default_fused_transpose_split_kernel_2,"",@"SHT_CUDA_INFO"
	.sectionflags	@""
	.align	4


	//----- nvinfo : EIATTR_CUDA_API_VERSION
	.align		4
        /*0000*/ 	.byte	0x04, 0x37
        /*0002*/ 	.short	(.L_1627 - .L_1626)
.L_1626:
        /*0004*/ 	.word	0x0000007e


	//----- nvinfo : EIATTR_SW2861232_WAR
	.align		4
.L_1627:
        /*0008*/ 	.byte	0x01, 0x35
	.zero		2


	//----- nvinfo : EIATTR_PARAM_CBANK
	.align		4
        /*000c*/ 	.byte	0x04, 0x0a
        /*000e*/ 	.short	(.L_1629 - .L_1628)
	.align		4
.L_1628:
        /*0010*/ 	.word	index@(.nv.constant0.tvmgen_default_fused_transpose_split_kernel_2)
        /*0014*/ 	.short	0x0160
        /*0016*/ 	.short	0x0010


	//----- nvinfo : EIATTR_CBANK_PARAM_SIZE
	.align		4
.L_1629:
        /*0018*/ 	.byte	0x03, 0x19
        /*001a*/ 	.short	0x0010


	//----- nvinfo : EIATTR_KPARAM_INFO
	.align		4
        /*001c*/ 	.byte	0x04, 0x17
        /*001e*/ 	.short	(.L_1631 - .L_1630)
.L_1630:
        /*0020*/ 	.word	0x00000000
        /*0024*/ 	.short	0x0001
        /*0026*/ 	.short	0x0008
        /*0028*/ 	.byte	0x00, 0xf0, 0x21, 0x00


	//----- nvinfo : EIATTR_KPARAM_INFO
	.align		4
.L_1631:
        /*002c*/ 	.byte	0x04, 0x17
        /*002e*/ 	.short	(.L_1633 - .L_1632)
.L_1632:
        /*0030*/ 	.word	0x00000000
        /*0034*/ 	.short	0x0000
        /*0036*/ 	.short	0x0000
        /*0038*/ 	.byte	0x00, 0xf0, 0x21, 0x00


	//----- nvinfo : EIATTR_MAXREG_COUNT
	.align		4
.L_1633:
        /*003c*/ 	.byte	0x03, 0x1b
        /*003e*/ 	.short	0x00ff


	//----- nvinfo : EIATTR_EXIT_INSTR_OFFSETS
	.align		4
        /*0040*/ 	.byte	0x04, 0x1c
        /*0042*/ 	.short	(.L_1635 - .L_1634)


	//   ....[0]....
.L_1634:
        /*0044*/ 	.word	0x00000080


	//----- nvinfo : EIATTR_MAX_THREADS
	.align		4
.L_1635:
        /*0048*/ 	.byte	0x04, 0x05
        /*004a*/ 	.short	(.L_1637 - .L_1636)
.L_1636:
        /*004c*/ 	.word	0x0000001c
        /*0050*/ 	.word	0x00000001
        /*0054*/ 	.word	0x00000001
.L_1637:


//--------------------- .nv.info.tvmgen_default_fused_transpose_split_kernel_8 --------------------------
	.section	.nv.info.tvmgen_default_fused_transpose_split_kernel_8,"",@"SHT_CUDA_INFO"
	.sectionflags	@""
	.align	4


	//----- nvinfo : EIATTR_CUDA_API_VERSION
	.align		4
        /*0000*/ 	.byte	0x04, 0x37
        /*0002*/ 	.short	(.L_1639 - .L_1638)
.L_1638:
        /*0004*/ 	.word	0x0000007e


	//----- nvinfo : EIATTR_SW2861232_WAR
	.align		4
.L_1639:
        /*0008*/ 	.byte	0x01, 0x35
	.zero		2


	//----- nvinfo : EIATTR_PARAM_CBANK
	.align		4
        /*000c*/ 	.byte	0x04, 0x0a
        /*000e*/ 	.short	(.L_1641 - .L_1640)
	.align		4
.L_1640:
        /*0010*/ 	.word	index@(.nv.constant0.tvmgen_default_fused_transpose_split_kernel_8)
        /*0014*/ 	.short	0x0160
        /*0016*/ 	.short	0x0010


	//----- nvinfo : EIATTR_CBANK_PARAM_SIZE
	.align		4
.L_1641:
        /*0018*/ 	.byte	0x03, 0x19
        /*001a*/ 	.short	0x0010


	//----- nvinfo : EIATTR_KPARAM_INFO
	.align		4
        /*001c*/ 	.byte	0x04, 0x17
        /*001e*/ 	.short	(.L_1643 - .L_1642)
.L_1642:
        /*0020*/ 	.word	0x00000000
        /*0024*/ 	.short	0x0001
        /*0026*/ 	.short	0x0008
        /*0028*/ 	.byte	0x00, 0xf0, 0x21, 0x00


	//----- nvinfo : EIATTR_KPARAM_INFO
	.align		4
.L_1643:
        /*002c*/ 	.byte	0x04, 0x17
        /*002e*/ 	.short	(.L_1645 - .L_1644)
.L_1644:
        /*0030*/ 	.word	0x00000000
        /*0034*/ 	.short	0x0000
        /*0036*/ 	.short	0x0000
        /*0038*/ 	.byte	0x00, 0xf0, 0x21, 0x00


	//----- nvinfo : EIATTR_MAXREG_COUNT
	.align		4
.L_1645:
        /*003c*/ 	.byte	0x03, 0x1b
        /*003e*/ 	.short	0x00ff


	//----- nvinfo : EIATTR_EXIT_INSTR_OFFSETS
	.align		4
        /*0040*/ 	.byte	0x04, 0x1c
        /*0042*/ 	.short	(.L_1647 - .L_1646)


	//   ....[0]....
.L_1646:
        /*0044*/ 	.word	0x00000080


	//----- nvinfo : EIATTR_MAX_THREADS
	.align		4
.L_1647:
        /*0048*/ 	.byte	0x04, 0x05
        /*004a*/ 	.short	(.L_1649 - .L_1648)
.L_1648:
        /*004c*/ 	.word	0x0000001c
        /*0050*/ 	.word	0x00000001
        /*0054*/ 	.word	0x00000001
.L_1649:


//--------------------- .nv.info.tvmgen_default_fused_squeeze_53_kernel --------------------------
	.section	.nv.info.tvmgen_default_fused_squeeze_53_kernel,"",@"SHT_CUDA_INFO"
	.sectionflags	@""
	.align	4


	//----- nvinfo : EIATTR_CUDA_API_VERSION
	.align		4
        /*0000*/ 	.byte	0x04, 0x37
        /*0002*/ 	.short	(.L_1651 - .L_1650)
.L_1650:
        /*0004*/ 	.word	0x0000007e


	//----- nvinfo : EIATTR_SW2861232_WAR
	.align		4
.L_1651:
        /*0008*/ 	.byte	0x01, 0x35
	.zero		2


	//----- nvinfo : EIATTR_PARAM_CBANK
	.align		4
        /*000c*/ 	.byte	0x04, 0x0a
        /*000e*/ 	.short	(.L_1653 - .L_1652)
	.align		4
.L_1652:
        /*0010*/ 	.word	index@(.nv.constant0.tvmgen_default_fused_squeeze_53_kernel)
        /*0014*/ 	.short	0x0160
        /*0016*/ 	.short	0x0010


	//----- nvinfo : EIATTR_CBANK_PARAM_SIZE
	.align		4
.L_1653:
        /*0018*/ 	.byte	0x03, 0x19
        /*001a*/ 	.short	0x0010


	//----- nvinfo : EIATTR_KPARAM_INFO
	.align		4
        /*001c*/ 	.byte	0x04, 0x17
        /*001e*/ 	.short	(.L_1655 - .L_1654)
.L_1654:
        /*0020*/ 	.word	0x00000000
        /*0024*/ 	.short	0x0001
        /*0026*/ 	.short	0x0008
        /*0028*/ 	.byte	0x00, 0xf0, 0x21, 0x00


	//----- nvinfo : EIATTR_KPARAM_INFO
	.align		4
.L_1655:
        /*002c*/ 	.byte	0x04, 0x17
        /*002e*/ 	.short	(.L_1657 - .L_1656)
.L_1656:
        /*0030*/ 	.word	0x00000000
        /*0034*/ 	.short	0x0000
        /*0036*/ 	.short	0x0000
        /*0038*/ 	.byte	0x00, 0xf0, 0x21, 0x00


	//----- nvinfo : EIATTR_MAXREG_COUNT
	.align		4
.L_1657:
        /*003c*/ 	.byte	0x03, 0x1b
        /*003e*/ 	.short	0x00ff


	//----- nvinfo : EIATTR_EXIT_INSTR_OFFSETS
	.align		4
        /*0040*/ 	.byte	0x04, 0x1c
        /*0042*/ 	.short	(.L_1659 - .L_1658)


	//   ....[0]....
.L_1658:
        /*0044*/ 	.word	0x00000080


	//----- nvinfo : EIATTR_MAX_THREADS
	.align		4
.L_1659:
        /*0048*/ 	.byte	0x04, 0x05
        /*004a*/ 	.short	(.L_1661 - .L_1660)
.L_1660:
        /*004c*/ 	.word	0x00000080
        /*0050*/ 	.word	0x00000001
        /*0054*/ 	.word	0x00000001
.L_1661:


//--------------------- .nv.info.tvmgen_default_fused_stack_expand_dims_squeeze_split_kernel_19 --------------------------
	.section	.nv.info.tvmgen_default_fused_stack_expand_dims_squeeze_split_kernel_19,"",@"SHT_CUDA_INFO"
	.sectionflags	@""
	.align	4


	//----- nvinfo : EIATTR_CUDA_API_VERSION
	.align		4
        /*0000*/ 	.byte	0x04, 0x37
        /*0002*/ 	.short	(.L_1663 - .L_1662)
.L_1662:
        /*0004*/ 	.word	0x0000007e


	//----- nvinfo : EIATTR_SW2861232_WAR
	.align		4
.L_1663:
        /*0008*/ 	.byte	0x01, 0x35
	.zero		2


	//----- nvinfo : EIATTR_PARAM_CBANK
	.align		4
        /*000c*/ 	.byte	0x04, 0x0a
        /*000e*/ 	.short	(.L_1665 - .L_1664)
	.align		4
.L_1664:
        /*0010*/ 	.word	index@(.nv.constant0.tvmgen_default_fused_stack_expand_dims_squeeze_split_kernel_19)
        /*0014*/ 	.short	0x0160
        /*0016*/ 	.short	0x0010


	//----- nvinfo : EIATTR_CBANK_PARAM_SIZE
	.align		4
.L_1665:
        /*0018*/ 	.byte	0x03, 0x19
        /*001a*/ 	.short	0x0010


	//----- nvinfo : EIATTR_KPARAM_INFO
	.align		4
        /*001c*/ 	.byte	0x04, 0x17
        /*001e*/ 	.short	(.L_1667 - .L_1666)
.L_1666:
        /*0020*/ 	.word	0x00000000
        /*0024*/ 	.short	0x0001
        /*0026*/ 	.short	0x0008
        /*0028*/ 	.byte	0x00, 0xf0, 0x21, 0x00


	//----- nvinfo : EIATTR_KPARAM_INFO
	.align		4
.L_1667:
        /*002c*/ 	.byte	0x04, 0x17
        /*002e*/ 	.short	(.L_1669 - .L_1668)
.L_1668:
        /*0030*/ 	.word	0x00000000
        /*0034*/ 	.short	0x0000
        /*0036*/ 	.short	0x0000
        /*0038*/ 	.byte	0x00, 0xf0, 0x21, 0x00


	//----- nvinfo : EIATTR_MAXREG_COUNT
	.align		4
.L_1669:
        /*003c*/ 	.byte	0x03, 0x1b
        /*003e*/ 	.short	0x00ff


	//----- nvinfo : EIATTR_EXIT_INSTR_OFFSETS
	.align		4
        /*0040*/ 	.byte	0x04, 0x1c
        /*0042*/ 	.short	(.L_1671 - .L_1670)


	//   ....[0]....
.L_1670:
        /*0044*/ 	.word	0x00000080


	//----- nvinfo : EIATTR_MAX_THREADS
	.align		4
.L_1671:
        /*0048*/ 	.byte	0x04, 0x05
        /*004a*/ 	.short	(.L_1673 - .L_1672)
.L_1672:
        /*004c*/ 	.word	0x00000080
        /*0050*/ 	.word	0x00000001
        /*0054*/ 	.word	0x00000001
.L_1673:


//--------------------- .nv.info.tvmgen_default_fused_squeeze_41_kernel --------------------------
	.section	.nv.info.tvmgen_default_fused_squeeze_41_kernel,"",@"SHT_CUDA_INFO"
	.sectionflags	@""
	.align	4


	//----- nvinfo : EIATTR_CUDA_API_VERSION
	.align		4
        /*0000*/ 	.byte	0x04, 0x37
        /*0002*/ 	.short	(.L_1675 - .L_1674)
.L_1674:
        /*0004*/ 	.word	0x0000007e


	//----- nvinfo : EIATTR_SW2861232_WAR
	.align		4
.L_1675:
        /*0008*/ 	.byte	0x01, 0x35
	.zero		2


	//----- nvinfo : EIATTR_PARAM_CBANK
	.align		4
        /*000c*/ 	.byte	0x04, 0x0a
        /*000e*/ 	.short	(.L_1677 - .L_1676)
	.align		4
.L_1676:
        /*0010*/ 	.word	index@(.nv.constant0.tvmgen_default_fused_squeeze_41_kernel)
        /*0014*/ 	.short	0x0160
        /*0016*/ 	.short	0x0010


	//----- nvinfo : EIATTR_CBANK_PARAM_SIZE
	.align		4
.L_1677:
        /*0018*/ 	.byte	0x03, 0x19
        /*001a*/ 	.short	0x0010


	//----- nvinfo : EIATTR_KPARAM_INFO
	.align		4
        /*001c*/ 	.byte	0x04, 0x17
        /*001e*/ 	.short	(.L_1679 - .L_1678)
.L_1678:
        /*0020*/ 	.word	0x00000000
        /*0024*/ 	.short	0x0001
        /*0026*/ 	.short	0x0008
        /*0028*/ 	.byte	0x00, 0xf0, 0x21, 0x00


	//----- nvinfo : EIATTR_KPARAM_INFO
	.align		4
.L_1679:
        /*002c*/ 	.byte	0x04, 0x17
        /*002e*/ 	.short	(.L_1681 - .L_1680)
.L_1680:
        /*0030*/ 	.word	0x00000000
        /*0034*/ 	.short	0x0000
        /*0036*/ 	.short	0x0000
        /*0038*/ 	.byte	0x00, 0xf0, 0x21, 0x00


	//----- nvinfo : EIATTR_MAXREG_COUNT
	.align		4
.L_1681:
        /*003c*/ 	.byte	0x03, 0x1b
        /*003e*/ 	.short	0x00ff


	//----- nvinfo : EIATTR_EXIT_INSTR_OFFSETS
	.align		4
        /*0040*/ 	.byte	0x04, 0x1c
        /*0042*/ 	.short	(.L_1683 - .L_1682)


	//   ....[0]....
.L_1682:
        /*0044*/ 	.word	0x00000080


	//----- nvinfo : EIATTR_MAX_THREADS
	.align		4
.L_1683:
        /*0048*/ 	.byte	0x04, 0x05
        /*004a*/ 	.short	(.L_1685 - .L_1684)
.L_1684:
        /*004c*/ 	.word	0x00000080
        /*0050*/ 	.word	0x00000001
        /*0054*/ 	.word	0x00000001
.L_1685:


//--------------------- .nv.info.tvmgen_default_fused_stack_expand_dims_squeeze_split_kernel_26 --------------------------
	.section	.nv.info.tvmgen_default_fused_stack_expand_dims_squeeze_split_kernel_26,"",@"SHT_CUDA_INFO"
	.sectionflags	@""
	.align	4


	//----- nvinfo : EIATTR_CUDA_API_VERSION
	.align		4
        /*0000*/ 	.byte	0x04, 0x37
        /*0002*/ 	.short	(.L_1687 - .L_1686)
.L_1686:
        /*0004*/ 	.word	0x0000007e


	//----- nvinfo : EIATTR_SW2861232_WAR
	.align		4
.L_1687:
        /*0008*/ 	.byte	0x01, 0x35
	.zero		2


	//----- nvinfo : EIATTR_PARAM_CBANK
	.align		4
        /*000c*/ 	.byte	0x04, 0x0a
        /*000e*/ 	.short	(.L_1689 - .L_1688)
	.align		4
.L_1688:
        /*0010*/ 	.word	index@(.nv.constant0.tvmgen_default_fused_stack_expand_dims_squeeze_split_kernel_26)
        /*0014*/ 	.short	0x0160
        /*0016*/ 	.short	0x0010


	//----- nvinfo : EIATTR_CBANK_PARAM_SIZE
	.align		4
.L_1689:
        /*0018*/ 	.byte	0x03, 0x19
        /*001a*/ 	.short	0x0010


	//----- nvinfo : EIATTR_KPARAM_INFO
	.align		4
        /*001c*/ 	.byte	0x04, 0x17
        /*001e*/ 	.short	(.L_1691 - .L_1690)
.L_1690:
        /*0020*/ 	.word	0x00000000
        /*0024*/ 	.short	0x0001
        /*0026*/ 	.short	0x0008
        /*0028*/ 	.byte	0x00, 0xf0, 0x21, 0x00


	//----- nvinfo : EIATTR_KPARAM_INFO
	.align		4
.L_1691:
        /*002c*/ 	.byte	0x04, 0x17
        /*002e*/ 	.short	(.L_1693 - .L_1692)
.L_1692:
        /*0030*/ 	.word	0x00000000
        /*0034*/ 	.short	0x0000
        /*0036*/ 	.short	0x0000
        /*0038*/ 	.byte	0x00, 0xf0, 0x21, 0x00


	//----- nvinfo : EIATTR_MAXREG_COUNT
	.align		4
.L_1693:
        /*003c*/ 	.byte	0x03, 0x1b
        /*003e*/ 	.short	0x00ff


	//----- nvinfo : EIATTR_EXIT_INSTR_OFFSETS
	.align		4
        /*0040*/ 	.byte	0x04, 0x1c
        /*0042*/ 	.short	(.L_1695 - .L_1694)


	//   ....[0]....
.L_1694:
        /*0044*/ 	.word	0x00000080


	//----- nvinfo : EIATTR_MAX_THREADS
	.align		4
.L_1695:
        /*0048*/ 	.byte	0x04, 0x05
        /*004a*/ 	.short	(.L_1697 - .L_1696)
.L_1696:
        /*004c*/ 	.word	0x00000080
        /*0050*/ 	.word	0x00000001
        /*0054*/ 	.word	0x00000001
.L_1697:


//--------------------- .nv.info.tvmgen_default_fused_stack_expand_dims_squeeze_split_kernel_11 --------------------------
	.section	.nv.info.tvmgen_default_fused_stack_expand_dims_squeeze_split_kernel_11,"",@"SHT_CUDA_INFO"
	.sectionflags	@""
	.align	4


	//----- nvinfo : EIATTR_CUDA_API_VERSION
	.align		4
        /*0000*/ 	.byte	0x04, 0x37
        /*0002*/ 	.short	(.L_1699 - .L_1698)
.L_1698:
        /*0004*/ 	.word	0x0000007e


	//----- nvinfo : EIATTR_SW2861232_WAR
	.align		4
.L_1699:
        /*0008*/ 	.byte	0x01, 0x35
	.zero		2


	//----- nvinfo : EIATTR_PARAM_CBANK
	.align		4
        /*000c*/ 	.byte	0x04, 0x0a
        /*000e*/ 	.short	(.L_1701 - .L_1700)
	.align		4
.L_1700:
        /*0010*/ 	.word	index@(.nv.constant0.tvmgen_default_fused_stack_expand_dims_squeeze_split_kernel_11)
        /*0014*/ 	.short	0x0160
        /*0016*/ 	.short	0x0010


	//----- nvinfo : EIATTR_CBANK_PARAM_SIZE
	.align		4
.L_1701:
        /*0018*/ 	.byte	0x03, 0x19
        /*001a*/ 	.short	0x0010


	//----- nvinfo : EIATTR_KPARAM_INFO
	.align		4
        /*001c*/ 	.byte	0x04, 0x17
        /*001e*/ 	.short	(.L_1703 - .L_1702)
.L_1702:
        /*0020*/ 	.word	0x00000000
        /*0024*/ 	.short	0x0001
        /*0026*/ 	.short	0x0008
        /*0028*/ 	.byte	0x00, 0xf0, 0x21, 0x00


	//----- nvinfo : EIATTR_KPARAM_INFO
	.align		4
.L_1703:
        /*002c*/ 	.byte	0x04, 0x17
        /*002e*/ 	.short	(.L_1705 - .L_1704)
.L_1704:
        /*0030*/ 	.word	0x00000000
        /*0034*/ 	.short	0x0000
        /*0036*/ 	.short	0x0000
        /*0038*/ 	.byte	0x00, 0xf0, 0x21, 0x00


	//----- nvinfo : EIATTR_MAXREG_COUNT
	.align		4
.L_1705:
        /*003c*/ 	.byte	0x03, 0x1b
        /*003e*/ 	.short	0x00ff


	//----- nvinfo : EIATTR_EXIT_INSTR_OFFSETS
	.align		4
        /*0040*/ 	.byte	0x04, 0x1c
        /*0042*/ 	.short	(.L_1707 - .L_1706)


	//   ....[0]....
.L_1706:
        /*0044*/ 	.word	0x00000080


	//----- nvinfo : EIATTR_MAX_THREADS
	.align		4
.L_1707:
        /*0048*/ 	.byte	0x04, 0x05
        /*004a*/ 	.short	(.L_1709 - .L_1708)
.L_1708:
        /*004c*/ 	.word	0x00000080
        /*0050*/ 	.word	0x00000001
        /*0054*/ 	.word	0x00000001
.L_1709:


//--------------------- .nv.info.tvmgen_default_fused_squeeze_55_kernel --------------------------
	.section	.nv.info.tvmgen_default_fused_squeeze_55_kernel,"",@"SHT_CUDA_INFO"
	.sectionflags	@""
	.align	4


	//----- nvinfo : EIATTR_CUDA_API_VERSION
	.align		4
        /*0000*/ 	.byte	0x04, 0x37
        /*0002*/ 	.short	(.L_1711 - .L_1710)
.L_1710:
        /*0004*/ 	.word	0x0000007e


	//----- nvinfo : EIATTR_SW2861232_WAR
	.align		4
.L_1711:
        /*0008*/ 	.byte	0x01, 0x35
	.zero		2


	//----- nvinfo : EIATTR_PARAM_CBANK
	.align		4
        /*000c*/ 	.byte	0x04, 0x0a
        /*000e*/ 	.short	(.L_1713 - .L_1712)
	.align		4
.L_1712:
        /*0010*/ 	.word	index@(.nv.constant0.tvmgen_default_fused_squeeze_55_kernel)
        /*0014*/ 	.short	0x0160
        /*0016*/ 	.short	0x0010


	//----- nvinfo : EIATTR_CBANK_PARAM_SIZE
	.align		4
.L_1713:
        /*0018*/ 	.byte	0x03, 0x19
        /*001a*/ 	.short	0x0010


	//----- nvinfo : EIATTR_KPARAM_INFO
	.align		4
        /*001c*/ 	.byte	0x04, 0x17
        /*001e*/ 	.short	(.L_1715 - .L_1714)
.L_1714:
        /*0020*/ 	.word	0x00000000
        /*0024*/ 	.short	0x0001
        /*0026*/ 	.short	0x0008
        /*0028*/ 	.byte	0x00, 0xf0, 0x21, 0x00


	//----- nvinfo : EIATTR_KPARAM_INFO
	.align		4
.L_1715:
        /*002c*/ 	.byte	0x04, 0x17
        /*002e*/ 	.short	(.L_1717 - .L_1716)
.L_1716:
        /*0030*/ 	.word	0x00000000
        /*0034*/ 	.short	0x0000
        /*0036*/ 	.short	0x0000
        /*0038*/ 	.byte	0x00, 0xf0, 0x21, 0x00


	//----- nvinfo : EIATTR_MAXREG_COUNT
	.align		4
.L_1717:
        /*003c*/ 	.byte	0x03, 0x1b
        /*003e*/ 	.short	0x00ff


	//----- nvinfo : EIATTR_EXIT_INSTR_OFFSETS
	.align		4
        /*0040*/ 	.byte	0x04, 0x1c
        /*0042*/ 	.short	(.L_1719 - .L_1718)


	//   ....[0]....
.L_1718:
        /*0044*/ 	.word	0x00000080


	//----- nvinfo : EIATTR_MAX_THREADS
	.align		4
.L_1719:
        /*0048*/ 	.byte	0x04, 0x05
        /*004a*/ 	.short	(.L_1721 - .L_1720)
.L_1720:
        /*004c*/ 	.word	0x00000080
        /*0050*/ 	.word	0x00000001
        /*0054*/ 	.word	0x00000001
.L_1721:


//--------------------- .nv.info.tvmgen_default_fused_squeeze_33_kernel --------------------------
	.section	.nv.info.tvmgen_default_fused_squeeze_33_kernel,"",@"SHT_CUDA_INFO"
	.sectionflags	@""
	.align	4


	//----- nvinfo : EIATTR_CUDA_API_VERSION
	.align		4
        /*0000*/ 	.byte	0x04, 0x37
        /*0002*/ 	.short	(.L_1723 - .L_1722)
.L_1722:
        /*0004*/ 	.word	0x0000007e


	//----- nvinfo : EIATTR_SW2861232_WAR
	.align		4
.L_1723:
        /*0008*/ 	.byte	0x01, 0x35
	.zero		2


	//----- nvinfo : EIATTR_PARAM_CBANK
	.align		4
        /*000c*/ 	.byte	0x04, 0x0a
        /*000e*/ 	.short	(.L_1725 - .L_1724)
	.align		4
.L_1724:
        /*0010*/ 	.word	index@(.nv.constant0.tvmgen_default_fused_squeeze_33_kernel)
        /*0014*/ 	.short	0x0160
        /*0016*/ 	.short	0x0010


	//----- nvinfo : EIATTR_CBANK_PARAM_SIZE
	.align		4
.L_1725:
        /*0018*/ 	.byte	0x03, 0x19
        /*001a*/ 	.short	0x0010


	//----- nvinfo : EIATTR_KPARAM_INFO
	.align		4
        /*001c*/ 	.byte	0x04, 0x17
        /*001e*/ 	.short	(.L_1727 - .L_1726)
.L_1726:
        /*0020*/ 	.word	0x00000000
        /*0024*/ 	.short	0x0001
        /*0026*/ 	.short	0x0008
        /*0028*/ 	.byte	0x00, 0xf0, 0x21, 0x00


	//----- nvinfo : EIATTR_KPARAM_INFO
	.align		4
.L_1727:
        /*002c*/ 	.byte	0x04, 0x17
        /*002e*/ 	.short	(.L_1729 - .L_1728)
.L_1728:
        /*0030*/ 	.word	0x00000000
        /*0034*/ 	.short	0x0000
        /*0036*/ 	.short	0x0000
        /*0038*/ 	.byte	0x00, 0xf0, 0x21, 0x00


	//----- nvinfo : EIATTR_MAXREG_COUNT
	.align		4
.L_1729:
        /*003c*/ 	.byte	0x03, 0x1b
        /*003e*/ 	.short	0x00ff


	//----- nvinfo : EIATTR_EXIT_INSTR_OFFSETS
	.align		4
        /*0040*/ 	.byte	0x04, 0x1c
        /*0042*/ 	.short	(.L_1731 - .L_1730)


	//   ....[0]....
.L_1730:
        /*0044*/ 	.word	0x00000080


	//----- nvinfo : EIATTR_MAX_THREADS
	.align		4
.L_1731:
        /*0048*/ 	.byte	0x04, 0x05
        /*004a*/ 	.short	(.L_1733 - .L_1732)
.L_1732:
        /*004c*/ 	.word	0x00000080
        /*0050*/ 	.word	0x00000001
        /*0054*/ 	.word	0x00000001
.L_1733:


//--------------------- .nv.info.tvmgen_default_fused_stack_expand_dims_squeeze_split_kernel_6 --------------------------
	.section	.nv.info.tvmgen_default_fused_stack_expand_dims_squeeze_split_kernel_6,"",@"SHT_CUDA_INFO"
	.sectionflags	@""
	.align	4


	//----- nvinfo : EIATTR_CUDA_API_VERSION
	.align		4
        /*0000*/ 	.byte	0x04, 0x37
        /*0002*/ 	.short	(.L_1735 - .L_1734)
.L_1734:
        /*0004*/ 	.word	0x0000007e


	//----- nvinfo : EIATTR_SW2861232_WAR
	.align		4
.L_1735:
        /*0008*/ 	.byte	0x01, 0x35
	.zero		2


	//----- nvinfo : EIATTR_PARAM_CBANK
	.align		4
        /*000c*/ 	.byte	0x04, 0x0a
        /*000e*/ 	.short	(.L_1737 - .L_1736)
	.align		4
.L_1736:
        /*0010*/ 	.word	index@(.nv.constant0.tvmgen_default_fused_stack_expand_dims_squeeze_split_kernel_6)
        /*0014*/ 	.short	0x0160
        /*0016*/ 	.short	0x0010


	//----- nvinfo : EIATTR_CBANK_PARAM_SIZE
	.align		4
.L_1737:
        /*0018*/ 	.byte	0x03, 0x19
        /*001a*/ 	.short	0x0010


	//----- nvinfo : EIATTR_KPARAM_INFO
	.align		4
        /*001c*/ 	.byte	0x04, 0x17
        /*001e*/ 	.short	(.L_1739 - .L_1738)
.L_1738:
        /*0020*/ 	.word	0x00000000
        /*0024*/ 	.short	0x0001
        /*0026*/ 	.short	0x0008
        /*0028*/ 	.byte	0x00, 0xf0, 0x21, 0x00


	//----- nvinfo : EIATTR_KPARAM_INFO
	.align		4
.L_1739:
        /*002c*/ 	.byte	0x04, 0x17
        /*002e*/ 	.short	(.L_1741 - .L_1740)
.L_1740:
        /*0030*/ 	.word	0x00000000
        /*0034*/ 	.short	0x0000
        /*0036*/ 	.short	0x0000
        /*0038*/ 	.byte	0x00, 0xf0, 0x21, 0x00


	//----- nvinfo : EIATTR_MAXREG_COUNT
	.align		4
.L_1741:
        /*003c*/ 	.byte	0x03, 0x1b
        /*003e*/ 	.short	0x00ff


	//----- nvinfo : EIATTR_EXIT_INSTR_OFFSETS
	.align		4
        /*0040*/ 	.byte	0x04, 0x1c
        /*0042*/ 	.short	(.L_1743 - .L_1742)


	//   ....[0]....
.L_1742:
        /*0044*/ 	.word	0x00000080


	//----- nvinfo : EIATTR_MAX_THREADS
	.align		4
.L_1743:
        /*0048*/ 	.byte	0x04, 0x05
        /*004a*/ 	.short	(.L_1745 - .L_1744)
.L_1744:
        /*004c*/ 	.word	0x00000080
        /*0050*/ 	.word	0x00000001
        /*0054*/ 	.word	0x00000001
.L_1745:


//--------------------- .nv.info.tvmgen_default_fused_squeeze_3_kernel --------------------------
	.section	.nv.info.tvmgen_default_fused_squeeze_3_kernel,"",@"SHT_CUDA_INFO"
	.sectionflags	@""
	.align	4


	//----- nvinfo : EIATTR_CUDA_API_VERSION
	.align		4
        /*0000*/ 	.byte	0x04, 0x37
        /*0002*/ 	.short	(.L_1747 - .L_1746)
.L_1746:
        /*0004*/ 	.word	0x0000007e


	//----- nvinfo : EIATTR_SW2861232_WAR
	.align		4
.L_1747:
        /*0008*/ 	.byte	0x01, 0x35
	.zero		2


	//----- nvinfo : EIATTR_PARAM_CBANK
	.align		4
        /*000c*/ 	.byte	0x04, 0x0a
        /*000e*/ 	.short	(.L_1749 - .L_1748)
	.align		4
.L_1748:
        /*0010*/ 	.word	index@(.nv.constant0.tvmgen_default_fused_squeeze_3_kernel)
        /*0014*/ 	.short	0x0160
        /*0016*/ 	.short	0x0010


	//----- nvinfo : EIATTR_CBANK_PARAM_SIZE
	.align		4
.L_1749:
        /*0018*/ 	.byte	0x03, 0x19
        /*001a*/ 	.short	0x0010


	//----- nvinfo : EIATTR_KPARAM_INFO
	.align		4
        /*001c*/ 	.byte	0x04, 0x17
        /*001e*/ 	.short	(.L_1751 - .L_1750)
.L_1750:
        /*0020*/ 	.word	0x00000000
        /*0024*/ 	.short	0x0001
        /*0026*/ 	.short	0x0008
        /*0028*/ 	.byte	0x00, 0xf0, 0x21, 0x00


	//----- nvinfo : EIATTR_KPARAM_INFO
	.align		4
.L_1751:
        /*002c*/ 	.byte	0x04, 0x17
        /*002e*/ 	.short	(.L_1753 - .L_1752)
.L_1752:
        /*0030*/ 	.word	0x00000000
        /*0034*/ 	.short	0x0000
        /*0036*/ 	.short	0x0000
        /*0038*/ 	.byte	0x00, 0xf0, 0x21, 0x00


	//----- nvinfo : EIATTR_MAXREG_COUNT
	.align		4
.L_1753:
        /*003c*/ 	.byte	0x03, 0x1b
        /*003e*/ 	.short	0x00ff


	//----- nvinfo : EIATTR_EXIT_INSTR_OFFSETS
	.align		4
        /*0040*/ 	.byte	0x04, 0x1c
        /*0042*/ 	.short	(.L_1755 - .L_1754)


	//   ....[0]....
.L_1754:
        /*0044*/ 	.word	0x00000080


	//----- nvinfo : EIATTR_MAX_THREADS
	.align		4
.L_1755:
        /*0048*/ 	.byte	0x04, 0x05
        /*004a*/ 	.short	(.L_1757 - .L_1756)
.L_1756:
        /*004c*/ 	.word	0x0000001c
        /*0050*/ 	.word	0x00000001
        /*0054*/ 	.word	0x00000001
.L_1757:


//--------------------- .nv.info.tvmgen_default_fused_transpose_split_kernel --------------------------
	.section	.nv.info.tvmgen_default_fused_transpose_split_kernel,"",@"SHT_CUDA_INFO"
	.sectionflags	@""
	.align	4


	//----- nvinfo : EIATTR_CUDA_API_VERSION
	.align		4
        /*0000*/ 	.byte	0x04, 0x37
        /*0002*/ 	.short	(.L_1759 - .L_1758)
.L_1758:
        /*0004*/ 	.word	0x0000007e


	//----- nvinfo : EIATTR_SW2861232_WAR
	.align		4
.L_1759:
        /*0008*/ 	.byte	0x01, 0x35
	.zero		2


	//----- nvinfo : EIATTR_PARAM_CBANK
	.align		4
        /*000c*/ 	.byte	0x04, 0x0a
        /*000e*/ 	.short	(.L_1761 - .L_1760)
	.align		4
.L_1760:
        /*0010*/ 	.word	index@(.nv.constant0.tvmgen_default_fused_transpose_split_kernel)
        /*0014*/ 	.short	0x0160
        /*0016*/ 	.short	0x0010


	//----- nvinfo : EIATTR_CBANK_PARAM_SIZE
	.align		4
.L_1761:
        /*0018*/ 	.byte	0x03, 0x19
        /*001a*/ 	.short	0x0010


	//----- nvinfo : EIATTR_KPARAM_INFO
	.align		4
        /*001c*/ 	.byte	0x04, 0x17
        /*001e*/ 	.short	(.L_1763 - .L_1762)
.L_1762:
        /*0020*/ 	.word	0x00000000
        /*0024*/ 	.short	0x0001
        /*0026*/ 	.short	0x0008
        /*0028*/ 	.byte	0x00, 0xf0, 0x21, 0x00


	//----- nvinfo : EIATTR_KPARAM_INFO
	.align		4
.L_1763:
        /*002c*/ 	.byte	0x04, 0x17
        /*002e*/ 	.short	(.L_1765 - .L_1764)
.L_1764:
        /*0030*/ 	.word	0x00000000
        /*0034*/ 	.short	0x0000
        /*0036*/ 	.short	0x0000
        /*0038*/ 	.byte	0x00, 0xf0, 0x21, 0x00


	//----- nvinfo : EIATTR_MAXREG_COUNT
	.align		4
.L_1765:
        /*003c*/ 	.byte	0x03, 0x1b
        /*003e*/ 	.short	0x00ff


	//----- nvinfo : EIATTR_EXIT_INSTR_OFFSETS
	.align		4
        /*0040*/ 	.byte	0x04, 0x1c
        /*0042*/ 	.short	(.L_1767 - .L_1766)


	//   ....[0]....
.L_1766:
        /*0044*/ 	.word	0x00000080


	//----- nvinfo : EIATTR_MAX_THREADS
	.align		4
.L_1767:
        /*0048*/ 	.byte	0x04, 0x05
        /*004a*/ 	.short	(.L_1769 - .L_1768)
.L_1768:
        /*004c*/ 	.word	0x0000001c
        /*0050*/ 	.word	0x00000001
        /*0054*/ 	.word	0x00000001
.L_1769:


//--------------------- .nv.info.tvmgen_default_fused_stack_expand_dims_squeeze_split_kernel_16 --------------------------
	.section	.nv.info.tvmgen_default_fused_stack_expand_dims_squeeze_split_kernel_16,"",@"SHT_CUDA_INFO"
	.sectionflags	@""
	.align	4


	//----- nvinfo : EIATTR_CUDA_API_VERSION
	.align		4
        /*0000*/ 	.byte	0x04, 0x37
        /*0002*/ 	.short	(.L_1771 - .L_1770)
.L_1770:
        /*0004*/ 	.word	0x0000007e


	//----- nvinfo : EIATTR_SW2861232_WAR
	.align		4
.L_1771:
        /*0008*/ 	.byte	0x01, 0x35
	.zero		2


	//----- nvinfo : EIATTR_PARAM_CBANK
	.align		4
        /*000c*/ 	.byte	0x04, 0x0a
        /*000e*/ 	.short	(.L_1773 - .L_1772)
	.align		4
.L_1772:
        /*0010*/ 	.word	index@(.nv.constant0.tvmgen_default_fused_stack_expand_dims_squeeze_split_kernel_16)
        /*0014*/ 	.short	0x0160
        /*0016*/ 	.short	0x0010


	//----- nvinfo : EIATTR_CBANK_PARAM_SIZE
	.align		4
.L_1773:
        /*0018*/ 	.byte	0x03, 0x19
        /*001a*/ 	.short	0x0010


	//----- nvinfo : EIATTR_KPARAM_INFO
	.align		4
        /*001c*/ 	.byte	0x04, 0x17
        /*001e*/ 	.short	(.L_1775 - .L_1774)
.L_1774:
        /*0020*/ 	.word	0x00000000
        /*0024*/ 	.short	0x0001
        /*0026*/ 	.short	0x0008
        /*0028*/ 	.byte	0x00, 0xf0, 0x21, 0x00


	//----- nvinfo : EIATTR_KPARAM_INFO
	.align		4
.L_1775:
        /*002c*/ 	.byte	0x04, 0x17
        /*002e*/ 	.short	(.L_1777 - .L_1776)
.L_1776:
        /*0030*/ 	.word	0x00000000
        /*0034*/ 	.short	0x0000
        /*0036*/ 	.short	0x0000
        /*0038*/ 	.byte	0x00, 0xf0, 0x21, 0x00


	//----- nvinfo : EIATTR_MAXREG_COUNT
	.align		4
.L_1777:
        /*003c*/ 	.byte	0x03, 0x1b
        /*003e*/ 	.short	0x00ff


	//----- nvinfo : EIATTR_EXIT_INSTR_OFFSETS
	.align		4
        /*0040*/ 	.byte	0x04, 0x1c
        /*0042*/ 	.short	(.L_1779 - .L_1778)


	//   ....[0]....
.L_1778:
        /*0044*/ 	.word	0x00000080


	//----- nvinfo : EIATTR_MAX_THREADS
	.align		4
.L_1779:
        /*0048*/ 	.byte	0x04, 0x05
        /*004a*/ 	.short	(.L_1781 - .L_1780)
.L_1780:
        /*004c*/ 	.word	0x00000080
        /*0050*/ 	.word	0x00000001
        /*0054*/ 	.word	0x00000001
.L_1781:


//--------------------- .nv.info.tvmgen_default_fused_squeeze_25_kernel --------------------------
	.section	.nv.info.tvmgen_default_fused_squeeze_25_kernel,"",@"SHT_CUDA_INFO"
	.sectionflags	@""
	.align	4


	//----- nvinfo : EIATTR_CUDA_API_VERSION
	.align		4
        /*0000*/ 	.byte	0x04, 0x37
        /*0002*/ 	.short	(.L_1783 - .L_1782)
.L_1782:
        /*0004*/ 	.word	0x0000007e


	//----- nvinfo : EIATTR_SW2861232_WAR
	.align		4
.L_1783:
        /*0008*/ 	.byte	0x01, 0x35
	.zero		2


	//----- nvinfo : EIATTR_PARAM_CBANK
	.align		4
        /*000c*/ 	.byte	0x04, 0x0a
        /*000e*/ 	.short	(.L_1785 - .L_1784)
	.align		4
.L_1784:
        /*0010*/ 	.word	index@(.nv.constant0.tvmgen_default_fused_squeeze_25_kernel)
        /*0014*/ 	.short	0x0160
        /*0016*/ 	.short	0x0010


	//----- nvinfo : EIATTR_CBANK_PARAM_SIZE
	.align		4
.L_1785:
        /*0018*/ 	.byte	0x03, 0x19
        /*001a*/ 	.short	0x0010


	//----- nvinfo : EIATTR_KPARAM_INFO
	.align		4
        /*001c*/ 	.byte	0x04, 0x17
        /*001e*/ 	.short	(.L_1787 - .L_1786)
.L_1786:
        /*0020*/ 	.word	0x00000000
        /*0024*/ 	.short	0x0001
        /*0026*/ 	.short	0x0008
        /*0028*/ 	.byte	0x00, 0xf0, 0x21, 0x00


	//----- nvinfo : EIATTR_KPARAM_INFO
	.align		4
.L_1787:
        /*002c*/ 	.byte	0x04, 0x17
        /*002e*/ 	.short	(.L_1789 - .L_1788)
.L_1788:
        /*0030*/ 	.word	0x00000000
        /*0034*/ 	.short	0x0000
        /*0036*/ 	.short	0x0000
        /*0038*/ 	.byte	0x00, 0xf0, 0x21, 0x00


	//----- nvinfo : EIATTR_MAXREG_COUNT
	.align		4
.L_1789:
        /*003c*/ 	.byte	0x03, 0x1b
        /*003e*/ 	.short	0x00ff


	//----- nvinfo : EIATTR_EXIT_INSTR_OFFSETS
	.align		4
        /*0040*/ 	.byte	0x04, 0x1c
        /*0042*/ 	.short	(.L_1791 - .L_1790)


	//   ....[0]....
.L_1790:
        /*0044*/ 	.word	0x00000080


	//----- nvinfo : EIATTR_MAX_THREADS
	.align		4
.L_1791:
        /*0048*/ 	.byte	0x04, 0x05
        /*004a*/ 	.short	(.L_1793 - .L_1792)
.L_1792:
        /*004c*/ 	.word	0x0000001c
        /*0050*/ 	.word	0x00000001
        /*0054*/ 	.word	0x00000001
.L_1793:


//--------------------- .nv.info.tvmgen_default_fused_stack_expand_dims_squeeze_split_kernel_2 --------------------------
	.section	.nv.info.tvmgen_default_fused_stack_expand_dims_squeeze_split_kernel_2,"",@"SHT_CUDA_INFO"
	.sectionflags	@""
	.align	4


	//----- nvinfo : EIATTR_CUDA_API_VERSION
	.align		4
        /*0000*/ 	.byte	0x04, 0x37
        /*0002*/ 	.short	(.L_1795 - .L_1794)
.L_1794:
        /*0004*/ 	.word	0x0000007e


	//----- nvinfo : EIATTR_SW2861232_WAR
	.align		4
.L_1795:
        /*0008*/ 	.byte	0x01, 0x35
	.zero		2


	//----- nvinfo : EIATTR_PARAM_CBANK
	.align		4
        /*000c*/ 	.byte	0x04, 0x0a
        /*000e*/ 	.short	(.L_1797 - .L_1796)
	.align		4
.L_1796:
        /*0010*/ 	.word	index@(.nv.constant0.tvmgen_default_fused_stack_expand_dims_squeeze_split_kernel_2)
        /*0014*/ 	.short	0x0160
        /*0016*/ 	.short	0x0010


	//----- nvinfo : EIATTR_CBANK_PARAM_SIZE
	.align		4
.L_1797:
        /*0018*/ 	.byte	0x03, 0x19
        /*001a*/ 	.short	0x0010


	//----- nvinfo : EIATTR_KPARAM_INFO
	.align		4
        /*001c*/ 	.byte	0x04, 0x17
        /*001e*/ 	.short	(.L_1799 - .L_1798)
.L_1798:
        /*0020*/ 	.word	0x00000000
        /*0024*/ 	.short	0x0001
        /*0026*/ 	.short	0x0008
        /*0028*/ 	.byte	0x00, 0xf0, 0x21, 0x00


	//----- nvinfo : EIATTR_KPARAM_INFO
	.align		4
.L_1799:
        /*002c*/ 	.byte	0x04, 0x17
        /*002e*/ 	.short	(.L_1801 - .L_1800)
.L_1800:
        /*0030*/ 	.word	0x00000000
        /*0034*/ 	.short	0x0000
        /*0036*/ 	.short	0x0000
        /*0038*/ 	.byte	0x00, 0xf0, 0x21, 0x00


	//----- nvinfo : EIATTR_MAXREG_COUNT
	.align		4
.L_1801:
        /*003c*/ 	.byte	0x03, 0x1b
        /*003e*/ 	.short	0x00ff


	//----- nvinfo : EIATTR_EXIT_INSTR_OFFSETS
	.align		4
        /*0040*/ 	.byte	0x04, 0x1c
        /*0042*/ 	.short	(.L_1803 - .L_1802)


	//   ....[0]....
.L_1802:
        /*0044*/ 	.word	0x00000080


	//----- nvinfo : EIATTR_MAX_THREADS
	.align		4
.L_1803:
        /*0048*/ 	.byte	0x04, 0x05
        /*004a*/ 	.short	(.L_1805 - .L_1804)
.L_1804:
        /*004c*/ 	.word	0x00000080
        /*0050*/ 	.word	0x00000001
        /*0054*/ 	.word	0x00000001
.L_1805:


//--------------------- .nv.info.tvmgen_default_fused_stack_expand_dims_squeeze_split_kernel_25 --------------------------
	.section	.nv.info.tvmgen_default_fused_stack_expand_dims_squeeze_split_kernel_25,"",@"SHT_CUDA_INFO"
	.sectionflags	@""
	.align	4


	//----- nvinfo : EIATTR_CUDA_API_VERSION
	.align		4
        /*0000*/ 	.byte	0x04, 0x37
        /*0002*/ 	.short	(.L_1807 - .L_1806)
.L_1806:
        /*0004*/ 	.word	0x0000007e


	//----- nvinfo : EIATTR_SW2861232_WAR
	.align		4
.L_1807:
        /*0008*/ 	.byte	0x01, 0x35
	.zero		2


	//----- nvinfo : EIATTR_PARAM_CBANK
	.align		4
        /*000c*/ 	.byte	0x04, 0x0a
        /*000e*/ 	.short	(.L_1809 - .L_1808)
	.align		4
.L_1808:
        /*0010*/ 	.word	index@(.nv.constant0.tvmgen_default_fused_stack_expand_dims_squeeze_split_kernel_25)
        /*0014*/ 	.short	0x0160
        /*0016*/ 	.short	0x0010


	//----- nvinfo : EIATTR_CBANK_PARAM_SIZE
	.align		4
.L_1809:
        /*0018*/ 	.byte	0x03, 0x19
        /*001a*/ 	.short	0x0010


	//----- nvinfo : EIATTR_KPARAM_INFO
	.align		4
        /*001c*/ 	.byte	0x04, 0x17
        /*001e*/ 	.short	(.L_1811 - .L_1810)
.L_1810:
        /*0020*/ 	.word	0x00000000
        /*0024*/ 	.short	0x0001
        /*0026*/ 	.short	0x0008
        /*0028*/ 	.byte	0x00, 0xf0, 0x21, 0x00


	//----- nvinfo : EIATTR_KPARAM_INFO
	.align		4
.L_1811:
        /*002c*/ 	.byte	0x04, 0x17
        /*002e*/ 	.short	(.L_1813 - .L_1812)
.L_1812:
        /*0030*/ 	.word	0x00000000
        /*0034*/ 	.short	0x0000
        /*0036*/ 	.short	0x0000
        /*0038*/ 	.byte	0x00, 0xf0, 0x21, 0x00


	//----- nvinfo : EIATTR_MAXREG_COUNT
	.align		4
.L_1813:
        /*003c*/ 	.byte	0x03, 0x1b
        /*003e*/ 	.short	0x00ff


	//----- nvinfo : EIATTR_EXIT_INSTR_OFFSETS
	.align		4
        /*0040*/ 	.byte	0x04, 0x1c
        /*0042*/ 	.short	(.L_1815 - .L_1814)


	//   ....[0]....
.L_1814:
        /*0044*/ 	.word	0x00000080


	//----- nvinfo : EIATTR_MAX_THREADS
	.align		4
.L_1815:
        /*0048*/ 	.byte	0x04, 0x05
        /*004a*/ 	.short	(.L_1817 - .L_1816)
.L_1816:
        /*004c*/ 	.word	0x00000080
        /*0050*/ 	.word	0x00000001
        /*0054*/ 	.word	0x00000001
.L_1817:


//--------------------- .nv.info.tvmgen_default_fused_squeeze_37_kernel --------------------------
	.section	.nv.info.tvmgen_default_fused_squeeze_37_kernel,"",@"SHT_CUDA_INFO"
	.sectionflags	@""
	.align	4


	//----- nvinfo : EIATTR_CUDA_API_VERSION
	.align		4
        /*0000*/ 	.byte	0x04, 0x37
        /*0002*/ 	.short	(.L_1819 - .L_1818)
.L_1818:
        /*0004*/ 	.word	0x0000007e


	//----- nvinfo : EIATTR_SW2861232_WAR
	.align		4
.L_1819:
        /*0008*/ 	.byte	0x01, 0x35
	.zero		2


	//----- nvinfo : EIATTR_PARAM_CBANK
	.align		4
        /*000c*/ 	.byte	0x04, 0x0a
        /*000e*/ 	.short	(.L_1821 - .L_1820)
	.align		4
.L_1820:
        /*0010*/ 	.word	index@(.nv.constant0.tvmgen_default_fused_squeeze_37_kernel)
        /*0014*/ 	.short	0x0160
        /*0016*/ 	.short	0x0010


	//----- nvinfo : EIATTR_CBANK_PARAM_SIZE
	.align		4
.L_1821:
        /*0018*/ 	.byte	0x03, 0x19
        /*001a*/ 	.short	0x0010


	//----- nvinfo : EIATTR_KPARAM_INFO
	.align		4
        /*001c*/ 	.byte	0x04, 0x17
        /*001e*/ 	.short	(.L_1823 - .L_1822)
.L_1822:
        /*0020*/ 	.word	0x00000000
        /*0024*/ 	.short	0x0001
        /*0026*/ 	.short	0x0008
        /*0028*/ 	.byte	0x00, 0xf0, 0x21, 0x00


	//----- nvinfo : EIATTR_KPARAM_INFO
	.align		4
.L_1823:
        /*002c*/ 	.byte	0x04, 0x17
        /*002e*/ 	.short	(.L_1825 - .L_1824)
.L_1824:
        /*0030*/ 	.word	0x00000000
        /*0034*/ 	.short	0x0000
        /*0036*/ 	.short	0x0000
        /*0038*/ 	.byte	0x00, 0xf0, 0x21, 0x00


	//----- nvinfo : EIATTR_MAXREG_COUNT
	.align		4
.L_1825:
        /*003c*/ 	.byte	0x03, 0x1b
        /*003e*/ 	.short	0x00ff


	//----- nvinfo : EIATTR_EXIT_INSTR_OFFSETS
	.align		4
        /*0040*/ 	.byte	0x04, 0x1c
        /*0042*/ 	.short	(.L_1827 - .L_1826)


	//   ....[0]....
.L_1826:
        /*0044*/ 	.word	0x00000080


	//----- nvinfo : EIATTR_MAX_THREADS
	.align		4
.L_1827:
        /*0048*/ 	.byte	0x04, 0x05
        /*004a*/ 	.short	(.L_1829 - .L_1828)
.L_1828:
        /*004c*/ 	.word	0x00000080
        /*0050*/ 	.word	0x00000001
        /*0054*/ 	.word	0x00000001
.L_1829:


//--------------------- .nv.info.tvmgen_default_fused_stack_expand_dims_squeeze_split_kernel_12 --------------------------
	.section	.nv.info.tvmgen_default_fused_stack_expand_dims_squeeze_split_kernel_12,"",@"SHT_CUDA_INFO"
	.sectionflags	@""
	.align	4


	//----- nvinfo : EIATTR_CUDA_API_VERSION
	.align		4
        /*0000*/ 	.byte	0x04, 0x37
        /*0002*/ 	.short	(.L_1831 - .L_1830)
.L_1830:
        /*0004*/ 	.word	0x0000007e


	//----- nvinfo : EIATTR_SW2861232_WAR
	.align		4
.L_1831:
        /*0008*/ 	.byte	0x01, 0x35
	.zero		2


	//----- nvinfo : EIATTR_PARAM_CBANK
	.align		4
        /*000c*/ 	.byte	0x04, 0x0a
        /*000e*/ 	.short	(.L_1833 - .L_1832)
	.align		4
.L_1832:
        /*0010*/ 	.word	index@(.nv.constant0.tvmgen_default_fused_stack_expand_dims_squeeze_split_kernel_12)
        /*0014*/ 	.short	0x0160
        /*0016*/ 	.short	0x0010


	//----- nvinfo : EIATTR_CBANK_PARAM_SIZE
	.align		4
.L_1833:
        /*0018*/ 	.byte	0x03, 0x19
        /*001a*/ 	.short	0x0010


	//----- nvinfo : EIATTR_KPARAM_INFO
	.align		4
        /*001c*/ 	.byte	0x04, 0x17
        /*001e*/ 	.short	(.L_1835 - .L_1834)
.L_1834:
        /*0020*/ 	.word	0x00000000
        /*0024*/ 	.short	0x0001
        /*0026*/ 	.short	0x0008
        /*0028*/ 	.byte	0x00, 0xf0, 0x21, 0x00


	//----- nvinfo : EIATTR_KPARAM_INFO
	.align		4
.L_1835:
        /*002c*/ 	.byte	0x04, 0x17
        /*002e*/ 	.short	(.L_1837 - .L_1836)
.L_1836:
        /*0030*/ 	.word	0x00000000
        /*0034*/ 	.short	0x0000
        /*0036*/ 	.short	0x0000
        /*0038*/ 	.byte	0x00, 0xf0, 0x21, 0x00


	//----- nvinfo : EIATTR_MAXREG_COUNT
	.align		4
.L_1837:
        /*003c*/ 	.byte	0x03, 0x1b
        /*003e*/ 	.short	0x00ff


	//----- nvinfo : EIATTR_EXIT_INSTR_OFFSETS
	.align		4
        /*0040*/ 	.byte	0x04, 0x1c
        /*0042*/ 	.short	(.L_1839 - .L_1838)


	//   ....[0]....
.L_1838:
        /*0044*/ 	.word	0x00000080


	//----- nvinfo : EIATTR_MAX_THREADS
	.align		4
.L_1839:
        /*0048*/ 	.byte	0x04, 0x05
        /*004a*/ 	.short	(.L_1841 - .L_1840)
.L_1840:
        /*004c*/ 	.word	0x00000080
        /*0050*/ 	.word	0x00000001
        /*0054*/ 	.word	0x00000001
.L_1841:


//--------------------- .nv.info.tvmgen_default_fused_transpose_split_kernel_26 --------------------------
	.section	.nv.info.tvmgen_default_fused_transpose_split_kernel_26,"",@"SHT_CUDA_INFO"
	.sectionflags	@""
	.align	4


	//----- nvinfo : EIATTR_CUDA_API_VERSION
	.align		4
        /*0000*/ 	.byte	0x04, 0x37
        /*0002*/ 	.short	(.L_1843 - .L_1842)
.L_1842:
        /*0004*/ 	.word	0x0000007e


	//----- nvinfo : EIATTR_SW2861232_WAR
	.align		4
.L_1843:
        /*0008*/ 	.byte	0x01, 0x35
	.zero		2


	//----- nvinfo : EIATTR_PARAM_CBANK
	.align		4
        /*000c*/ 	.byte	0x04, 0x0a
        /*000e*/ 	.short	(.L_1845 - .L_1844)
	.align		4
.L_1844:
        /*0010*/ 	.word	index@(.nv.constant0.tvmgen_default_fused_transpose_split_kernel_26)
        /*0014*/ 	.short	0x0160
        /*0016*/ 	.short	0x0010


	//----- nvinfo : EIATTR_CBANK_PARAM_SIZE
	.align		4
.L_1845:
        /*0018*/ 	.byte	0x03, 0x19
        /*001a*/ 	.short	0x0010


	//----- nvinfo : EIATTR_KPARAM_INFO
	.align		4
        /*001c*/ 	.byte	0x04, 0x17
        /*001e*/ 	.short	(.L_1847 - .L_1846)
.L_1846:
        /*0020*/ 	.word	0x00000000
        /*0024*/ 	.short	0x0001
        /*0026*/ 	.short	0x0008
        /*0028*/ 	.byte	0x00, 0xf0, 0x21, 0x00


	//----- nvinfo : EIATTR_KPARAM_INFO
	.align		4
.L_1847:
        /*002c*/ 	.byte	0x04, 0x17
        /*002e*/ 	.short	(.L_1849 - .L_1848)
.L_1848:
        /*0030*/ 	.word	0x00000000
        /*0034*/ 	.short	0x0000
        /*0036*/ 	.short	0x0000
        /*0038*/ 	.byte	0x00, 0xf0, 0x21, 0x00


	//----- nvinfo : EIATTR_MAXREG_COUNT
	.align		4
.L_1849:
        /*003c*/ 	.byte	0x03, 0x1b
        /*003e*/ 	.short	0x00ff


	//----- nvinfo : EIATTR_EXIT_INSTR_OFFSETS
	.align		4
        /*0040*/ 	.byte	0x04, 0x1c
        /*0042*/ 	.short	(.L_1851 - .L_1850)


	//   ....[0]....
.L_1850:
        /*0044*/ 	.word	0x00000080


	//----- nvinfo : EIATTR_MAX_THREADS
	.align		4
.L_1851:
        /*0048*/ 	.byte	0x04, 0x05
        /*004a*/ 	.short	(.L_1853 - .L_1852)
.L_1852:
        /*004c*/ 	.word	0x0000001c
        /*0050*/ 	.word	0x00000001
        /*0054*/ 	.word	0x00000001
.L_1853:


//--------------------- .nv.info.tvmgen_default_fused_transpose_split_kernel_19 --------------------------
	.section	.nv.info.tvmgen_default_fused_transpose_split_kernel_19,"",@"SHT_CUDA_INFO"
	.sectionflags	@""
	.align	4


	//----- nvinfo : EIATTR_CUDA_API_VERSION
	.align		4
        /*0000*/ 	.byte	0x04, 0x37
        /*0002*/ 	.short	(.L_1855 - .L_1854)
.L_1854:
        /*0004*/ 	.word	0x0000007e


	//----- nvinfo : EIATTR_SW2861232_WAR
	.align		4
.L_1855:
        /*0008*/ 	.byte	0x01, 0x35
	.zero		2


	//----- nvinfo : EIATTR_PARAM_CBANK
	.align		4
        /*000c*/ 	.byte	0x04, 0x0a
        /*000e*/ 	.short	(.L_1857 - .L_1856)
	.align		4
.L_1856:
        /*0010*/ 	.word	index@(.nv.constant0.tvmgen_default_fused_transpose_split_kernel_19)
        /*0014*/ 	.short	0x0160
        /*0016*/ 	.short	0x0010


	//----- nvinfo : EIATTR_CBANK_PARAM_SIZE
	.align		4
.L_1857:
        /*0018*/ 	.byte	0x03, 0x19
        /*001a*/ 	.short	0x0010


	//----- nvinfo : EIATTR_KPARAM_INFO
	.align		4
        /*001c*/ 	.byte	0x04, 0x17
        /*001e*/ 	.short	(.L_1859 - .L_1858)
.L_1858:
        /*0020*/ 	.word	0x00000000
        /*0024*/ 	.short	0x0001
        /*0026*/ 	.short	0x0008
        /*0028*/ 	.byte	0x00, 0xf0, 0x21, 0x00


	//----- nvinfo : EIATTR_KPARAM_INFO
	.align		4
.L_1859:
        /*002c*/ 	.byte	0x04, 0x17
        /*002e*/ 	.short	(.L_1861 - .L_1860)
.L_1860:
        /*0030*/ 	.word	0x00000000
        /*0034*/ 	.short	0x0000
        /*0036*/ 	.short	0x0000
        /*0038*/ 	.byte	0x00, 0xf0, 0x21, 0x00


	//----- nvinfo : EIATTR_MAXREG_COUNT
	.align		4
.L_1861:
        /*003c*/ 	.byte	0x03, 0x1b
        /*003e*/ 	.short	0x00ff


	//----- nvinfo : EIATTR_EXIT_INSTR_OFFSETS
	.align		4
        /*0040*/ 	.byte	0x04, 0x1c
        /*0042*/ 	.short	(.L_1863 - .L_1862)


	//   ....[0]....
.L_1862:
        /*0044*/ 	.word	0x00000080


	//----- nvinfo : EIATTR_MAX_THREADS
	.align		4
.L_1863:
        /*0048*/ 	.byte	0x04, 0x05
        /*004a*/ 	.short	(.L_1865 - .L_1864)
.L_1864:
        /*004c*/ 	.word	0x0000001c
        /*0050*/ 	.word	0x00000001
        /*0054*/ 	.word	0x00000001
.L_1865:


//--------------------- .nv.info.tvmgen_default_fused_squeeze_5_kernel --------------------------
	.section	.nv.info.tvmgen_default_fused_squeeze_5_kernel,"",@"SHT_CUDA_INFO"
	.sectionflags	@""
	.align	4


	//----- nvinfo : EIATTR_CUDA_API_VERSION
	.align		4
        /*0000*/ 	.byte	0x04, 0x37
        /*0002*/ 	.short	(.L_1867 - .L_1866)
.L_1866:
        /*0004*/ 	.word	0x0000007e


	//----- nvinfo : EIATTR_SW2861232_WAR
	.align		4
.L_1867:
        /*0008*/ 	.byte	0x01, 0x35
	.zero		2


	//----- nvinfo : EIATTR_PARAM_CBANK
	.align		4
        /*000c*/ 	.byte	0x04, 0x0a
        /*000e*/ 	.short	(.L_1869 - .L_1868)
	.align		4
.L_1868:
        /*0010*/ 	.word	index@(.nv.constant0.tvmgen_default_fused_squeeze_5_kernel)
        /*0014*/ 	.short	0x0160
        /*0016*/ 	.short	0x0010


	//----- nvinfo : EIATTR_CBANK_PARAM_SIZE
	.align		4
.L_1869:
        /*0018*/ 	.byte	0x03, 0x19
        /*001a*/ 	.short	0x0010


	//----- nvinfo : EIATTR_KPARAM_INFO
	.align		4
        /*001c*/ 	.byte	0x04, 0x17
        /*001e*/ 	.short	(.L_1871 - .L_1870)
.L_1870:
        /*0020*/ 	.word	0x00000000
        /*0024*/ 	.short	0x0001
        /*0026*/ 	.short	0x0008
        /*0028*/ 	.byte	0x00, 0xf0, 0x21, 0x00


	//----- nvinfo : EIATTR_KPARAM_INFO
	.align		4
.L_1871:
        /*002c*/ 	.byte	0x04, 0x17
        /*002e*/ 	.short	(.L_1873 - .L_1872)
.L_1872:
        /*0030*/ 	.word	0x00000000
        /*0034*/ 	.short	0x0000
        /*0036*/ 	.short	0x0000
        /*0038*/ 	.byte	0x00, 0xf0, 0x21, 0x00


	//----- nvinfo : EIATTR_MAXREG_COUNT
	.align		4
.L_1873:
        /*003c*/ 	.byte	0x03, 0x1b
        /*003e*/ 	.short	0x00ff


	//----- nvinfo : EIATTR_EXIT_INSTR_OFFSETS
	.align		4
        /*0040*/ 	.byte	0x04, 0x1c
        /*0042*/ 	.short	(.L_1875 - .L_1874)


	//   ....[0]....
.L_1874:
        /*0044*/ 	.word	0x00000080


	//----- nvinfo : EIATTR_MAX_THREADS
	.align		4
.L_1875:
        /*0048*/ 	.byte	0x04, 0x05
        /*004a*/ 	.short	(.L_1877 - .L_1876)
.L_1876:
        /*004c*/ 	.word	0x0000001c
        /*0050*/ 	.word	0x00000001
        /*0054*/ 	.word	0x00000001
.L_1877:


//--------------------- .nv.info.tvmgen_default_fused_transpose_split_kernel_5 --------------------------
	.section	.nv.info.tvmgen_default_fused_transpose_split_kernel_5,"",@"SHT_CUDA_INFO"
	.sectionflags	@""
	.align	4


	//----- nvinfo : EIATTR_CUDA_API_VERSION
	.align		4
        /*0000*/ 	.byte	0x04, 0x37
        /*0002*/ 	.short	(.L_1879 - .L_1878)
.L_1878:
        /*0004*/ 	.word	0x0000007e


	//----- nvinfo : EIATTR_SW2861232_WAR
	.align		4
.L_1879:
        /*0008*/ 	.byte	0x01, 0x35
	.zero		2


	//----- nvinfo : EIATTR_PARAM_CBANK
	.align		4
        /*000c*/ 	.byte	0x04, 0x0a
        /*000e*/ 	.short	(.L_1881 - .L_1880)
	.align		4
.L_1880:
        /*0010*/ 	.word	index@(.nv.constant0.tvmgen_default_fused_transpose_split_kernel_5)
        /*0014*/ 	.short	0x0160
        /*0016*/ 	.short	0x0010


	//----- nvinfo : EIATTR_CBANK_PARAM_SIZE
	.align		4
.L_1881:
        /*0018*/ 	.byte	0x03, 0x19
        /*001a*/ 	.short	0x0010


	//----- nvinfo : EIATTR_KPARAM_INFO
	.align		4
        /*001c*/ 	.byte	0x04, 0x17
        /*001e*/ 	.short	(.L_1883 - .L_1882)
.L_1882:
        /*0020*/ 	.word	0x00000000
        /*0024*/ 	.short	0x0001
        /*0026*/ 	.short	0x0008
        /*0028*/ 	.byte	0x00, 0xf0, 0x21, 0x00


	//----- nvinfo : EIATTR_KPARAM_INFO
	.align		4
.L_1883:
        /*002c*/ 	.byte	0x04, 0x17
        /*002e*/ 	.short	(.L_1885 - .L_1884)
.L_1884:
        /*0030*/ 	.word	0x00000000
        /*0034*/ 	.short	0x0000
        /*0036*/ 	.short	0x0000
        /*0038*/ 	.byte	0x00, 0xf0, 0x21, 0x00


	//----- nvinfo : EIATTR_MAXREG_COUNT
	.align		4
.L_1885:
        /*003c*/ 	.byte	0x03, 0x1b
        /*003e*/ 	.short	0x00ff


	//----- nvinfo : EIATTR_EXIT_INSTR_OFFSETS
	.align		4
        /*0040*/ 	.byte	0x04, 0x1c
        /*0042*/ 	.short	(.L_1887 - .L_1886)


	//   ....[0]....
.L_1886:
        /*0044*/ 	.word	0x00000080


	//----- nvinfo : EIATTR_MAX_THREADS
	.align		4
.L_1887:
        /*0048*/ 	.byte	0x04, 0x05
        /*004a*/ 	.short	(.L_1889 - .L_1888)
.L_1888:
        /*004c*/ 	.word	0x0000001c
        /*0050*/ 	.word	0x00000001
        /*0054*/ 	.word	0x00000001
.L_1889:


//--------------------- .nv.info.tvmgen_default_fused_squeeze_16_kernel --------------------------
	.section	.nv.info.tvmgen_default_fused_squeeze_16_kernel,"",@"SHT_CUDA_INFO"
	.sectionflags	@""
	.align	4


	//----- nvinfo : EIATTR_CUDA_API_VERSION
	.align		4
        /*0000*/ 	.byte	0x04, 0x37
        /*0002*/ 	.short	(.L_1891 - .L_1890)
.L_1890:
        /*0004*/ 	.word	0x0000007e


	//----- nvinfo : EIATTR_SW2861232_WAR
	.align		4
.L_1891:
        /*0008*/ 	.byte	0x01, 0x35
	.zero		2


	//----- nvinfo : EIATTR_PARAM_CBANK
	.align		4
        /*000c*/ 	.byte	0x04, 0x0a
        /*000e*/ 	.short	(.L_1893 - .L_1892)
	.align		4
.L_1892:
        /*0010*/ 	.word	index@(.nv.constant0.tvmgen_default_fused_squeeze_16_kernel)
        /*0014*/ 	.short	0x0160
        /*0016*/ 	.short	0x0010


	//----- nvinfo : EIATTR_CBANK_PARAM_SIZE
	.align		4
.L_1893:
        /*0018*/ 	.byte	0x03, 0x19
        /*001a*/ 	.short	0x0010


	//----- nvinfo : EIATTR_KPARAM_INFO
	.align		4
        /*001c*/ 	.byte	0x04, 0x17
        /*001e*/ 	.short	(.L_1895 - .L_1894)
.L_1894:
        /*0020*/ 	.word	0x00000000
        /*0024*/ 	.short	0x0001
        /*0026*/ 	.short	0x0008
        /*0028*/ 	.byte	0x00, 0xf0, 0x21, 0x00


	//----- nvinfo : EIATTR_KPARAM_INFO
	.align		4
.L_1895:
        /*002c*/ 	.byte	0x04, 0x17
        /*002e*/ 	.short	(.L_1897 - .L_1896)
.L_1896:
        /*0030*/ 	.word	0x00000000
        /*0034*/ 	.short	0x0000
        /*0036*/ 	.short	0x0000
        /*0038*/ 	.byte	0x00, 0xf0, 0x21, 0x00


	//----- nvinfo : EIATTR_MAXREG_COUNT
	.align		4
.L_1897:
        /*003c*/ 	.byte	0x03, 0x1b
        /*003e*/ 	.short	0x00ff


	//----- nvinfo : EIATTR_EXIT_INSTR_OFFSETS
	.align		4
        /*0040*/ 	.byte	0x04, 0x1c
        /*0042*/ 	.short	(.L_1899 - .L_1898)


	//   ....[0]....
.L_1898:
        /*0044*/ 	.word	0x00000080


	//----- nvinfo : EIATTR_MAX_THREADS
	.align		4
.L_1899:
        /*0048*/ 	.byte	0x04, 0x05
        /*004a*/ 	.short	(.L_1901 - .L_1900)
.L_1900:
        /*004c*/ 	.word	0x0000001c
        /*0050*/ 	.word	0x00000001
        /*0054*/ 	.word	0x00000001
.L_1901:


//--------------------- .nv.info.tvmgen_default_fused_stack_expand_dims_squeeze_split_kernel_22 --------------------------
	.section	.nv.info.tvmgen_default_fused_stack_expand_dims_squeeze_split_kernel_22,"",@"SHT_CUDA_INFO"
	.sectionflags	@""
	.align	4


	//----- nvinfo : EIATTR_CUDA_API_VERSION
	.align		4
        /*0000*/ 	.byte	0x04, 0x37
        /*0002*/ 	.short	(.L_1903 - .L_1902)
.L_1902:
        /*0004*/ 	.word	0x0000007e


	//----- nvinfo : EIATTR_SW2861232_WAR
	.align		4
.L_1903:
        /*0008*/ 	.byte	0x01, 0x35
	.zero		2


	//----- nvinfo : EIATTR_PARAM_CBANK
	.align		4
        /*000c*/ 	.byte	0x04, 0x0a
        /*000e*/ 	.short	(.L_1905 - .L_1904)
	.align		4
.L_1904:
        /*0010*/ 	.word	index@(.nv.constant0.tvmgen_default_fused_stack_expand_dims_squeeze_split_kernel_22)
        /*0014*/ 	.short	0x0160
        /*0016*/ 	.short	0x0010


	//----- nvinfo : EIATTR_CBANK_PARAM_SIZE
	.align		4
.L_1905:
        /*0018*/ 	.byte	0x03, 0x19
        /*001a*/ 	.short	0x0010


	//----- nvinfo : EIATTR_KPARAM_INFO
	.align		4
        /*001c*/ 	.byte	0x04, 0x17
        /*001e*/ 	.short	(.L_1907 - .L_1906)
.L_1906:
        /*0020*/ 	.word	0x00000000
        /*0024*/ 	.short	0x0001
        /*0026*/ 	.short	0x0008
        /*0028*/ 	.byte	0x00, 0xf0, 0x21, 0x00


	//----- nvinfo : EIATTR_KPARAM_INFO
	.align		4
.L_1907:
        /*002c*/ 	.byte	0x04, 0x17
        /*002e*/ 	.short	(.L_1909 - .L_1908)
.L_1908:
        /*0030*/ 	.word	0x00000000
        /*0034*/ 	.short	0x0000
        /*0036*/ 	.short	0x0000
        /*0038*/ 	.byte	0x00, 0xf0, 0x21, 0x00


	//----- nvinfo : EIATTR_MAXREG_COUNT
	.align		4
.L_1909:
        /*003c*/ 	.byte	0x03, 0x1b
        /*003e*/ 	.short	0x00ff


	//----- nvinfo : EIATTR_EXIT_INSTR_OFFSETS
	.align		4
        /*0040*/ 	.byte	0x04, 0x1c
        /*0042*/ 	.short	(.L_1911 - .L_1910)


	//   ....[0]....
.L_1910:
        /*0044*/ 	.word	0x00000080


	//----- nvinfo : EIATTR_MAX_THREADS
	.align		4
.L_1911:
        /*0048*/ 	.byte	0x04, 0x05
        /*004a*/ 	.short	(.L_1913 - .L_1912)
.L_1912:
        /*004c*/ 	.word	0x00000080
        /*0050*/ 	.word	0x00000001
        /*0054*/ 	.word	0x00000001
.L_1913:


//--------------------- .nv.info.tvmgen_default_fused_stack_expand_dims_squeeze_split_kernel_4 --------------------------
	.section	.nv.info.tvmgen_default_fused_stack_expand_dims_squeeze_split_kernel_4,"",@"SHT_CUDA_INFO"
	.sectionflags	@""
	.align	4


	//----- nvinfo : EIATTR_CUDA_API_VERSION
	.align		4
        /*0000*/ 	.byte	0x04, 0x37
        /*0002*/ 	.short	(.L_1915 - .L_1914)
.L_1914:
        /*0004*/ 	.word	0x0000007e


	//----- nvinfo : EIATTR_SW2861232_WAR
	.align		4
.L_1915:
        /*0008*/ 	.byte	0x01, 0x35
	.zero		2


	//----- nvinfo : EIATTR_PARAM_CBANK
	.align		4
        /*000c*/ 	.byte	0x04, 0x0a
        /*000e*/ 	.short	(.L_1917 - .L_1916)
	.align		4
.L_1916:
        /*0010*/ 	.word	index@(.nv.constant0.tvmgen_default_fused_stack_expand_dims_squeeze_split_kernel_4)
        /*0014*/ 	.short	0x0160
        /*0016*/ 	.short	0x0010


	//----- nvinfo : EIATTR_CBANK_PARAM_SIZE
	.align		4
.L_1917:
        /*0018*/ 	.byte	0x03, 0x19
        /*001a*/ 	.short	0x0010


	//----- nvinfo : EIATTR_KPARAM_INFO
	.align		4
        /*001c*/ 	.byte	0x04, 0x17
        /*001e*/ 	.short	(.L_1919 - .L_1918)
.L_1918:
        /*0020*/ 	.word	0x00000000
        /*0024*/ 	.short	0x0001
        /*0026*/ 	.short	0x0008
        /*0028*/ 	.byte	0x00, 0xf0, 0x21, 0x00


	//----- nvinfo : EIATTR_KPARAM_INFO
	.align		4
.L_1919:
        /*002c*/ 	.byte	0x04, 0x17
        /*002e*/ 	.short	(.L_1921 - .L_1920)
.L_1920:
        /*0030*/ 	.word	0x00000000
        /*0034*/ 	.short	0x0000
        /*0036*/ 	.short	0x0000
        /*0038*/ 	.byte	0x00, 0xf0, 0x21, 0x00


	//----- nvinfo : EIATTR_MAXREG_COUNT
	.align		4
.L_1921:
        /*003c*/ 	.byte	0x03, 0x1b
        /*003e*/ 	.short	0x00ff


	//----- nvinfo : EIATTR_EXIT_INSTR_OFFSETS
	.align		4
        /*0040*/ 	.byte	0x04, 0x1c
        /*0042*/ 	.short	(.L_1923 - .L_1922)


	//   ....[0]....
.L_1922:
        /*0044*/ 	.word	0x00000080


	//----- nvinfo : EIATTR_MAX_THREADS
	.align		4
.L_1923:
        /*0048*/ 	.byte	0x04, 0x05
        /*004a*/ 	.short	(.L_1925 - .L_1924)
.L_1924:
        /*004c*/ 	.word	0x00000080
        /*0050*/ 	.word	0x00000001
        /*0054*/ 	.word	0x00000001
.L_1925:


//--------------------- .nv.info.tvmgen_default_fused_squeeze_34_kernel --------------------------
	.section	.nv.info.tvmgen_default_fused_squeeze_34_kernel,"",@"SHT_CUDA_INFO"
	.sectionflags	@""
	.align	4


	//----- nvinfo : EIATTR_CUDA_API_VERSION
	.align		4
        /*0000*/ 	.byte	0x04, 0x37
        /*0002*/ 	.short	(.L_1927 - .L_1926)
.L_1926:
        /*0004*/ 	.word	0x0000007e


	//----- nvinfo : EIATTR_SW2861232_WAR
	.align		4
.L_1927:
        /*0008*/ 	.byte	0x01, 0x35
	.zero		2


	//----- nvinfo : EIATTR_PARAM_CBANK
	.align		4
        /*000c*/ 	.byte	0x04, 0x0a
        /*000e*/ 	.short	(.L_1929 - .L_1928)
	.align		4
.L_1928:
        /*0010*/ 	.word	index@(.nv.constant0.tvmgen_default_fused_squeeze_34_kernel)
        /*0014*/ 	.short	0x0160
        /*0016*/ 	.short	0x0010


	//----- nvinfo : EIATTR_CBANK_PARAM_SIZE
	.align		4
.L_1929:
        /*0018*/ 	.byte	0x03, 0x19
        /*001a*/ 	.short	0x0010


	//----- nvinfo : EIATTR_KPARAM_INFO
	.align		4
        /*001c*/ 	.byte	0x04, 0x17
        /*001e*/ 	.short	(.L_1931 - .L_1930)
.L_1930:
        /*0020*/ 	.word	0x00000000
        /*0024*/ 	.short	0x0001
        /*0026*/ 	.short	0x0008
        /*0028*/ 	.byte	0x00, 0xf0, 0x21, 0x00


	//----- nvinfo : EIATTR_KPARAM_INFO
	.align		4
.L_1931:
        /*002c*/ 	.byte	0x04, 0x17
        /*002e*/ 	.short	(.L_1933 - .L_1932)
.L_1932:
        /*0030*/ 	.word	0x00000000
        /*0034*/ 	.short	0x0000
        /*0036*/ 	.short	0x0000
        /*0038*/ 	.byte	0x00, 0xf0, 0x21, 0x00


	//----- nvinfo : EIATTR_MAXREG_COUNT
	.align		4
.L_1933:
        /*003c*/ 	.byte	0x03, 0x1b
        /*003e*/ 	.short	0x00ff


	//----- nvinfo : EIATTR_EXIT_INSTR_OFFSETS
	.align		4
        /*0040*/ 	.byte	0x04, 0x1c
        /*0042*/ 	.short	(.L_1935 - .L_1934)


	//   ....[0]....
.L_1934:
        /*0044*/ 	.word	0x00000080


	//----- nvinfo : EIATTR_MAX_THREADS
	.align		4
.L_1935:
        /*0048*/ 	.byte	0x04, 0x05
        /*004a*/ 	.short	(.L_1937 - .L_1936)
.L_1936:
        /*004c*/ 	.word	0x00000080
        /*0050*/ 	.word	0x00000001
        /*0054*/ 	.word	0x00000001
.L_1937:


//--------------------- .nv.info.tvmgen_default_fused_squeeze_10_kernel --------------------------
	.section	.nv.info.tvmgen_default_fused_squeeze_10_kernel,"",@"SHT_CUDA_INFO"
	.sectionflags	@""
	.align	4


	//----- nvinfo : EIATTR_CUDA_API_VERSION
	.align		4
        /*0000*/ 	.byte	0x04, 0x37
        /*0002*/ 	.short	(.L_1939 - .L_1938)
.L_1938:
        /*0004*/ 	.word	0x0000007e


	//----- nvinfo : EIATTR_SW2861232_WAR
	.align		4
.L_1939:
        /*0008*/ 	.byte	0x01, 0x35
	.zero		2


	//----- nvinfo : EIATTR_PARAM_CBANK
	.align		4
        /*000c*/ 	.byte	0x04, 0x0a
        /*000e*/ 	.short	(.L_1941 - .L_1940)
	.align		4
.L_1940:
        /*0010*/ 	.word	index@(.nv.constant0.tvmgen_default_fused_squeeze_10_kernel)
        /*0014*/ 	.short	0x0160
        /*0016*/ 	.short	0x0010


	//----- nvinfo : EIATTR_CBANK_PARAM_SIZE
	.align		4
.L_1941:
        /*0018*/ 	.byte	0x03, 0x19
        /*001a*/ 	.short	0x0010


	//----- nvinfo : EIATTR_KPARAM_INFO
	.align		4
        /*001c*/ 	.byte	0x04, 0x17
        /*001e*/ 	.short	(.L_1943 - .L_1942)
.L_1942:
        /*0020*/ 	.word	0x00000000
        /*0024*/ 	.short	0x0001
        /*0026*/ 	.short	0x0008
        /*0028*/ 	.byte	0x00, 0xf0, 0x21, 0x00


	//----- nvinfo : EIATTR_KPARAM_INFO
	.align		4
.L_1943:
        /*002c*/ 	.byte	0x04, 0x17
        /*002e*/ 	.short	(.L_1945 - .L_1944)
.L_1944:
        /*0030*/ 	.word	0x00000000
        /*0034*/ 	.short	0x0000
        /*0036*/ 	.short	0x0000
        /*0038*/ 	.byte	0x00, 0xf0, 0x21, 0x00


	//----- nvinfo : EIATTR_MAXREG_COUNT
	.align		4
.L_1945:
        /*003c*/ 	.byte	0x03, 0x1b
        /*003e*/ 	.short	0x00ff


	//----- nvinfo : EIATTR_EXIT_INSTR_OFFSETS
	.align		4
        /*0040*/ 	.byte	0x04, 0x1c
        /*0042*/ 	.short	(.L_1947 - .L_1946)


	//   ....[0]....
.L_1946:
        /*0044*/ 	.word	0x00000080


	//----- nvinfo : EIATTR_MAX_THREADS
	.align		4
.L_1947:
        /*0048*/ 	.byte	0x04, 0x05
        /*004a*/ 	.short	(.L_1949 - .L_1948)
.L_1948:
        /*004c*/ 	.word	0x0000001c
        /*0050*/ 	.word	0x00000001
        /*0054*/ 	.word	0x00000001
.L_1949:


//--------------------- .nv.info.tvmgen_default_fused_transpose_split_kernel_3 --------------------------
	.section	.nv.info.tvmgen_default_fused_transpose_split_kernel_3,"",@"SHT_CUDA_INFO"
	.sectionflags	@""
	.align	4


	//----- nvinfo : EIATTR_CUDA_API_VERSION
	.align		4
        /*0000*/ 	.byte	0x04, 0x37
        /*0002*/ 	.short	(.L_1951 - .L_1950)
.L_1950:
        /*0004*/ 	.word	0x0000007e


	//----- nvinfo : EIATTR_SW2861232_WAR
	.align		4
.L_1951:
        /*0008*/ 	.byte	0x01, 0x35
	.zero		2


	//----- nvinfo : EIATTR_PARAM_CBANK
	.align		4
        /*000c*/ 	.byte	0x04, 0x0a
        /*000e*/ 	.short	(.L_1953 - .L_1952)
	.align		4
.L_1952:
        /*0010*/ 	.word	index@(.nv.constant0.tvmgen_default_fused_transpose_split_kernel_3)
        /*0014*/ 	.short	0x0160
        /*0016*/ 	.short	0x0010


	//----- nvinfo : EIATTR_CBANK_PARAM_SIZE
	.align		4
.L_1953:
        /*0018*/ 	.byte	0x03, 0x19
        /*001a*/ 	.short	0x0010


	//----- nvinfo : EIATTR_KPARAM_INFO
	.align		4
        /*001c*/ 	.byte	0x04, 0x17
        /*001e*/ 	.short	(.L_1955 - .L_1954)
.L_1954:
        /*0020*/ 	.word	0x00000000
        /*0024*/ 	.short	0x0001
        /*0026*/ 	.short	0x0008
        /*0028*/ 	.byte	0x00, 0xf0, 0x21, 0x00


	//----- nvinfo : EIATTR_KPARAM_INFO
	.align		4
.L_1955:
        /*002c*/ 	.byte	0x04, 0x17
        /*002e*/ 	.short	(.L_1957 - .L_1956)
.L_1956:
        /*0030*/ 	.word	0x00000000
        /*0034*/ 	.short	0x0000
        /*0036*/ 	.short	0x0000
        /*0038*/ 	.byte	0x00, 0xf0, 0x21, 0x00


	//----- nvinfo : EIATTR_MAXREG_COUNT
	.align		4
.L_1957:
        /*003c*/ 	.byte	0x03, 0x1b
        /*003e*/ 	.short	0x00ff


	//----- nvinfo : EIATTR_EXIT_INSTR_OFFSETS
	.align		4
        /*0040*/ 	.byte	0x04, 0x1c
        /*0042*/ 	.short	(.L_1959 - .L_1958)


	//   ....[0]....
.L_1958:
        /*0044*/ 	.word	0x00000080


	//----- nvinfo : EIATTR_MAX_THREADS
	.align		4
.L_1959:
        /*0048*/ 	.byte	0x04, 0x05
        /*004a*/ 	.short	(.L_1961 - .L_1960)
.L_1960:
        /*004c*/ 	.word	0x0000001c
        /*0050*/ 	.word	0x00000001
        /*0054*/ 	.word	0x00000001
.L_1961:


//--------------------- .nv.info.tvmgen_default_fused_nn_dense_add_kernel --------------------------
	.section	.nv.info.tvmgen_default_fused_nn_dense_add_kernel,"",@"SHT_CUDA_INFO"
	.sectionflags	@""
	.align	4


	//----- nvinfo : EIATTR_CUDA_API_VERSION
	.align		4
        /*0000*/ 	.byte	0x04, 0x37
        /*0002*/ 	.short	(.L_1963 - .L_1962)
.L_1962:
        /*0004*/ 	.word	0x0000007e


	//----- nvinfo : EIATTR_SW2861232_WAR
	.align		4
.L_1963:
        /*0008*/ 	.byte	0x01, 0x35
	.zero		2


	//----- nvinfo : EIATTR_PARAM_CBANK
	.align		4
        /*000c*/ 	.byte	0x04, 0x0a
        /*000e*/ 	.short	(.L_1965 - .L_1964)
	.align		4
.L_1964:
        /*0010*/ 	.word	index@(.nv.constant0.tvmgen_default_fused_nn_dense_add_kernel)
        /*0014*/ 	.short	0x0160
        /*0016*/ 	.short	0x0020


	//----- nvinfo : EIATTR_CBANK_PARAM_SIZE
	.align		4
.L_1965:
        /*0018*/ 	.byte	0x03, 0x19
        /*001a*/ 	.short	0x0020


	//----- nvinfo : EIATTR_KPARAM_INFO
	.align		4
        /*001c*/ 	.byte	0x04, 0x17
        /*001e*/ 	.short	(.L_1967 - .L_1966)
.L_1966:
        /*0020*/ 	.word	0x00000000
        /*0024*/ 	.short	0x0003
        /*0026*/ 	.short	0x0018
        /*0028*/ 	.byte	0x00, 0xf0, 0x21, 0x00


	//----- nvinfo : EIATTR_KPARAM_INFO
	.align		4
.L_1967:
        /*002c*/ 	.byte	0x04, 0x17
        /*002e*/ 	.short	(.L_1969 - .L_1968)
.L_1968:
        /*0030*/ 	.word	0x00000000
        /*0034*/ 	.short	0x0002
        /*0036*/ 	.short	0x0010
        /*0038*/ 	.byte	0x00, 0xf0, 0x21, 0x00


	//----- nvinfo : EIATTR_KPARAM_INFO
	.align		4
.L_1969:
        /*003c*/ 	.byte	0x04, 0x17
        /*003e*/ 	.short	(.L_1971 - .L_1970)
.L_1970:
        /*0040*/ 	.word	0x00000000
        /*0044*/ 	.short	0x0001
        /*0046*/ 	.short	0x0008
        /*0048*/ 	.byte	0x00, 0xf0, 0x21, 0x00


	//----- nvinfo : EIATTR_KPARAM_INFO
	.align		4
.L_1971:
        /*004c*/ 	.byte	0x04, 0x17
        /*004e*/ 	.short	(.L_1973 - .L_1972)
.L_1972:
        /*0050*/ 	.word	0x00000000
        /*0054*/ 	.short	0x0000
        /*0056*/ 	.short	0x0000
        /*0058*/ 	.byte	0x00, 0xf0, 0x21, 0x00


	//----- nvinfo : EIATTR_MAXREG_COUNT
	.align		4
.L_1973:
        /*005c*/ 	.byte	0x03, 0x1b
        /*005e*/ 	.short	0x00ff


	//----- nvinfo : EIATTR_COOP_GROUP_MASK_REGIDS
	.align		4
        /*0060*/ 	.byte	0x04, 0x29
        /*0062*/ 	.short	(.L_1975 - .L_1974)


	//   ....[0]....
.L_1974:
        /*0064*/ 	.word	0x05000007


	//   ....[1]....
        /*0068*/ 	.word	0x05000007


	//   ....[2]....
        /*006c*/ 	.word	0x05000007


	//   ....[3]....
        /*0070*/ 	.word	0x05000007


	//   ....[4]....
        /*0074*/ 	.word	0x05000007


	//   ....[5]....
        /*0078*/ 	.word	0x05000004


	//----- nvinfo : EIATTR_COOP_GROUP_INSTR_OFFSETS
	.align		4
.L_1975:
        /*007c*/ 	.byte	0x04, 0x28
        /*007e*/ 	.short	(.L_1977 - .L_1976)


	//   ....[0]....
.L_1976:
        /*0080*/ 	.word	0x00000120


	//   ....[1]....
        /*0084*/ 	.word	0x00000140


	//   ....[2]....
        /*0088*/ 	.word	0x00000160


	//   ....[3]....
        /*008c*/ 	.word	0x00000180


	//   ....[4]....
        /*0090*/ 	.word	0x000001a0


	//   ....[5]....
        /*0094*/ 	.word	0x00000210


	//----- nvinfo : EIATTR_EXIT_INSTR_OFFSETS
	.align		4
.L_1977:
        /*0098*/ 	.byte	0x04, 0x1c
        /*009a*/ 	.short	(.L_1979 - .L_1978)


	//   ....[0]....
.L_1978:
        /*009c*/ 	.word	0x00000280


	//   ....[1]....
        /*00a0*/ 	.word	0x000002f0


	//----- nvinfo : EIATTR_MAX_THREADS
	.align		4
.L_1979:
        /*00a4*/ 	.byte	0x04, 0x05
        /*00a6*/ 	.short	(.L_1981 - .L_1980)
.L_1980:
        /*00a8*/ 	.word	0x00000040
        /*00ac*/ 	.word	0x00000001
        /*00b0*/ 	.word	0x00000001
.L_1981:


//--------------------- .nv.info.tvmgen_default_fused_stack_expand_dims_squeeze_split_kernel_1 --------------------------
	.section	.nv.info.tvmgen_default_fused_stack_expand_dims_squeeze_split_kernel_1,"",@"SHT_CUDA_INFO"
	.sectionflags	@""
	.align	4


	//----- nvinfo : EIATTR_CUDA_API_VERSION
	.align		4
        /*0000*/ 	.byte	0x04, 0x37
        /*0002*/ 	.short	(.L_1983 - .L_1982)
.L_1982:
        /*0004*/ 	.word	0x0000007e


	//----- nvinfo : EIATTR_SW2861232_WAR
	.align		4
.L_1983:
        /*0008*/ 	.byte	0x01, 0x35
	.zero		2


	//----- nvinfo : EIATTR_PARAM_CBANK
	.align		4
        /*000c*/ 	.byte	0x04, 0x0a
        /*000e*/ 	.short	(.L_1985 - .L_1984)
	.align		4
.L_1984:
        /*0010*/ 	.word	index@(.nv.constant0.tvmgen_default_fused_stack_expand_dims_squeeze_split_kernel_1)
        /*0014*/ 	.short	0x0160
        /*0016*/ 	.short	0x0010


	//----- nvinfo : EIATTR_CBANK_PARAM_SIZE
	.align		4
.L_1985:
        /*0018*/ 	.byte	0x03, 0x19
        /*001a*/ 	.short	0x0010


	//----- nvinfo : EIATTR_KPARAM_INFO
	.align		4
        /*001c*/ 	.byte	0x04, 0x17
        /*001e*/ 	.short	(.L_1987 - .L_1986)
.L_1986:
        /*0020*/ 	.word	0x00000000
        /*0024*/ 	.short	0x0001
        /*0026*/ 	.short	0x0008
        /*0028*/ 	.byte	0x00, 0xf0, 0x21, 0x00


	//----- nvinfo : EIATTR_KPARAM_INFO
	.align		4
.L_1987:
        /*002c*/ 	.byte	0x04, 0x17
        /*002e*/ 	.short	(.L_1989 - .L_1988)
.L_1988:
        /*0030*/ 	.word	0x00000000
        /*0034*/ 	.short	0x0000
        /*0036*/ 	.short	0x0000
        /*0038*/ 	.byte	0x00, 0xf0, 0x21, 0x00


	//----- nvinfo : EIATTR_MAXREG_COUNT
	.align		4
.L_1989:
        /*003c*/ 	.byte	0x03, 0x1b
        /*003e*/ 	.short	0x00ff


	//----- nvinfo : EIATTR_EXIT_INSTR_OFFSETS
	.align		4
        /*0040*/ 	.byte	0x04, 0x1c
        /*0042*/ 	.short	(.L_1991 - .L_1990)


	//   ....[0]....
.L_1990:
        /*0044*/ 	.word	0x00000080


	//----- nvinfo : EIATTR_MAX_THREADS
	.align		4
.L_1991:
        /*0048*/ 	.byte	0x04, 0x05
        /*004a*/ 	.short	(.L_1993 - .L_1992)
.L_1992:
        /*004c*/ 	.word	0x00000080
        /*0050*/ 	.word	0x00000001
        /*0054*/ 	.word	0x00000001
.L_1993:


//--------------------- .nv.info.tvmgen_default_fused_stack_expand_dims_squeeze_split_kernel_3 --------------------------
	.section	.nv.info.tvmgen_default_fused_stack_expand_dims_squeeze_split_kernel_3,"",@"SHT_CUDA_INFO"
	.sectionflags	@""
	.align	4


	//----- nvinfo : EIATTR_CUDA_API_VERSION
	.align		4
        /*0000*/ 	.byte	0x04, 0x37
        /*0002*/ 	.short	(.L_1995 - .L_1994)
.L_1994:
        /*0004*/ 	.word	0x0000007e


	//----- nvinfo : EIATTR_SW2861232_WAR
	.align		4
.L_1995:
        /*0008*/ 	.byte	0x01, 0x35
	.zero		2


	//----- nvinfo : EIATTR_PARAM_CBANK
	.align		4
        /*000c*/ 	.byte	0x04, 0x0a
        /*000e*/ 	.short	(.L_1997 - .L_1996)
	.align		4
.L_1996:
        /*0010*/ 	.word	index@(.nv.constant0.tvmgen_default_fused_stack_expand_dims_squeeze_split_kernel_3)
        /*0014*/ 	.short	0x0160
        /*0016*/ 	.short	0x0010


	//----- nvinfo : EIATTR_CBANK_PARAM_SIZE
	.align		4
.L_1997:
        /*0018*/ 	.byte	0x03, 0x19
        /*001a*/ 	.short	0x0010


	//----- nvinfo : EIATTR_KPARAM_INFO
	.align		4
        /*001c*/ 	.byte	0x04, 0x17
        /*001e*/ 	.short	(.L_1999 - .L_1998)
.L_1998:
        /*0020*/ 	.word	0x00000000
        /*0024*/ 	.short	0x0001
        /*0026*/ 	.short	0x0008
        /*0028*/ 	.byte	0x00, 0xf0, 0x21, 0x00


	//----- nvinfo : EIATTR_KPARAM_INFO
	.align		4
.L_1999:
        /*002c*/ 	.byte	0x04, 0x17
        /*002e*/ 	.short	(.L_2001 - .L_2000)
.L_2000:
        /*0030*/ 	.word	0x00000000
        /*0034*/ 	.short	0x0000
        /*0036*/ 	.short	0x0000
        /*0038*/ 	.byte	0x00, 0xf0, 0x21, 0x00


	//----- nvinfo : EIATTR_MAXREG_COUNT
	.align		4
.L_2001:
        /*003c*/ 	.byte	0x03, 0x1b
        /*003e*/ 	.short	0x00ff


	//----- nvinfo : EIATTR_EXIT_INSTR_OFFSETS
	.align		4
        /*0040*/ 	.byte	0x04, 0x1c
        /*0042*/ 	.short	(.L_2003 - .L_2002)


	//   ....[0]....
.L_2002:
        /*0044*/ 	.word	0x00000080


	//----- nvinfo : EIATTR_MAX_THREADS
	.align		4
.L_2003:
        /*0048*/ 	.byte	0x04, 0x05
        /*004a*/ 	.short	(.L_2005 - .L_2004)
.L_2004:
        /*004c*/ 	.word	0x00000080
        /*0050*/ 	.word	0x00000001
        /*0054*/ 	.word	0x00000001
.L_2005:


//--------------------- .nv.info.tvmgen_default_fused_stack_expand_dims_squeeze_split_kernel_23 --------------------------
	.section	.nv.info.tvmgen_default_fused_stack_expand_dims_squeeze_split_kernel_23,"",@"SHT_CUDA_INFO"
	.sectionflags	@""
	.align	4


	//----- nvinfo : EIATTR_CUDA_API_VERSION
	.align		4
        /*0000*/ 	.byte	0x04, 0x37
        /*0002*/ 	.short	(.L_2007 - .L_2006)
.L_2006:
        /*0004*/ 	.word	0x0000007e


	//----- nvinfo : EIATTR_SW2861232_WAR
	.align		4
.L_2007:
        /*0008*/ 	.byte	0x01, 0x35
	.zero		2


	//----- nvinfo : EIATTR_PARAM_CBANK
	.align		4
        /*000c*/ 	.byte	0x04, 0x0a
        /*000e*/ 	.short	(.L_2009 - .L_2008)
	.align		4
.L_2008:
        /*0010*/ 	.word	index@(.nv.constant0.tvmgen_default_fused_stack_expand_dims_squeeze_split_kernel_23)
        /*0014*/ 	.short	0x0160
        /*0016*/ 	.short	0x0010


	//----- nvinfo : EIATTR_CBANK_PARAM_SIZE
	.align		4
.L_2009:
        /*0018*/ 	.byte	0x03, 0x19
        /*001a*/ 	.short	0x0010


	//----- nvinfo : EIATTR_KPARAM_INFO
	.align		4
        /*001c*/ 	.byte	0x04, 0x17
        /*001e*/ 	.short	(.L_2011 - .L_2010)
.L_2010:
        /*0020*/ 	.word	0x00000000
        /*0024*/ 	.short	0x0001
        /*0026*/ 	.short	0x0008
        /*0028*/ 	.byte	0x00, 0xf0, 0x21, 0x00


	//----- nvinfo : EIATTR_KPARAM_INFO
	.align		4
.L_2011:
        /*002c*/ 	.byte	0x04, 0x17
        /*002e*/ 	.short	(.L_2013 - .L_2012)
.L_2012:
        /*0030*/ 	.word	0x00000000
        /*0034*/ 	.short	0x0000
        /*0036*/ 	.short	0x0000
        /*0038*/ 	.byte	0x00, 0xf0, 0x21, 0x00


	//----- nvinfo : EIATTR_MAXREG_COUNT
	.align		4
.L_2013:
        /*003c*/ 	.byte	0x03, 0x1b
        /*003e*/ 	.short	0x00ff


	//----- nvinfo : EIATTR_EXIT_INSTR_OFFSETS
	.align		4
        /*0040*/ 	.byte	0x04, 0x1c
        /*0042*/ 	.short	(.L_2015 - .L_2014)


	//   ....[0]....
.L_2014:
        /*0044*/ 	.word	0x00000080


	//----- nvinfo : EIATTR_MAX_THREADS
	.align		4
.L_2015:
        /*0048*/ 	.byte	0x04, 0x05
        /*004a*/ 	.short	(.L_2017 - .L_2016)
.L_2016:
        /*004c*/ 	.word	0x00000080
        /*0050*/ 	.word	0x00000001
        /*0054*/ 	.word	0x00000001
.L_2017:


//--------------------- .nv.info.tvmgen_default_fused_transpose_split_kernel_11 --------------------------
	.section	.nv.info.tvmgen_default_fused_transpose_split_kernel_11,"",@"SHT_CUDA_INFO"
	.sectionflags	@""
	.align	4


	//----- nvinfo : EIATTR_CUDA_API_VERSION
	.align		4
        /*0000*/ 	.byte	0x04, 0x37
        /*0002*/ 	.short	(.L_2019 - .L_2018)
.L_2018:
        /*0004*/ 	.word	0x0000007e


	//----- nvinfo : EIATTR_SW2861232_WAR
	.align		4
.L_2019:
        /*0008*/ 	.byte	0x01, 0x35
	.zero		2


	//----- nvinfo : EIATTR_PARAM_CBANK
	.align		4
        /*000c*/ 	.byte	0x04, 0x0a
        /*000e*/ 	.short	(.L_2021 - .L_2020)
	.align		4
.L_2020:
        /*0010*/ 	.word	index@(.nv.constant0.tvmgen_default_fused_transpose_split_kernel_11)
        /*0014*/ 	.short	0x0160
        /*0016*/ 	.short	0x0010


	//----- nvinfo : EIATTR_CBANK_PARAM_SIZE
	.align		4
.L_2021:
        /*0018*/ 	.byte	0x03, 0x19
        /*001a*/ 	.short	0x0010


	//----- nvinfo : EIATTR_KPARAM_INFO
	.align		4
        /*001c*/ 	.byte	0x04, 0x17
        /*001e*/ 	.short	(.L_2023 - .L_2022)
.L_2022:
        /*0020*/ 	.word	0x00000000
        /*0024*/ 	.short	0x0001
        /*0026*/ 	.short	0x0008
        /*0028*/ 	.byte	0x00, 0xf0, 0x21, 0x00


	//----- nvinfo : EIATTR_KPARAM_INFO
	.align		4
.L_2023:
        /*002c*/ 	.byte	0x04, 0x17
        /*002e*/ 	.short	(.L_2025 - .L_2024)
.L_2024:
        /*0030*/ 	.word	0x00000000
        /*0034*/ 	.short	0x0000
        /*0036*/ 	.short	0x0000
        /*0038*/ 	.byte	0x00, 0xf0, 0x21, 0x00


	//----- nvinfo : EIATTR_MAXREG_COUNT
	.align		4
.L_2025:
        /*003c*/ 	.byte	0x03, 0x1b
        /*003e*/ 	.short	0x00ff


	//----- nvinfo : EIATTR_EXIT_INSTR_OFFSETS
	.align		4
        /*0040*/ 	.byte	0x04, 0x1c
        /*0042*/ 	.short	(.L_2027 - .L_2026)


	//   ....[0]....
.L_2026:
        /*0044*/ 	.word	0x00000080


	//----- nvinfo : EIATTR_MAX_THREADS
	.align		4
.L_2027:
        /*0048*/ 	.byte	0x04, 0x05
        /*004a*/ 	.short	(.L_2029 - .L_2028)
.L_2028:
        /*004c*/ 	.word	0x0000001c
        /*0050*/ 	.word	0x00000001
        /*0054*/ 	.word	0x00000001
.L_2029:


//--------------------- .nv.info.tvmgen_default_fused_transpose_split_kernel_6 --------------------------
	.section	.nv.info.tvmgen_default_fused_transpose_split_kernel_6,"",@"SHT_CUDA_INFO"
	.sectionflags	@""
	.align	4


	//----- nvinfo : EIATTR_CUDA_API_VERSION
	.align		4
        /*0000*/ 	.byte	0x04, 0x37
        /*0002*/ 	.short	(.L_2031 - .L_2030)
.L_2030:
        /*0004*/ 	.word	0x0000007e


	//----- nvinfo : EIATTR_SW2861232_WAR
	.align		4
.L_2031:
        /*0008*/ 	.byte	0x01, 0x35
	.zero		2


	//----- nvinfo : EIATTR_PARAM_CBANK
	.align		4
        /*000c*/ 	.byte	0x04, 0x0a
        /*000e*/ 	.short	(.L_2033 - .L_2032)
	.align		4
.L_2032:
        /*0010*/ 	.word	index@(.nv.constant0.tvmgen_default_fused_transpose_split_kernel_6)
        /*0014*/ 	.short	0x0160
        /*0016*/ 	.short	0x0010


	//----- nvinfo : EIATTR_CBANK_PARAM_SIZE
	.align		4
.L_2033:
        /*0018*/ 	.byte	0x03, 0x19
        /*001a*/ 	.short	0x0010


	//----- nvinfo : EIATTR_KPARAM_INFO
	.align		4
        /*001c*/ 	.byte	0x04, 0x17
        /*001e*/ 	.short	(.L_2035 - .L_2034)
.L_2034:
        /*0020*/ 	.word	0x00000000
        /*0024*/ 	.short	0x0001
        /*0026*/ 	.short	0x0008
        /*0028*/ 	.byte	0x00, 0xf0, 0x21, 0x00


	//----- nvinfo : EIATTR_KPARAM_INFO
	.align		4
.L_2035:
        /*002c*/ 	.byte	0x04, 0x17
        /*002e*/ 	.short	(.L_2037 - .L_2036)
.L_2036:
        /*0030*/ 	.word	0x00000000
        /*0034*/ 	.short	0x0000
        /*0036*/ 	.short	0x0000
        /*0038*/ 	.byte	0x00, 0xf0, 0x21, 0x00


	//----- nvinfo : EIATTR_MAXREG_COUNT
	.align		4
.L_2037:
        /*003c*/ 	.byte	0x03, 0x1b
        /*003e*/ 	.short	0x00ff


	//----- nvinfo : EIATTR_EXIT_INSTR_OFFSETS
	.align		4
        /*0040*/ 	.byte	0x04, 0x1c
        /*0042*/ 	.short	(.L_2039 - .L_2038)


	//   ....[0]....
.L_2038:
        /*0044*/ 	.word	0x00000080


	//----- nvinfo : EIATTR_MAX_THREADS
	.align		4
.L_2039:
        /*0048*/ 	.byte	0x04, 0x05
        /*004a*/ 	.short	(.L_2041 - .L_2040)
.L_2040:
        /*004c*/ 	.word	0x0000001c
        /*0050*/ 	.word	0x00000001
        /*0054*/ 	.word	0x00000001
.L_2041:


//--------------------- .nv.info.tvmgen_default_fused_squeeze_4_kernel --------------------------
	.section	.nv.info.tvmgen_default_fused_squeeze_4_kernel,"",@"SHT_CUDA_INFO"
	.sectionflags	@""
	.align	4


	//----- nvinfo : EIATTR_CUDA_API_VERSION
	.align		4
        /*0000*/ 	.byte	0x04, 0x37
        /*0002*/ 	.short	(.L_2043 - .L_2042)
.L_2042:
        /*0004*/ 	.word	0x0000007e


	//----- nvinfo : EIATTR_SW2861232_WAR
	.align		4
.L_2043:
        /*0008*/ 	.byte	0x01, 0x35
	.zero		2


	//----- nvinfo : EIATTR_PARAM_CBANK
	.align		4
        /*000c*/ 	.byte	0x04, 0x0a
        /*000e*/ 	.short	(.L_2045 - .L_2044)
	.align		4
.L_2044:
        /*0010*/ 	.word	index@(.nv.constant0.tvmgen_default_fused_squeeze_4_kernel)
        /*0014*/ 	.short	0x0160
        /*0016*/ 	.short	0x0010


	//----- nvinfo : EIATTR_CBANK_PARAM_SIZE
	.align		4
.L_2045:
        /*0018*/ 	.byte	0x03, 0x19
        /*001a*/ 	.short	0x0010


	//----- nvinfo : EIATTR_KPARAM_INFO
	.align		4
        /*001c*/ 	.byte	0x04, 0x17
        /*001e*/ 	.short	(.L_2047 - .L_2046)
.L_2046:
        /*0020*/ 	.word	0x00000000
        /*0024*/ 	.short	0x0001
        /*0026*/ 	.short	0x0008
        /*0028*/ 	.byte	0x00, 0xf0, 0x21, 0x00


	//----- nvinfo : EIATTR_KPARAM_INFO
	.align		4
.L_2047:
        /*002c*/ 	.byte	0x04, 0x17
        /*002e*/ 	.short	(.L_2049 - .L_2048)
.L_2048:
        /*0030*/ 	.word	0x00000000
        /*0034*/ 	.short	0x0000
        /*0036*/ 	.short	0x0000
        /*0038*/ 	.byte	0x00, 0xf0, 0x21, 0x00


	//----- nvinfo : EIATTR_MAXREG_COUNT
	.align		4
.L_2049:
        /*003c*/ 	.byte	0x03, 0x1b
        /*003e*/ 	.short	0x00ff


	//----- nvinfo : EIATTR_EXIT_INSTR_OFFSETS
	.align		4
        /*0040*/ 	.byte	0x04, 0x1c
        /*0042*/ 	.short	(.L_2051 - .L_2050)


	//   ....[0]....
.L_2050:
        /*0044*/ 	.word	0x00000080


	//----- nvinfo : EIATTR_MAX_THREADS
	.align		4
.L_2051:
        /*0048*/ 	.byte	0x04, 0x05
        /*004a*/ 	.short	(.L_2053 - .L_2052)
.L_2052:
        /*004c*/ 	.word	0x0000001c
        /*0050*/ 	.word	0x00000001
        /*0054*/ 	.word	0x00000001
.L_2053:


//--------------------- .nv.info.tvmgen_default_fused_stack_expand_dims_squeeze_split_kernel_5 --------------------------
	.section	.nv.info.tvmgen_default_fused_stack_expand_dims_squeeze_split_kernel_5,"",@"SHT_CUDA_INFO"
	.sectionflags	@""
	.align	4


	//----- nvinfo : EIATTR_CUDA_API_VERSION
	.align		4
        /*0000*/ 	.byte	0x04, 0x37
        /*0002*/ 	.short	(.L_2055 - .L_2054)
.L_2054:
        /*0004*/ 	.word	0x0000007e


	//----- nvinfo : EIATTR_SW2861232_WAR
	.align		4
.L_2055:
        /*0008*/ 	.byte	0x01, 0x35
	.zero		2


	//----- nvinfo : EIATTR_PARAM_CBANK
	.align		4
        /*000c*/ 	.byte	0x04, 0x0a
        /*000e*/ 	.short	(.L_2057 - .L_2056)
	.align		4
.L_2056:
        /*0010*/ 	.word	index@(.nv.constant0.tvmgen_default_fused_stack_expand_dims_squeeze_split_kernel_5)
        /*0014*/ 	.short	0x0160
        /*0016*/ 	.short	0x0010


	//----- nvinfo : EIATTR_CBANK_PARAM_SIZE
	.align		4
.L_2057:
        /*0018*/ 	.byte	0x03, 0x19
        /*001a*/ 	.short	0x0010


	//----- nvinfo : EIATTR_KPARAM_INFO
	.align		4
        /*001c*/ 	.byte	0x04, 0x17
        /*001e*/ 	.short	(.L_2059 - .L_2058)
.L_2058:
        /*0020*/ 	.word	0x00000000
        /*0024*/ 	.short	0x0001
        /*0026*/ 	.short	0x0008
        /*0028*/ 	.byte	0x00, 0xf0, 0x21, 0x00


	//----- nvinfo : EIATTR_KPARAM_INFO
	.align		4
.L_2059:
        /*002c*/ 	.byte	0x04, 0x17
        /*002e*/ 	.short	(.L_2061 - .L_2060)
.L_2060:
        /*0030*/ 	.word	0x00000000
        /*0034*/ 	.short	0x0000
        /*0036*/ 	.short	0x0000
        /*0038*/ 	.byte	0x00, 0xf0, 0x21, 0x00


	//----- nvinfo : EIATTR_MAXREG_COUNT
	.align		4
.L_2061:
        /*003c*/ 	.byte	0x03, 0x1b
        /*003e*/ 	.short	0x00ff


	//----- nvinfo : EIATTR_EXIT_INSTR_OFFSETS
	.align		4
        /*0040*/ 	.byte	0x04, 0x1c
        /*0042*/ 	.short	(.L_2063 - .L_2062)


	//   ....[0]....
.L_2062:
        /*0044*/ 	.word	0x00000080


	//----- nvinfo : EIATTR_MAX_THREADS
	.align		4
.L_2063:
        /*0048*/ 	.byte	0x04, 0x05
        /*004a*/ 	.short	(.L_2065 - .L_2064)
.L_2064:
        /*004c*/ 	.word	0x00000080
        /*0050*/ 	.word	0x00000001
        /*0054*/ 	.word	0x00000001
.L_2065:


//--------------------- .nv.info.tvmgen_default_fused_squeeze_54_kernel --------------------------
	.section	.nv.info.tvmgen_default_fused_squeeze_54_kernel,"",@"SHT_CUDA_INFO"
	.sectionflags	@""
	.align	4


	//----- nvinfo : EIATTR_CUDA_API_VERSION
	.align		4
        /*0000*/ 	.byte	0x04, 0x37
        /*0002*/ 	.short	(.L_2067 - .L_2066)
.L_2066:
        /*0004*/ 	.word	0x0000007e


	//----- nvinfo : EIATTR_SW2861232_WAR
	.align		4
.L_2067:
        /*0008*/ 	.byte	0x01, 0x35
	.zero		2


	//----- nvinfo : EIATTR_PARAM_CBANK
	.align		4
        /*000c*/ 	.byte	0x04, 0x0a
        /*000e*/ 	.short	(.L_2069 - .L_2068)
	.align		4
.L_2068:
        /*0010*/ 	.word	index@(.nv.constant0.tvmgen_default_fused_squeeze_54_kernel)
        /*0014*/ 	.short	0x0160
        /*0016*/ 	.short	0x0010


	//----- nvinfo : EIATTR_CBANK_PARAM_SIZE
	.align		4
.L_2069:
        /*0018*/ 	.byte	0x03, 0x19
        /*001a*/ 	.short	0x0010


	//----- nvinfo : EIATTR_KPARAM_INFO
	.align		4
        /*001c*/ 	.byte	0x04, 0x17
        /*001e*/ 	.short	(.L_2071 - .L_2070)
.L_2070:
        /*0020*/ 	.word	0x00000000
        /*0024*/ 	.short	0x0001
        /*0026*/ 	.short	0x0008
        /*0028*/ 	.byte	0x00, 0xf0, 0x21, 0x00


	//----- nvinfo : EIATTR_KPARAM_INFO
	.align		4
.L_2071:
        /*002c*/ 	.byte	0x04, 0x17
        /*002e*/ 	.short	(.L_2073 - .L_2072)
.L_2072:
        /*0030*/ 	.word	0x00000000
        /*0034*/ 	.short	0x0000
        /*0036*/ 	.short	0x0000
        /*0038*/ 	.byte	0x00, 0xf0, 0x21, 0x00


	//----- nvinfo : EIATTR_MAXREG_COUNT
	.align		4
.L_2073:
        /*003c*/ 	.byte	0x03, 0x1b
        /*003e*/ 	.short	0x00ff


	//----- nvinfo : EIATTR_EXIT_INSTR_OFFSETS
	.align		4
        /*0040*/ 	.byte	0x04, 0x1c
        /*0042*/ 	.short	(.L_2075 - .L_2074)


	//   ....[0]....
.L_2074:
        /*0044*/ 	.word	0x00000080


	//----- nvinfo : EIATTR_MAX_THREADS
	.align		4
.L_2075:
        /*0048*/ 	.byte	0x04, 0x05
        /*004a*/ 	.short	(.L_2077 - .L_2076)
.L_2076:
        /*004c*/ 	.word	0x00000080
        /*0050*/ 	.word	0x00000001
        /*0054*/ 	.word	0x00000001
.L_2077:


//--------------------- .nv.info.tvmgen_default_fused_transpose_split_kernel_16 --------------------------
	.section	.nv.info.tvmgen_default_fused_transpose_split_kernel_16,"",@"SHT_CUDA_INFO"
	.sectionflags	@""
	.align	4


	//----- nvinfo : EIATTR_CUDA_API_VERSION
	.align		4
        /*0000*/ 	.byte	0x04, 0x37
        /*0002*/ 	.short	(.L_2079 - .L_2078)
.L_2078:
        /*0004*/ 	.word	0x0000007e


	//----- nvinfo : EIATTR_SW2861232_WAR
	.align		4
.L_2079:
        /*0008*/ 	.byte	0x01, 0x35
	.zero		2


	//----- nvinfo : EIATTR_PARAM_CBANK
	.align		4
        /*000c*/ 	.byte	0x04, 0x0a
        /*000e*/ 	.short	(.L_2081 - .L_2080)
	.align		4
.L_2080:
        /*0010*/ 	.word	index@(.nv.constant0.tvmgen_default_fused_transpose_split_kernel_16)
        /*0014*/ 	.short	0x0160
        /*0016*/ 	.short	0x0010


	//----- nvinfo : EIATTR_CBANK_PARAM_SIZE
	.align		4
.L_2081:
        /*0018*/ 	.byte	0x03, 0x19
        /*001a*/ 	.short	0x0010


	//----- nvinfo : EIATTR_KPARAM_INFO
	.align		4
        /*001c*/ 	.byte	0x04, 0x17
        /*001e*/ 	.short	(.L_2083 - .L_2082)
.L_2082:
        /*0020*/ 	.word	0x00000000
        /*0024*/ 	.short	0x0001
        /*0026*/ 	.short	0x0008
        /*0028*/ 	.byte	0x00, 0xf0, 0x21, 0x00


	//----- nvinfo : EIATTR_KPARAM_INFO
	.align		4
.L_2083:
        /*002c*/ 	.byte	0x04, 0x17
        /*002e*/ 	.short	(.L_2085 - .L_2084)
.L_2084:
        /*0030*/ 	.word	0x00000000
        /*0034*/ 	.short	0x0000
        /*0036*/ 	.short	0x0000
        /*0038*/ 	.byte	0x00, 0xf0, 0x21, 0x00


	//----- nvinfo : EIATTR_MAXREG_COUNT
	.align		4
.L_2085:
        /*003c*/ 	.byte	0x03, 0x1b
        /*003e*/ 	.short	0x00ff


	//----- nvinfo : EIATTR_EXIT_INSTR_OFFSETS
	.align		4
        /*0040*/ 	.byte	0x04, 0x1c
        /*0042*/ 	.short	(.L_2087 - .L_2086)


	//   ....[0]....
.L_2086:
        /*0044*/ 	.word	0x00000080


	//----- nvinfo : EIATTR_MAX_THREADS
	.align		4
.L_2087:
        /*0048*/ 	.byte	0x04, 0x05
        /*004a*/ 	.short	(.L_2089 - .L_2088)
.L_2088:
        /*004c*/ 	.word	0x0000001c
        /*0050*/ 	.word	0x00000001
        /*0054*/ 	.word	0x00000001
.L_2089:


//--------------------- .nv.info.tvmgen_default_fused_transpose_split_kernel_24 --------------------------
	.section	.nv.info.tvmgen_default_fused_transpose_split_kernel_24,"",@"SHT_CUDA_INFO"
	.sectionflags	@""
	.align	4


	//----- nvinfo : EIATTR_CUDA_API_VERSION
	.align		4
        /*0000*/ 	.byte	0x04, 0x37
        /*0002*/ 	.short	(.L_2091 - .L_2090)
.L_2090:
        /*0004*/ 	.word	0x0000007e


	//----- nvinfo : EIATTR_SW2861232_WAR
	.align		4
.L_2091:
        /*0008*/ 	.byte	0x01, 0x35
	.zero		2


	//----- nvinfo : EIATTR_PARAM_CBANK
	.align		4
        /*000c*/ 	.byte	0x04, 0x0a
        /*000e*/ 	.short	(.L_2093 - .L_2092)
	.align		4
.L_2092:
        /*0010*/ 	.word	index@(.nv.constant0.tvmgen_default_fused_transpose_split_kernel_24)
        /*0014*/ 	.short	0x0160
        /*0016*/ 	.short	0x0010


	//----- nvinfo : EIATTR_CBANK_PARAM_SIZE
	.align		4
.L_2093:
        /*0018*/ 	.byte	0x03, 0x19
        /*001a*/ 	.short	0x0010


	//----- nvinfo : EIATTR_KPARAM_INFO
	.align		4
        /*001c*/ 	.byte	0x04, 0x17
        /*001e*/ 	.short	(.L_2095 - .L_2094)
.L_2094:
        /*0020*/ 	.word	0x00000000
        /*0024*/ 	.short	0x0001
        /*0026*/ 	.short	0x0008
        /*0028*/ 	.byte	0x00, 0xf0, 0x21, 0x00


	//----- nvinfo : EIATTR_KPARAM_INFO
	.align		4
.L_2095:
        /*002c*/ 	.byte	0x04, 0x17
        /*002e*/ 	.short	(.L_2097 - .L_2096)
.L_2096:
        /*0030*/ 	.word	0x00000000
        /*0034*/ 	.short	0x0000
        /*0036*/ 	.short	0x0000
        /*0038*/ 	.byte	0x00, 0xf0, 0x21, 0x00


	//----- nvinfo : EIATTR_MAXREG_COUNT
	.align		4
.L_2097:
        /*003c*/ 	.byte	0x03, 0x1b
        /*003e*/ 	.short	0x00ff


	//----- nvinfo : EIATTR_EXIT_INSTR_OFFSETS
	.align		4
        /*0040*/ 	.byte	0x04, 0x1c
        /*0042*/ 	.short	(.L_2099 - .L_2098)


	//   ....[0]....
.L_2098:
        /*0044*/ 	.word	0x00000080


	//----- nvinfo : EIATTR_MAX_THREADS
	.align		4
.L_2099:
        /*0048*/ 	.byte	0x04, 0x05
        /*004a*/ 	.short	(.L_2101 - .L_2100)
.L_2100:
        /*004c*/ 	.word	0x0000001c
        /*0050*/ 	.word	0x00000001
        /*0054*/ 	.word	0x00000001
.L_2101:


//--------------------- .nv.info.tvmgen_default_fused_squeeze_31_kernel --------------------------
	.section	.nv.info.tvmgen_default_fused_squeeze_31_kernel,"",@"SHT_CUDA_INFO"
	.sectionflags	@""
	.align	4


	//----- nvinfo : EIATTR_CUDA_API_VERSION
	.align		4
        /*0000*/ 	.byte	0x04, 0x37
        /*0002*/ 	.short	(.L_2103 - .L_2102)
.L_2102:
        /*0004*/ 	.word	0x0000007e


	//----- nvinfo : EIATTR_SW2861232_WAR
	.align		4
.L_2103:
        /*0008*/ 	.byte	0x01, 0x35
	.zero		2


	//----- nvinfo : EIATTR_PARAM_CBANK
	.align		4
        /*000c*/ 	.byte	0x04, 0x0a
        /*000e*/ 	.short	(.L_2105 - .L_2104)
	.align		4
.L_2104:
        /*0010*/ 	.word	index@(.nv.constant0.tvmgen_default_fused_squeeze_31_kernel)
        /*0014*/ 	.short	0x0160
        /*0016*/ 	.short	0x0010


	//----- nvinfo : EIATTR_CBANK_PARAM_SIZE
	.align		4
.L_2105:
        /*0018*/ 	.byte	0x03, 0x19
        /*001a*/ 	.short	0x0010


	//----- nvinfo : EIATTR_KPARAM_INFO
	.align		4
        /*001c*/ 	.byte	0x04, 0x17
        /*001e*/ 	.short	(.L_2107 - .L_2106)
.L_2106:
        /*0020*/ 	.word	0x00000000
        /*0024*/ 	.short	0x0001
        /*0026*/ 	.short	0x0008
        /*0028*/ 	.byte	0x00, 0xf0, 0x21, 0x00


	//----- nvinfo : EIATTR_KPARAM_INFO
	.align		4
.L_2107:
        /*002c*/ 	.byte	0x04, 0x17
        /*002e*/ 	.short	(.L_2109 - .L_2108)
.L_2108:
        /*0030*/ 	.word	0x00000000
        /*0034*/ 	.short	0x0000
        /*0036*/ 	.short	0x0000
        /*0038*/ 	.byte	0x00, 0xf0, 0x21, 0x00


	//----- nvinfo : EIATTR_MAXREG_COUNT
	.align		4
.L_2109:
        /*003c*/ 	.byte	0x03, 0x1b
        /*003e*/ 	.short	0x00ff


	//----- nvinfo : EIATTR_EXIT_INSTR_OFFSETS
	.align		4
        /*0040*/ 	.byte	0x04, 0x1c
        /*0042*/ 	.short	(.L_2111 - .L_2110)


	//   ....[0]....
.L_2110:
        /*0044*/ 	.word	0x00000080


	//----- nvinfo : EIATTR_MAX_THREADS
	.align		4
.L_2111:
        /*0048*/ 	.byte	0x04, 0x05
        /*004a*/ 	.short	(.L_2113 - .L_2112)
.L_2112:
        /*004c*/ 	.word	0x00000080
        /*0050*/ 	.word	0x00000001
        /*0054*/ 	.word	0x00000001
.L_2113:


//--------------------- .nv.info.tvmgen_default_fused_squeeze_7_kernel --------------------------
	.section	.nv.info.tvmgen_default_fused_squeeze_7_kernel,"",@"SHT_CUDA_INFO"
	.sectionflags	@""
	.align	4


	//----- nvinfo : EIATTR_CUDA_API_VERSION
	.align		4
        /*0000*/ 	.byte	0x04, 0x37
        /*0002*/ 	.short	(.L_2115 - .L_2114)
.L_2114:
        /*0004*/ 	.word	0x0000007e


	//----- nvinfo : EIATTR_SW2861232_WAR
	.align		4
.L_2115:
        /*0008*/ 	.byte	0x01, 0x35
	.zero		2


	//----- nvinfo : EIATTR_PARAM_CBANK
	.align		4
        /*000c*/ 	.byte	0x04, 0x0a
        /*000e*/ 	.short	(.L_2117 - .L_2116)
	.align		4
.L_2116:
        /*0010*/ 	.word	index@(.nv.constant0.tvmgen_default_fused_squeeze_7_kernel)
        /*0014*/ 	.short	0x0160
        /*0016*/ 	.short	0x0010


	//----- nvinfo : EIATTR_CBANK_PARAM_SIZE
	.align		4
.L_2117:
        /*0018*/ 	.byte	0x03, 0x19
        /*001a*/ 	.short	0x0010


	//----- nvinfo : EIATTR_KPARAM_INFO
	.align		4
        /*001c*/ 	.byte	0x04, 0x17
        /*001e*/ 	.short	(.L_2119 - .L_2118)
.L_2118:
        /*0020*/ 	.word	0x00000000
        /*0024*/ 	.short	0x0001
        /*0026*/ 	.short	0x0008
        /*0028*/ 	.byte	0x00, 0xf0, 0x21, 0x00


	//----- nvinfo : EIATTR_KPARAM_INFO
	.align		4
.L_2119:
        /*002c*/ 	.byte	0x04, 0x17
        /*002e*/ 	.short	(.L_2121 - .L_2120)
.L_2120:
        /*0030*/ 	.word	0x00000000
        /*0034*/ 	.short	0x0000
        /*0036*/ 	.short	0x0000
        /*0038*/ 	.byte	0x00, 0xf0, 0x21, 0x00


	//----- nvinfo : EIATTR_MAXREG_COUNT
	.align		4
.L_2121:
        /*003c*/ 	.byte	0x03, 0x1b
        /*003e*/ 	.short	0x00ff


	//----- nvinfo : EIATTR_EXIT_INSTR_OFFSETS
	.align		4
        /*0040*/ 	.byte	0x04, 0x1c
        /*0042*/ 	.short	(.L_2123 - .L_2122)


	//   ....[0]....
.L_2122:
        /*0044*/ 	.word	0x00000080


	//----- nvinfo : EIATTR_MAX_THREADS
	.align		4
.L_2123:
        /*0048*/ 	.byte	0x04, 0x05
        /*004a*/ 	.short	(.L_2125 - .L_2124)
.L_2124:
        /*004c*/ 	.word	0x0000001c
        /*0050*/ 	.word	0x00000001
        /*0054*/ 	.word	0x00000001
.L_2125:


//--------------------- .nv.info.tvmgen_default_fused_squeeze_24_kernel --------------------------
	.section	.nv.info.tvmgen_default_fused_squeeze_24_kernel,"",@"SHT_CUDA_INFO"
	.sectionflags	@""
	.align	4


	//----- nvinfo : EIATTR_CUDA_API_VERSION
	.align		4
        /*0000*/ 	.byte	0x04, 0x37
        /*0002*/ 	.short	(.L_2127 - .L_2126)
.L_2126:
        /*0004*/ 	.word	0x0000007e


	//----- nvinfo : EIATTR_SW2861232_WAR
	.align		4
.L_2127:
        /*0008*/ 	.byte	0x01, 0x35
	.zero		2


	//----- nvinfo : EIATTR_PARAM_CBANK
	.align		4
        /*000c*/ 	.byte	0x04, 0x0a
        /*000e*/ 	.short	(.L_2129 - .L_2128)
	.align		4
.L_2128:
        /*0010*/ 	.word	index@(.nv.constant0.tvmgen_default_fused_squeeze_24_kernel)
        /*0014*/ 	.short	0x0160
        /*0016*/ 	.short	0x0010


	//----- nvinfo : EIATTR_CBANK_PARAM_SIZE
	.align		4
.L_2129:
        /*0018*/ 	.byte	0x03, 0x19
        /*001a*/ 	.short	0x0010


	//----- nvinfo : EIATTR_KPARAM_INFO
	.align		4
        /*001c*/ 	.byte	0x04, 0x17
        /*001e*/ 	.short	(.L_2131 - .L_2130)
.L_2130:
        /*0020*/ 	.word	0x00000000
        /*0024*/ 	.short	0x0001
        /*0026*/ 	.short	0x0008
        /*0028*/ 	.byte	0x00, 0xf0, 0x21, 0x00


	//----- nvinfo : EIATTR_KPARAM_INFO
	.align		4
.L_2131:
        /*002c*/ 	.byte	0x04, 0x17
        /*002e*/ 	.short	(.L_2133 - .L_2132)
.L_2132:
        /*0030*/ 	.word	0x00000000
        /*0034*/ 	.short	0x0000
        /*0036*/ 	.short	0x0000
        /*0038*/ 	.byte	0x00, 0xf0, 0x21, 0x00


	//----- nvinfo : EIATTR_MAXREG_COUNT
	.align		4
.L_2133:
        /*003c*/ 	.byte	0x03, 0x1b
        /*003e*/ 	.short	0x00ff


	//----- nvinfo : EIATTR_EXIT_INSTR_OFFSETS
	.align		4
        /*0040*/ 	.byte	0x04, 0x1c
        /*0042*/ 	.short	(.L_2135 - .L_2134)


	//   ....[0]....
.L_2134:
        /*0044*/ 	.word	0x00000080


	//----- nvinfo : EIATTR_MAX_THREADS
	.align		4
.L_2135:
        /*0048*/ 	.byte	0x04, 0x05
        /*004a*/ 	.short	(.L_2137 - .L_2136)
.L_2136:
        /*004c*/ 	.word	0x0000001c
        /*0050*/ 	.word	0x00000001
        /*0054*/ 	.word	0x00000001
.L_2137:


//--------------------- .nv.info.tvmgen_default_fused_transpose_split_kernel_10 --------------------------
	.section	.nv.info.tvmgen_default_fused_transpose_split_kernel_10,"",@"SHT_CUDA_INFO"
	.sectionflags	@""
	.align	4


	//----- nvinfo : EIATTR_CUDA_API_VERSION
	.align		4
        /*0000*/ 	.byte	0x04, 0x37
        /*0002*/ 	.short	(.L_2139 - .L_2138)
.L_2138:
        /*0004*/ 	.word	0x0000007e


	//----- nvinfo : EIATTR_SW2861232_WAR
	.align		4
.L_2139:
        /*0008*/ 	.byte	0x01, 0x35
	.zero		2


	//----- nvinfo : EIATTR_PARAM_CBANK
	.align		4
        /*000c*/ 	.byte	0x04, 0x0a
        /*000e*/ 	.short	(.L_2141 - .L_2140)
	.align		4
.L_2140:
        /*0010*/ 	.word	index@(.nv.constant0.tvmgen_default_fused_transpose_split_kernel_10)
        /*0014*/ 	.short	0x0160
        /*0016*/ 	.short	0x0010


	//----- nvinfo : EIATTR_CBANK_PARAM_SIZE
	.align		4
.L_2141:
        /*0018*/ 	.byte	0x03, 0x19
        /*001a*/ 	.short	0x0010


	//----- nvinfo : EIATTR_KPARAM_INFO
	.align		4
        /*001c*/ 	.byte	0x04, 0x17
        /*001e*/ 	.short	(.L_2143 - .L_2142)
.L_2142:
        /*0020*/ 	.word	0x00000000
        /*0024*/ 	.short	0x0001
        /*0026*/ 	.short	0x0008
        /*0028*/ 	.byte	0x00, 0xf0, 0x21, 0x00


	//----- nvinfo : EIATTR_KPARAM_INFO
	.align		4
.L_2143:
        /*002c*/ 	.byte	0x04, 0x17
        /*002e*/ 	.short	(.L_2145 - .L_2144)
.L_2144:
        /*0030*/ 	.word	0x00000000
        /*0034*/ 	.short	0x0000
        /*0036*/ 	.short	0x0000
        /*0038*/ 	.byte	0x00, 0xf0, 0x21, 0x00


	//----- nvinfo : EIATTR_MAXREG_COUNT
	.align		4
.L_2145:
        /*003c*/ 	.byte	0x03, 0x1b
        /*003e*/ 	.short	0x00ff


	//----- nvinfo : EIATTR_EXIT_INSTR_OFFSETS
	.align		4
        /*0040*/ 	.byte	0x04, 0x1c
        /*0042*/ 	.short	(.L_2147 - .L_2146)


	//   ....[0]....
.L_2146:
        /*0044*/ 	.word	0x00000080


	//----- nvinfo : EIATTR_MAX_THREADS
	.align		4
.L_2147:
        /*0048*/ 	.byte	0x04, 0x05
        /*004a*/ 	.short	(.L_2149 - .L_2148)
.L_2148:
        /*004c*/ 	.word	0x0000001c
        /*0050*/ 	.word	0x00000001
        /*0054*/ 	.word	0x00000001
.L_2149:


//--------------------- .nv.info.tvmgen_default_fused_stack_expand_dims_squeeze_split_kernel_8 --------------------------
	.section	.nv.info.tvmgen_default_fused_stack_expand_dims_squeeze_split_kernel_8,"",@"SHT_CUDA_INFO"
	.sectionflags	@""
	.align	4


	//----- nvinfo : EIATTR_CUDA_API_VERSION
	.align		4
        /*0000*/ 	.byte	0x04, 0x37
        /*0002*/ 	.short	(.L_2151 - .L_2150)
.L_2150:
        /*0004*/ 	.word	0x0000007e


	//----- nvinfo : EIATTR_SW2861232_WAR
	.align		4
.L_2151:
        /*0008*/ 	.byte	0x01, 0x35
	.zero		2


	//----- nvinfo : EIATTR_PARAM_CBANK
	.align		4
        /*000c*/ 	.byte	0x04, 0x0a
        /*000e*/ 	.short	(.L_2153 - .L_2152)
	.align		4
.L_2152:
        /*0010*/ 	.word	index@(.nv.constant0.tvmgen_default_fused_stack_expand_dims_squeeze_split_kernel_8)
        /*0014*/ 	.short	0x0160
        /*0016*/ 	.short	0x0010


	//----- nvinfo : EIATTR_CBANK_PARAM_SIZE
	.align		4
.L_2153:
        /*0018*/ 	.byte	0x03, 0x19
        /*001a*/ 	.short	0x0010


	//----- nvinfo : EIATTR_KPARAM_INFO
	.align		4
        /*001c*/ 	.byte	0x04, 0x17
        /*001e*/ 	.short	(.L_2155 - .L_2154)
.L_2154:
        /*0020*/ 	.word	0x00000000
        /*0024*/ 	.short	0x0001
        /*0026*/ 	.short	0x0008
        /*0028*/ 	.byte	0x00, 0xf0, 0x21, 0x00


	//----- nvinfo : EIATTR_KPARAM_INFO
	.align		4
.L_2155:
        /*002c*/ 	.byte	0x04, 0x17
        /*002e*/ 	.short	(.L_2157 - .L_2156)
.L_2156:
        /*0030*/ 	.word	0x00000000
        /*0034*/ 	.short	0x0000
        /*0036*/ 	.short	0x0000
        /*0038*/ 	.byte	0x00, 0xf0, 0x21, 0x00


	//----- nvinfo : EIATTR_MAXREG_COUNT
	.align		4
.L_2157:
        /*003c*/ 	.byte	0x03, 0x1b
        /*003e*/ 	.short	0x00ff


	//----- nvinfo : EIATTR_EXIT_INSTR_OFFSETS
	.align		4
        /*0040*/ 	.byte	0x04, 0x1c
        /*0042*/ 	.short	(.L_2159 - .L_2158)


	//   ....[0]....
.L_2158:
        /*0044*/ 	.word	0x00000080


	//----- nvinfo : EIATTR_MAX_THREADS
	.align		4
.L_2159:
        /*0048*/ 	.byte	0x04, 0x05
        /*004a*/ 	.short	(.L_2161 - .L_2160)
.L_2160:
        /*004c*/ 	.word	0x00000080
        /*0050*/ 	.word	0x00000001
        /*0054*/ 	.word	0x00000001
.L_2161:


//--------------------- .nv.info.tvmgen_default_fused_transpose_split_kernel_13 --------------------------
	.section	.nv.info.tvmgen_default_fused_transpose_split_kernel_13,"",@"SHT_CUDA_INFO"
	.sectionflags	@""
	.align	4


	//----- nvinfo : EIATTR_CUDA_API_VERSION
	.align		4
        /*0000*/ 	.byte	0x04, 0x37
        /*0002*/ 	.short	(.L_2163 - .L_2162)
.L_2162:
        /*0004*/ 	.word	0x0000007e


	//----- nvinfo : EIATTR_SW2861232_WAR
	.align		4
.L_2163:
        /*0008*/ 	.byte	0x01, 0x35
	.zero		2


	//----- nvinfo : EIATTR_PARAM_CBANK
	.align		4
        /*000c*/ 	.byte	0x04, 0x0a
        /*000e*/ 	.short	(.L_2165 - .L_2164)
	.align		4
.L_2164:
        /*0010*/ 	.word	index@(.nv.constant0.tvmgen_default_fused_transpose_split_kernel_13)
        /*0014*/ 	.short	0x0160
        /*0016*/ 	.short	0x0010


	//----- nvinfo : EIATTR_CBANK_PARAM_SIZE
	.align		4
.L_2165:
        /*0018*/ 	.byte	0x03, 0x19
        /*001a*/ 	.short	0x0010


	//----- nvinfo : EIATTR_KPARAM_INFO
	.align		4
        /*001c*/ 	.byte	0x04, 0x17
        /*001e*/ 	.short	(.L_2167 - .L_2166)
.L_2166:
        /*0020*/ 	.word	0x00000000
        /*0024*/ 	.short	0x0001
        /*0026*/ 	.short	0x0008
        /*0028*/ 	.byte	0x00, 0xf0, 0x21, 0x00


	//----- nvinfo : EIATTR_KPARAM_INFO
	.align		4
.L_2167:
        /*002c*/ 	.byte	0x04, 0x17
        /*002e*/ 	.short	(.L_2169 - .L_2168)
.L_2168:
        /*0030*/ 	.word	0x00000000
        /*0034*/ 	.short	0x0000
        /*0036*/ 	.short	0x0000
        /*0038*/ 	.byte	0x00, 0xf0, 0x21, 0x00


	//----- nvinfo : EIATTR_MAXREG_COUNT
	.align		4
.L_2169:
        /*003c*/ 	.byte	0x03, 0x1b
        /*003e*/ 	.short	0x00ff


	//----- nvinfo : EIATTR_EXIT_INSTR_OFFSETS
	.align		4
        /*0040*/ 	.byte	0x04, 0x1c
        /*0042*/ 	.short	(.L_2171 - .L_2170)


	//   ....[0]....
.L_2170:
        /*0044*/ 	.word	0x00000080


	//----- nvinfo : EIATTR_MAX_THREADS
	.align		4
.L_2171:
        /*0048*/ 	.byte	0x04, 0x05
        /*004a*/ 	.short	(.L_2173 - .L_2172)
.L_2172:
        /*004c*/ 	.word	0x0000001c
        /*0050*/ 	.word	0x00000001
        /*0054*/ 	.word	0x00000001
.L_2173:


//--------------------- .nv.info.tvmgen_default_fused_nn_dense_add_tanh_1_kernel --------------------------
	.section	.nv.info.tvmgen_default_fused_nn_dense_add_tanh_1_kernel,"",@"SHT_CUDA_INFO"
	.sectionflags	@""
	.align	4


	//----- nvinfo : EIATTR_CUDA_API_VERSION
	.align		4
        /*0000*/ 	.byte	0x04, 0x37
        /*0002*/ 	.short	(.L_2175 - .L_2174)
.L_2174:
        /*0004*/ 	.word	0x0000007e


	//----- nvinfo : EIATTR_SW2861232_WAR
	.align		4
.L_2175:
        /*0008*/ 	.byte	0x01, 0x35
	.zero		2


	//----- nvinfo : EIATTR_PARAM_CBANK
	.align		4
        /*000c*/ 	.byte	0x04, 0x0a
        /*000e*/ 	.short	(.L_2177 - .L_2176)
	.align		4
.L_2176:
        /*0010*/ 	.word	index@(.nv.constant0.tvmgen_default_fused_nn_dense_add_tanh_1_kernel)
        /*0014*/ 	.short	0x0160
        /*0016*/ 	.short	0x0020


	//----- nvinfo : EIATTR_CBANK_PARAM_SIZE
	.align		4
.L_2177:
        /*0018*/ 	.byte	0x03, 0x19
        /*001a*/ 	.short	0x0020


	//----- nvinfo : EIATTR_KPARAM_INFO
	.align		4
        /*001c*/ 	.byte	0x04, 0x17
        /*001e*/ 	.short	(.L_2179 - .L_2178)
.L_2178:
        /*0020*/ 	.word	0x00000000
        /*0024*/ 	.short	0x0003
        /*0026*/ 	.short	0x0018
        /*0028*/ 	.byte	0x00, 0xf0, 0x21, 0x00


	//----- nvinfo : EIATTR_KPARAM_INFO
	.align		4
.L_2179:
        /*002c*/ 	.byte	0x04, 0x17
        /*002e*/ 	.short	(.L_2181 - .L_2180)
.L_2180:
        /*0030*/ 	.word	0x00000000
        /*0034*/ 	.short	0x0002
        /*0036*/ 	.short	0x0010
        /*0038*/ 	.byte	0x00, 0xf0, 0x21, 0x00


	//----- nvinfo : EIATTR_KPARAM_INFO
	.align		4
.L_2181:
        /*003c*/ 	.byte	0x04, 0x17
        /*003e*/ 	.short	(.L_2183 - .L_2182)
.L_2182:
        /*0040*/ 	.word	0x00000000
        /*0044*/ 	.short	0x0001
        /*0046*/ 	.short	0x0008
        /*0048*/ 	.byte	0x00, 0xf0, 0x21, 0x00


	//----- nvinfo : EIATTR_KPARAM_INFO
	.align		4
.L_2183:
        /*004c*/ 	.byte	0x04, 0x17
        /*004e*/ 	.short	(.L_2185 - .L_2184)
.L_2184:
        /*0050*/ 	.word	0x00000000
        /*0054*/ 	.short	0x0000
        /*0056*/ 	.short	0x0000
        /*0058*/ 	.byte	0x00, 0xf0, 0x21, 0x00


	//----- nvinfo : EIATTR_MAXREG_COUNT
	.align		4
.L_2185:
        /*005c*/ 	.byte	0x03, 0x1b
        /*005e*/ 	.short	0x00ff


	//----- nvinfo : EIATTR_COOP_GROUP_MASK_REGIDS
	.align		4
        /*0060*/ 	.byte	0x04, 0x29
        /*0062*/ 	.short	(.L_2187 - .L_2186)


	//   ....[0]....
.L_2186:
        /*0064*/ 	.word	0x05000007


	//   ....[1]....
        /*0068*/ 	.word	0x05000007


	//   ....[2]....
        /*006c*/ 	.word	0x05000007


	//   ....[3]....
        /*0070*/ 	.word	0x05000007


	//   ....[4]....
        /*0074*/ 	.word	0x05000007


	//   ....[5]....
        /*0078*/ 	.word	0x05000004


	//----- nvinfo : EIATTR_COOP_GROUP_INSTR_OFFSETS
	.align		4
.L_2187:
        /*007c*/ 	.byte	0x04, 0x28
        /*007e*/ 	.short	(.L_2189 - .L_2188)


	//   ....[0]....
.L_2188:
        /*0080*/ 	.word	0x00000120


	//   ....[1]....
        /*0084*/ 	.word	0x00000140


	//   ....[2]....
        /*0088*/ 	.word	0x00000160


	//   ....[3]....
        /*008c*/ 	.word	0x00000180


	//   ....[4]....
        /*0090*/ 	.word	0x000001a0


	//   ....[5]....
        /*0094*/ 	.word	0x00000210


	//----- nvinfo : EIATTR_EXIT_INSTR_OFFSETS
	.align		4
.L_2189:
        /*0098*/ 	.byte	0x04, 0x1c
        /*009a*/ 	.short	(.L_2191 - .L_2190)


	//   ....[0]....
.L_2190:
        /*009c*/ 	.word	0x00000280


	//   ....[1]....
        /*00a0*/ 	.word	0x00000440


	//----- nvinfo : EIATTR_MAX_THREADS
	.align		4
.L_2191:
        /*00a4*/ 	.byte	0x04, 0x05
        /*00a6*/ 	.short	(.L_2193 - .L_2192)
.L_2192:
        /*00a8*/ 	.word	0x00000040
        /*00ac*/ 	.word	0x00000001
        /*00b0*/ 	.word	0x00000001
.L_2193:


//--------------------- .nv.callgraph             --------------------------
	.section	.nv.callgraph,"",@"SHT_CUDA_CALLGRAPH"
	.align	4
	.sectionentsize	8
	.align		4
        /*0000*/ 	.word	0x00000000
	.align		4
        /*0004*/ 	.word	0xffffffff
	.align		4
        /*0008*/ 	.word	0x00000000
	.align		4
        /*000c*/ 	.word	0xfffffffe
	.align		4
        /*0010*/ 	.word	0x00000000
	.align		4
        /*0014*/ 	.word	0xfffffffd
	.align		4
        /*0018*/ 	.word	0x00000000
	.align		4
        /*001c*/ 	.word	0xfffffffc


//--------------------- .nv.rel.action            --------------------------
	.section	.nv.rel.action,"",@"SHT_CUDA_RELOCINFO"
	.align	8
	.sectionentsize	8
        /*0000*/ 	.byte	0x73, 0x00, 0x00, 0x00, 0x00, 0x00, 0x00, 0x00, 0x00, 0x00, 0x00, 0x11, 0x25, 0x00, 0x05, 0x36


//--------------------- .nv.constant0.tvmgen_default_fused_squeeze_44_kernel --------------------------
	.section	.nv.constant0.tvmgen_default_fused_squeeze_44_kernel,"a",@progbits
	.sectionflags	@""
	.align	4
.nv.constant0.tvmgen_default_fused_squeeze_44_kernel:
	.zero		368


//--------------------- .nv.constant0.tvmgen_default_fused_transpose_split_kernel_7 --------------------------
	.section	.nv.constant0.tvmgen_default_fused_transpose_split_kernel_7,"a",@progbits
	.sectionflags	@""
	.align	4
.nv.constant0.tvmgen_default_fused_transpose_split_kernel_7:
	.zero		368


//--------------------- .nv.constant0.tvmgen_default_fused_squeeze_18_kernel --------------------------
	.section	.nv.constant0.tvmgen_default_fused_squeeze_18_kernel,"a",@progbits
	.sectionflags	@""
	.align	4
.nv.constant0.tvmgen_default_fused_squeeze_18_kernel:
	.zero		368


//--------------------- .nv.constant0.tvmgen_default_fused_transpose_split_kernel_4 --------------------------
	.section	.nv.constant0.tvmgen_default_fused_transpose_split_kernel_4,"a",@progbits
	.sectionflags	@""
	.align	4
.nv.constant0.tvmgen_default_fused_transpose_split_kernel_4:
	.zero		368


//--------------------- .nv.constant0.tvmgen_default_fused_squeeze_28_kernel --------------------------
	.section	.nv.constant0.tvmgen_default_fused_squeeze_28_kernel,"a",@progbits
	.sectionflags	@""
	.align	4
.nv.constant0.tvmgen_default_fused_squeeze_28_kernel:
	.zero		368


//--------------------- .nv.constant0.tvmgen_default_fused_squeeze_29_kernel --------------------------
	.section	.nv.constant0.tvmgen_default_fused_squeeze_29_kernel,"a",@progbits
	.sectionflags	@""
	.align	4
.nv.constant0.tvmgen_default_fused_squeeze_29_kernel:
	.zero		368


//--------------------- .nv.constant0.tvmgen_default_fused_transpose_split_kernel_21 --------------------------
	.section	.nv.constant0.tvmgen_default_fused_transpose_split_kernel_21,"a",@progbits
	.sectionflags	@""
	.align	4
.nv.constant0.tvmgen_default_fused_transpose_split_kernel_21:
	.zero		368


//--------------------- .nv.constant0.tvmgen_default_fused_squeeze_40_kernel --------------------------
	.section	.nv.constant0.tvmgen_default_fused_squeeze_40_kernel,"a",@progbits
	.sectionflags	@""
	.align	4
.nv.constant0.tvmgen_default_fused_squeeze_40_kernel:
	.zero		368


//--------------------- .nv.constant0.tvmgen_default_fused_squeeze_46_kernel --------------------------
	.section	.nv.constant0.tvmgen_default_fused_squeeze_46_kernel,"a",@progbits
	.sectionflags	@""
	.align	4
.nv.constant0.tvmgen_default_fused_squeeze_46_kernel:
	.zero		368


//--------------------- .nv.constant0.tvmgen_default_fused_squeeze_43_kernel --------------------------
	.section	.nv.constant0.tvmgen_default_fused_squeeze_43_kernel,"a",@progbits
	.sectionflags	@""
	.align	4
.nv.constant0.tvmgen_default_fused_squeeze_43_kernel:
	.zero		368


//--------------------- .nv.constant0.tvmgen_default_fused_stack_expand_dims_squeeze_split_kernel_21 --------------------------
	.section	.nv.constant0.tvmgen_default_fused_stack_expand_dims_squeeze_split_kernel_21,"a",@progbits
	.sectionflags	@""
	.align	4
.nv.constant0.tvmgen_default_fused_stack_expand_dims_squeeze_split_kernel_21:
	.zero		368


//--------------------- .nv.constant0.tvmgen_default_fused_stack_expand_dims_squeeze_split_kernel_7 --------------------------
	.section	.nv.constant0.tvmgen_default_fused_stack_expand_dims_squeeze_split_kernel_7,"a",@progbits
	.sectionflags	@""
	.align	4
.nv.constant0.tvmgen_default_fused_stack_expand_dims_squeeze_split_kernel_7:
	.zero		368


//--------------------- .nv.constant0.tvmgen_default_fused_transpose_split_kernel_23 --------------------------
	.section	.nv.constant0.tvmgen_default_fused_transpose_split_kernel_23,"a",@progbits
	.sectionflags	@""
	.align	4
.nv.constant0.tvmgen_default_fused_transpose_split_kernel_23:
	.zero		368


//--------------------- .nv.constant0.tvmgen_default_fused_nn_dense_add_1_kernel --------------------------
	.section	.nv.constant0.tvmgen_default_fused_nn_dense_add_1_kernel,"a",@progbits
	.sectionflags	@""
	.align	4
.nv.constant0.tvmgen_default_fused_nn_dense_add_1_kernel:
	.zero		384


//--------------------- .nv.constant0.tvmgen_default_fused_squeeze_1_kernel --------------------------
	.section	.nv.constant0.tvmgen_default_fused_squeeze_1_kernel,"a",@progbits
	.sectionflags	@""
	.align	4
.nv.constant0.tvmgen_default_fused_squeeze_1_kernel:
	.zero		368


//--------------------- .nv.constant0.tvmgen_default_fused_transpose_split_kernel_17 --------------------------
	.section	.nv.constant0.tvmgen_default_fused_transpose_split_kernel_17,"a",@progbits
	.sectionflags	@""
	.align	4
.nv.constant0.tvmgen_default_fused_transpose_split_kernel_17:
	.zero		368


//--------------------- .nv.constant0.tvmgen_default_fused_stack_expand_dims_squeeze_split_kernel_14 --------------------------
	.section	.nv.constant0.tvmgen_default_fused_stack_expand_dims_squeeze_split_kernel_14,"a",@progbits
	.sectionflags	@""
	.align	4
.nv.constant0.tvmgen_default_fused_stack_expand_dims_squeeze_split_kernel_14:
	.zero		368


//--------------------- .nv.constant0.tvmgen_default_fused_squeeze_52_kernel --------------------------
	.section	.nv.constant0.tvmgen_default_fused_squeeze_52_kernel,"a",@progbits
	.sectionflags	@""
	.align	4
.nv.constant0.tvmgen_default_fused_squeeze_52_kernel:
	.zero		368


//--------------------- .nv.constant0.tvmgen_default_fused_stack_expand_dims_squeeze_split_kernel_10 --------------------------
	.section	.nv.constant0.tvmgen_default_fused_stack_expand_dims_squeeze_split_kernel_10,"a",@progbits
	.sectionflags	@""
	.align	4
.nv.constant0.tvmgen_default_fused_stack_expand_dims_squeeze_split_kernel_10:
	.zero		368


//--------------------- .nv.constant0.tvmgen_default_fused_stack_expand_dims_squeeze_split_kernel_15 --------------------------
	.section	.nv.constant0.tvmgen_default_fused_stack_expand_dims_squeeze_split_kernel_15,"a",@progbits
	.sectionflags	@""
	.align	4
.nv.constant0.tvmgen_default_fused_stack_expand_dims_squeeze_split_kernel_15:
	.zero		368


//--------------------- .nv.constant0.tvmgen_default_fused_squeeze_23_kernel --------------------------
	.section	.nv.constant0.tvmgen_default_fused_squeeze_23_kernel,"a",@progbits
	.sectionflags	@""
	.align	4
.nv.constant0.tvmgen_default_fused_squeeze_23_kernel:
	.zero		368


//--------------------- .nv.constant0.tvmgen_default_fused_transpose_split_kernel_9 --------------------------
	.section	.nv.constant0.tvmgen_default_fused_transpose_split_kernel_9,"a",@progbits
	.sectionflags	@""
	.align	4
.nv.constant0.tvmgen_default_fused_transpose_split_kernel_9:
	.zero		368


//--------------------- .nv.constant0.tvmgen_default_fused_stack_expand_dims_squeeze_split_kernel_24 --------------------------
	.section	.nv.constant0.tvmgen_default_fused_stack_expand_dims_squeeze_split_kernel_24,"a",@progbits
	.sectionflags	@""
	.align	4
.nv.constant0.tvmgen_default_fused_stack_expand_dims_squeeze_split_kernel_24:
	.zero		368


//--------------------- .nv.constant0.tvmgen_default_fused_squeeze_8_kernel --------------------------
	.section	.nv.constant0.tvmgen_default_fused_squeeze_8_kernel,"a",@progbits
	.sectionflags	@""
	.align	4
.nv.constant0.tvmgen_default_fused_squeeze_8_kernel:
	.zero		368


//--------------------- .nv.constant0.tvmgen_default_fused_nn_dense_add_add_tanh_1_kernel --------------------------
	.section	.nv.constant0.tvmgen_default_fused_nn_dense_add_add_tanh_1_kernel,"a",@progbits
	.sectionflags	@""
	.align	4
.nv.constant0.tvmgen_default_fused_nn_dense_add_add_tanh_1_kernel:
	.zero		392


//--------------------- .nv.constant0.tvmgen_default_fused_squeeze_26_kernel --------------------------
	.section	.nv.constant0.tvmgen_default_fused_squeeze_26_kernel,"a",@progbits
	.sectionflags	@""
	.align	4
.nv.constant0.tvmgen_default_fused_squeeze_26_kernel:
	.zero		368


//--------------------- .nv.constant0.tvmgen_default_fused_transpose_split_kernel_20 --------------------------
	.section	.nv.constant0.tvmgen_default_fused_transpose_split_kernel_20,"a",@progbits
	.sectionflags	@""
	.align	4
.nv.constant0.tvmgen_default_fused_transpose_split_kernel_20:
	.zero		368


//--------------------- .nv.constant0.tvmgen_default_fused_nn_dense_add_add_tanh_kernel --------------------------
	.section	.nv.constant0.tvmgen_default_fused_nn_dense_add_add_tanh_kernel,"a",@progbits
	.sectionflags	@""
	.align	4
.nv.constant0.tvmgen_default_fused_nn_dense_add_add_tanh_kernel:
	.zero		392


//--------------------- .nv.constant0.tvmgen_default_fused_squeeze_13_kernel --------------------------
	.section	.nv.constant0.tvmgen_default_fused_squeeze_13_kernel,"a",@progbits
	.sectionflags	@""
	.align	4
.nv.constant0.tvmgen_default_fused_squeeze_13_kernel:
	.zero		368


//--------------------- .nv.constant0.tvmgen_default_fused_transpose_split_kernel_27 --------------------------
	.section	.nv.constant0.tvmgen_default_fused_transpose_split_kernel_27,"a",@progbits
	.sectionflags	@""
	.align	4
.nv.constant0.tvmgen_default_fused_transpose_split_kernel_27:
	.zero		368


//--------------------- .nv.constant0.tvmgen_default_fused_squeeze_2_kernel --------------------------
	.section	.nv.constant0.tvmgen_default_fused_squeeze_2_kernel,"a",@progbits
	.sectionflags	@""
	.align	4
.nv.constant0.tvmgen_default_fused_squeeze_2_kernel:
	.zero		368


//--------------------- .nv.constant0.tvmgen_default_fused_squeeze_12_kernel --------------------------
	.section	.nv.constant0.tvmgen_default_fused_squeeze_12_kernel,"a",@progbits
	.sectionflags	@""
	.align	4
.nv.constant0.tvmgen_default_fused_squeeze_12_kernel:
	.zero		368


//--------------------- .nv.constant0.tvmgen_default_fused_transpose_split_kernel_12 --------------------------
	.section	.nv.constant0.tvmgen_default_fused_transpose_split_kernel_12,"a",@progbits
	.sectionflags	@""
	.align	4
.nv.constant0.tvmgen_default_fused_transpose_split_kernel_12:
	.zero		368


//--------------------- .nv.constant0.tvmgen_default_fused_transpose_split_kernel_18 --------------------------
	.section	.nv.constant0.tvmgen_default_fused_transpose_split_kernel_18,"a",@progbits
	.sectionflags	@""
	.align	4
.nv.constant0.tvmgen_default_fused_transpose_split_kernel_18:
	.zero		368


//--------------------- .nv.constant0.tvmgen_default_fused_squeeze_36_kernel --------------------------
	.section	.nv.constant0.tvmgen_default_fused_squeeze_36_kernel,"a",@progbits
	.sectionflags	@""
	.align	4
.nv.constant0.tvmgen_default_fused_squeeze_36_kernel:
	.zero		368


//--------------------- .nv.constant0.tvmgen_default_fused_squeeze_9_kernel --------------------------
	.section	.nv.constant0.tvmgen_default_fused_squeeze_9_kernel,"a",@progbits
	.sectionflags	@""
	.align	4
.nv.constant0.tvmgen_default_fused_squeeze_9_kernel:
	.zero		368


//--------------------- .nv.constant0.tvmgen_default_fused_squeeze_51_kernel --------------------------
	.section	.nv.constant0.tvmgen_default_fused_squeeze_51_kernel,"a",@progbits
	.sectionflags	@""
	.align	4
.nv.constant0.tvmgen_default_fused_squeeze_51_kernel:
	.zero		368


//--------------------- .nv.constant0.tvmgen_default_fused_squeeze_38_kernel --------------------------
	.section	.nv.constant0.tvmgen_default_fused_squeeze_38_kernel,"a",@progbits
	.sectionflags	@""
	.align	4
.nv.constant0.tvmgen_default_fused_squeeze_38_kernel:
	.zero		368


//--------------------- .nv.constant0.tvmgen_default_fused_transpose_split_kernel_22 --------------------------
	.section	.nv.constant0.tvmgen_default_fused_transpose_split_kernel_22,"a",@progbits
	.sectionflags	@""
	.align	4
.nv.constant0.tvmgen_default_fused_transpose_split_kernel_22:
	.zero		368


//--------------------- .nv.constant0.tvmgen_default_fused_squeeze_19_kernel --------------------------
	.section	.nv.constant0.tvmgen_default_fused_squeeze_19_kernel,"a",@progbits
	.sectionflags	@""
	.align	4
.nv.constant0.tvmgen_default_fused_squeeze_19_kernel:
	.zero		368


//--------------------- .nv.constant0.tvmgen_default_fused_squeeze_32_kernel --------------------------
	.section	.nv.constant0.tvmgen_default_fused_squeeze_32_kernel,"a",@progbits
	.sectionflags	@""
	.align	4
.nv.constant0.tvmgen_default_fused_squeeze_32_kernel:
	.zero		368


//--------------------- .nv.constant0.tvmgen_default_fused_squeeze_22_kernel --------------------------
	.section	.nv.constant0.tvmgen_default_fused_squeeze_22_kernel,"a",@progbits
	.sectionflags	@""
	.align	4
.nv.constant0.tvmgen_default_fused_squeeze_22_kernel:
	.zero		368


//--------------------- .nv.constant0.tvmgen_default_fused_stack_expand_dims_squeeze_transpose_take_kernel --------------------------
	.section	.nv.constant0.tvmgen_default_fused_stack_expand_dims_squeeze_transpose_take_kernel,"a",@progbits
	.sectionflags	@""
	.align	4
.nv.constant0.tvmgen_default_fused_stack_expand_dims_squeeze_transpose_take_kernel:
	.zero		368


//--------------------- .nv.constant0.tvmgen_default_fused_transpose_split_kernel_25 --------------------------
	.section	.nv.constant0.tvmgen_default_fused_transpose_split_kernel_25,"a",@progbits
	.sectionflags	@""
	.align	4
.nv.constant0.tvmgen_default_fused_transpose_split_kernel_25:
	.zero		368


//--------------------- .nv.constant0.tvmgen_default_fused_stack_expand_dims_squeeze_split_kernel_13 --------------------------
	.section	.nv.constant0.tvmgen_default_fused_stack_expand_dims_squeeze_split_kernel_13,"a",@progbits
	.sectionflags	@""
	.align	4
.nv.constant0.tvmgen_default_fused_stack_expand_dims_squeeze_split_kernel_13:
	.zero		368


//--------------------- .nv.constant0.tvmgen_default_fused_squeeze_50_kernel --------------------------
	.section	.nv.constant0.tvmgen_default_fused_squeeze_50_kernel,"a",@progbits
	.sectionflags	@""
	.align	4
.nv.constant0.tvmgen_default_fused_squeeze_50_kernel:
	.zero		368


//--------------------- .nv.constant0.tvmgen_default_fused_squeeze_39_kernel --------------------------
	.section	.nv.constant0.tvmgen_default_fused_squeeze_39_kernel,"a",@progbits
	.sectionflags	@""
	.align	4
.nv.constant0.tvmgen_default_fused_squeeze_39_kernel:
	.zero		368


//--------------------- .nv.constant0.tvmgen_default_fused_squeeze_47_kernel --------------------------
	.section	.nv.constant0.tvmgen_default_fused_squeeze_47_kernel,"a",@progbits
	.sectionflags	@""
	.align	4
.nv.constant0.tvmgen_default_fused_squeeze_47_kernel:
	.zero		368


//--------------------- .nv.constant0.tvmgen_default_fused_squeeze_14_kernel --------------------------
	.section	.nv.constant0.tvmgen_default_fused_squeeze_14_kernel,"a",@progbits
	.sectionflags	@""
	.align	4
.nv.constant0.tvmgen_default_fused_squeeze_14_kernel:
	.zero		368


//--------------------- .nv.constant0.tvmgen_default_fused_squeeze_30_kernel --------------------------
	.section	.nv.constant0.tvmgen_default_fused_squeeze_30_kernel,"a",@progbits
	.sectionflags	@""
	.align	4
.nv.constant0.tvmgen_default_fused_squeeze_30_kernel:
	.zero		368


//--------------------- .nv.constant0.tvmgen_default_fused_squeeze_27_kernel --------------------------
	.section	.nv.constant0.tvmgen_default_fused_squeeze_27_kernel,"a",@progbits
	.sectionflags	@""
	.align	4
.nv.constant0.tvmgen_default_fused_squeeze_27_kernel:
	.zero		368


//--------------------- .nv.constant0.tvmgen_default_fused_transpose_split_kernel_15 --------------------------
	.section	.nv.constant0.tvmgen_default_fused_transpose_split_kernel_15,"a",@progbits
	.sectionflags	@""
	.align	4
.nv.constant0.tvmgen_default_fused_transpose_split_kernel_15:
	.zero		368


//--------------------- .nv.constant0.tvmgen_default_fused_stack_expand_dims_squeeze_split_kernel --------------------------
	.section	.nv.constant0.tvmgen_default_fused_stack_expand_dims_squeeze_split_kernel,"a",@progbits
	.sectionflags	@""
	.align	4
.nv.constant0.tvmgen_default_fused_stack_expand_dims_squeeze_split_kernel:
	.zero		368


//--------------------- .nv.constant0.tvmgen_default_fused_squeeze_35_kernel --------------------------
	.section	.nv.constant0.tvmgen_default_fused_squeeze_35_kernel,"a",@progbits
	.sectionflags	@""
	.align	4
.nv.constant0.tvmgen_default_fused_squeeze_35_kernel:
	.zero		368


//--------------------- .nv.constant0.tvmgen_default_fused_nn_dense_add_tanh_kernel --------------------------
	.section	.nv.constant0.tvmgen_default_fused_nn_dense_add_tanh_kernel,"a",@progbits
	.sectionflags	@""
	.align	4
.nv.constant0.tvmgen_default_fused_nn_dense_add_tanh_kernel:
	.zero		384


//--------------------- .nv.constant0.tvmgen_default_fused_squeeze_15_kernel --------------------------
	.section	.nv.constant0.tvmgen_default_fused_squeeze_15_kernel,"a",@progbits
	.sectionflags	@""
	.align	4
.nv.constant0.tvmgen_default_fused_squeeze_15_kernel:
	.zero		368


//--------------------- .nv.constant0.tvmgen_default_fused_stack_expand_dims_squeeze_split_kernel_9 --------------------------
	.section	.nv.constant0.tvmgen_default_fused_stack_expand_dims_squeeze_split_kernel_9,"a",@progbits
	.sectionflags	@""
	.align	4
.nv.constant0.tvmgen_default_fused_stack_expand_dims_squeeze_split_kernel_9:
	.zero		368


//--------------------- .nv.constant0.tvmgen_default_fused_squeeze_42_kernel --------------------------
	.section	.nv.constant0.tvmgen_default_fused_squeeze_42_kernel,"a",@progbits
	.sectionflags	@""
	.align	4
.nv.constant0.tvmgen_default_fused_squeeze_42_kernel:
	.zero		368


//--------------------- .nv.constant0.tvmgen_default_fused_squeeze_45_kernel --------------------------
	.section	.nv.constant0.tvmgen_default_fused_squeeze_45_kernel,"a",@progbits
	.sectionflags	@""
	.align	4
.nv.constant0.tvmgen_default_fused_squeeze_45_kernel:
	.zero		368


//--------------------- .nv.constant0.tvmgen_default_fused_transpose_split_kernel_1 --------------------------
	.section	.nv.constant0.tvmgen_default_fused_transpose_split_kernel_1,"a",@progbits
	.sectionflags	@""
	.align	4
.nv.constant0.tvmgen_default_fused_transpose_split_kernel_1:
	.zero		368


//--------------------- .nv.constant0.tvmgen_default_fused_squeeze_20_kernel --------------------------
	.section	.nv.constant0.tvmgen_default_fused_squeeze_20_kernel,"a",@progbits
	.sectionflags	@""
	.align	4
.nv.constant0.tvmgen_default_fused_squeeze_20_kernel:
	.zero		368


//--------------------- .nv.constant0.tvmgen_default_fused_squeeze_17_kernel --------------------------
	.section	.nv.constant0.tvmgen_default_fused_squeeze_17_kernel,"a",@progbits
	.sectionflags	@""
	.align	4
.nv.constant0.tvmgen_default_fused_squeeze_17_kernel:
	.zero		368


//--------------------- .nv.constant0.tvmgen_default_fused_squeeze_kernel --------------------------
	.section	.nv.constant0.tvmgen_default_fused_squeeze_kernel,"a",@progbits
	.sectionflags	@""
	.align	4
.nv.constant0.tvmgen_default_fused_squeeze_kernel:
	.zero		368


//--------------------- .nv.constant0.tvmgen_default_fused_squeeze_21_kernel --------------------------
	.section	.nv.constant0.tvmgen_default_fused_squeeze_21_kernel,"a",@progbits
	.sectionflags	@""
	.align	4
.nv.constant0.tvmgen_default_fused_squeeze_21_kernel:
	.zero		368


//--------------------- .nv.constant0.tvmgen_default_fused_squeeze_49_kernel --------------------------
	.section	.nv.constant0.tvmgen_default_fused_squeeze_49_kernel,"a",@progbits
	.sectionflags	@""
	.align	4
.nv.constant0.tvmgen_default_fused_squeeze_49_kernel:
	.zero		368


//--------------------- .nv.constant0.tvmgen_default_fused_squeeze_11_kernel --------------------------
	.section	.nv.constant0.tvmgen_default_fused_squeeze_11_kernel,"a",@progbits
	.sectionflags	@""
	.align	4
.nv.constant0.tvmgen_default_fused_squeeze_11_kernel:
	.zero		368


//--------------------- .nv.constant0.tvmgen_default_fused_squeeze_48_kernel --------------------------
	.section	.nv.constant0.tvmgen_default_fused_squeeze_48_kernel,"a",@progbits
	.sectionflags	@""
	.align	4
.nv.constant0.tvmgen_default_fused_squeeze_48_kernel:
	.zero		368


//--------------------- .nv.constant0.tvmgen_default_fused_stack_expand_dims_squeeze_split_kernel_17 --------------------------
	.section	.nv.constant0.tvmgen_default_fused_stack_expand_dims_squeeze_split_kernel_17,"a",@progbits
	.sectionflags	@""
	.align	4
.nv.constant0.tvmgen_default_fused_stack_expand_dims_squeeze_split_kernel_17:
	.zero		368


//--------------------- .nv.constant0.tvmgen_default_fused_transpose_split_kernel_14 --------------------------
	.section	.nv.constant0.tvmgen_default_fused_transpose_split_kernel_14,"a",@progbits
	.sectionflags	@""
	.align	4
.nv.constant0.tvmgen_default_fused_transpose_split_kernel_14:
	.zero		368


//--------------------- .nv.constant0.tvmgen_default_fused_stack_expand_dims_squeeze_split_kernel_18 --------------------------
	.section	.nv.constant0.tvmgen_default_fused_stack_expand_dims_squeeze_split_kernel_18,"a",@progbits
	.sectionflags	@""
	.align	4
.nv.constant0.tvmgen_default_fused_stack_expand_dims_squeeze_split_kernel_18:
	.zero		368


//--------------------- .nv.constant0.tvmgen_default_fused_stack_expand_dims_squeeze_split_kernel_20 --------------------------
	.section	.nv.constant0.tvmgen_default_fused_stack_expand_dims_squeeze_split_kernel_20,"a",@progbits
	.sectionflags	@""
	.align	4
.nv.constant0.tvmgen_default_fused_stack_expand_dims_squeeze_split_kernel_20:
	.zero		368


//--------------------- .nv.constant0.tvmgen_default_fused_stack_expand_dims_squeeze_split_kernel_27 --------------------------
	.section	.nv.constant0.tvmgen_default_fused_stack_expand_dims_squeeze_split_kernel_27,"a",@progbits
	.sectionflags	@""
	.align	4
.nv.constant0.tvmgen_default_fused_stack_expand_dims_squeeze_split_kernel_27:
	.zero		368


//--------------------- .nv.constant0.tvmgen_default_fused_squeeze_6_kernel --------------------------
	.section	.nv.constant0.tvmgen_default_fused_squeeze_6_kernel,"a",@progbits
	.sectionflags	@""
	.align	4
.nv.constant0.tvmgen_default_fused_squeeze_6_kernel:
	.zero		368


//--------------------- .nv.constant0.tvmgen_default_fused_transpose_split_kernel_2 --------------------------
	.section	.nv.constant0.tvmgen_default_fused_transpose_split_kernel_2,"a",@progbits
	.sectionflags	@""
	.align	4
.nv.constant0.tvmgen_default_fused_transpose_split_kernel_2:
	.zero		368


//--------------------- .nv.constant0.tvmgen_default_fused_transpose_split_kernel_8 --------------------------
	.section	.nv.constant0.tvmgen_default_fused_transpose_split_kernel_8,"a",@progbits
	.sectionflags	@""
	.align	4
.nv.constant0.tvmgen_default_fused_transpose_split_kernel_8:
	.zero		368


//--------------------- .nv.constant0.tvmgen_default_fused_squeeze_53_kernel --------------------------
	.section	.nv.constant0.tvmgen_default_fused_squeeze_53_kernel,"a",@progbits
	.sectionflags	@""
	.align	4
.nv.constant0.tvmgen_default_fused_squeeze_53_kernel:
	.zero		368


//--------------------- .nv.constant0.tvmgen_default_fused_stack_expand_dims_squeeze_split_kernel_19 --------------------------
	.section	.nv.constant0.tvmgen_default_fused_stack_expand_dims_squeeze_split_kernel_19,"a",@progbits
	.sectionflags	@""
	.align	4
.nv.constant0.tvmgen_default_fused_stack_expand_dims_squeeze_split_kernel_19:
	.zero		368


//--------------------- .nv.constant0.tvmgen_default_fused_squeeze_41_kernel --------------------------
	.section	.nv.constant0.tvmgen_default_fused_squeeze_41_kernel,"a",@progbits
	.sectionflags	@""
	.align	4
.nv.constant0.tvmgen_default_fused_squeeze_41_kernel:
	.zero		368


//--------------------- .nv.constant0.tvmgen_default_fused_stack_expand_dims_squeeze_split_kernel_26 --------------------------
	.section	.nv.constant0.tvmgen_default_fused_stack_expand_dims_squeeze_split_kernel_26,"a",@progbits
	.sectionflags	@""
	.align	4
.nv.constant0.tvmgen_default_fused_stack_expand_dims_squeeze_split_kernel_26:
	.zero		368


//--------------------- .nv.constant0.tvmgen_default_fused_stack_expand_dims_squeeze_split_kernel_11 --------------------------
	.section	.nv.constant0.tvmgen_default_fused_stack_expand_dims_squeeze_split_kernel_11,"a",@progbits
	.sectionflags	@""
	.align	4
.nv.constant0.tvmgen_default_fused_stack_expand_dims_squeeze_split_kernel_11:
	.zero		368


//--------------------- .nv.constant0.tvmgen_default_fused_squeeze_55_kernel --------------------------
	.section	.nv.constant0.tvmgen_default_fused_squeeze_55_kernel,"a",@progbits
	.sectionflags	@""
	.align	4
.nv.constant0.tvmgen_default_fused_squeeze_55_kernel:
	.zero		368


//--------------------- .nv.constant0.tvmgen_default_fused_squeeze_33_kernel --------------------------
	.section	.nv.constant0.tvmgen_default_fused_squeeze_33_kernel,"a",@progbits
	.sectionflags	@""
	.align	4
.nv.constant0.tvmgen_default_fused_squeeze_33_kernel:
	.zero		368


//--------------------- .nv.constant0.tvmgen_default_fused_stack_expand_dims_squeeze_split_kernel_6 --------------------------
	.section	.nv.constant0.tvmgen_default_fused_stack_expand_dims_squeeze_split_kernel_6,"a",@progbits
	.sectionflags	@""
	.align	4
.nv.constant0.tvmgen_default_fused_stack_expand_dims_squeeze_split_kernel_6:
	.zero		368


//--------------------- .nv.constant0.tvmgen_default_fused_squeeze_3_kernel --------------------------
	.section	.nv.constant0.tvmgen_default_fused_squeeze_3_kernel,"a",@progbits
	.sectionflags	@""
	.align	4
.nv.constant0.tvmgen_default_fused_squeeze_3_kernel:
	.zero		368


//--------------------- .nv.constant0.tvmgen_default_fused_transpose_split_kernel --------------------------
	.section	.nv.constant0.tvmgen_default_fused_transpose_split_kernel,"a",@progbits
	.sectionflags	@""
	.align	4
.nv.constant0.tvmgen_default_fused_transpose_split_kernel:
	.zero		368


//--------------------- .nv.constant0.tvmgen_default_fused_stack_expand_dims_squeeze_split_kernel_16 --------------------------
	.section	.nv.constant0.tvmgen_default_fused_stack_expand_dims_squeeze_split_kernel_16,"a",@progbits
	.sectionflags	@""
	.align	4
.nv.constant0.tvmgen_default_fused_stack_expand_dims_squeeze_split_kernel_16:
	.zero		368


//--------------------- .nv.constant0.tvmgen_default_fused_squeeze_25_kernel --------------------------
	.section	.nv.constant0.tvmgen_default_fused_squeeze_25_kernel,"a",@progbits
	.sectionflags	@""
	.align	4
.nv.constant0.tvmgen_default_fused_squeeze_25_kernel:
	.zero		368


//--------------------- .nv.constant0.tvmgen_default_fused_stack_expand_dims_squeeze_split_kernel_2 --------------------------
	.section	.nv.constant0.tvmgen_default_fused_stack_expand_dims_squeeze_split_kernel_2,"a",@progbits
	.sectionflags	@""
	.align	4
.nv.constant0.tvmgen_default_fused_stack_expand_dims_squeeze_split_kernel_2:
	.zero		368


//--------------------- .nv.constant0.tvmgen_default_fused_stack_expand_dims_squeeze_split_kernel_25 --------------------------
	.section	.nv.constant0.tvmgen_default_fused_stack_expand_dims_squeeze_split_kernel_25,"a",@progbits
	.sectionflags	@""
	.align	4
.nv.constant0.tvmgen_default_fused_stack_expand_dims_squeeze_split_kernel_25:
	.zero		368


//--------------------- .nv.constant0.tvmgen_default_fused_squeeze_37_kernel --------------------------
	.section	.nv.constant0.tvmgen_default_fused_squeeze_37_kernel,"a",@progbits
	.sectionflags	@""
	.align	4
.nv.constant0.tvmgen_default_fused_squeeze_37_kernel:
	.zero		368


//--------------------- .nv.constant0.tvmgen_default_fused_stack_expand_dims_squeeze_split_kernel_12 --------------------------
	.section	.nv.constant0.tvmgen_default_fused_stack_expand_dims_squeeze_split_kernel_12,"a",@progbits
	.sectionflags	@""
	.align	4
.nv.constant0.tvmgen_default_fused_stack_expand_dims_squeeze_split_kernel_12:
	.zero		368


//--------------------- .nv.constant0.tvmgen_default_fused_transpose_split_kernel_26 --------------------------
	.section	.nv.constant0.tvmgen_default_fused_transpose_split_kernel_26,"a",@progbits
	.sectionflags	@""
	.align	4
.nv.constant0.tvmgen_default_fused_transpose_split_kernel_26:
	.zero		368


//--------------------- .nv.constant0.tvmgen_default_fused_transpose_split_kernel_19 --------------------------
	.section	.nv.constant0.tvmgen_default_fused_transpose_split_kernel_19,"a",@progbits
	.sectionflags	@""
	.align	4
.nv.constant0.tvmgen_default_fused_transpose_split_kernel_19:
	.zero		368


//--------------------- .nv.constant0.tvmgen_default_fused_squeeze_5_kernel --------------------------
	.section	.nv.constant0.tvmgen_default_fused_squeeze_5_kernel,"a",@progbits
	.sectionflags	@""
	.align	4
.nv.constant0.tvmgen_default_fused_squeeze_5_kernel:
	.zero		368


//--------------------- .nv.constant0.tvmgen_default_fused_transpose_split_kernel_5 --------------------------
	.section	.nv.constant0.tvmgen_default_fused_transpose_split_kernel_5,"a",@progbits
	.sectionflags	@""
	.align	4
.nv.constant0.tvmgen_default_fused_transpose_split_kernel_5:
	.zero		368


//--------------------- .nv.constant0.tvmgen_default_fused_squeeze_16_kernel --------------------------
	.section	.nv.constant0.tvmgen_default_fused_squeeze_16_kernel,"a",@progbits
	.sectionflags	@""
	.align	4
.nv.constant0.tvmgen_default_fused_squeeze_16_kernel:
	.zero		368


//--------------------- .nv.constant0.tvmgen_default_fused_stack_expand_dims_squeeze_split_kernel_22 --------------------------
	.section	.nv.constant0.tvmgen_default_fused_stack_expand_dims_squeeze_split_kernel_22,"a",@progbits
	.sectionflags	@""
	.align	4
.nv.constant0.tvmgen_default_fused_stack_expand_dims_squeeze_split_kernel_22:
	.zero		368


//--------------------- .nv.constant0.tvmgen_default_fused_stack_expand_dims_squeeze_split_kernel_4 --------------------------
	.section	.nv.constant0.tvmgen_default_fused_stack_expand_dims_squeeze_split_kernel_4,"a",@progbits
	.sectionflags	@""
	.align	4
.nv.constant0.tvmgen_default_fused_stack_expand_dims_squeeze_split_kernel_4:
	.zero		368


//--------------------- .nv.constant0.tvmgen_default_fused_squeeze_34_kernel --------------------------
	.section	.nv.constant0.tvmgen_default_fused_squeeze_34_kernel,"a",@progbits
	.sectionflags	@""
	.align	4
.nv.constant0.tvmgen_default_fused_squeeze_34_kernel:
	.zero		368


//--------------------- .nv.constant0.tvmgen_default_fused_squeeze_10_kernel --------------------------
	.section	.nv.constant0.tvmgen_default_fused_squeeze_10_kernel,"a",@progbits
	.sectionflags	@""
	.align	4
.nv.constant0.tvmgen_default_fused_squeeze_10_kernel:
	.zero		368


//--------------------- .nv.constant0.tvmgen_default_fused_transpose_split_kernel_3 --------------------------
	.section	.nv.constant0.tvmgen_default_fused_transpose_split_kernel_3,"a",@progbits
	.sectionflags	@""
	.align	4
.nv.constant0.tvmgen_default_fused_transpose_split_kernel_3:
	.zero		368


//--------------------- .nv.constant0.tvmgen_default_fused_nn_dense_add_kernel --------------------------
	.section	.nv.constant0.tvmgen_default_fused_nn_dense_add_kernel,"a",@progbits
	.sectionflags	@""
	.align	4
.nv.constant0.tvmgen_default_fused_nn_dense_add_kernel:
	.zero		384


//--------------------- .nv.constant0.tvmgen_default_fused_stack_expand_dims_squeeze_split_kernel_1 --------------------------
	.section	.nv.constant0.tvmgen_default_fused_stack_expand_dims_squeeze_split_kernel_1,"a",@progbits
	.sectionflags	@""
	.align	4
.nv.constant0.tvmgen_default_fused_stack_expand_dims_squeeze_split_kernel_1:
	.zero		368


//--------------------- .nv.constant0.tvmgen_default_fused_stack_expand_dims_squeeze_split_kernel_3 --------------------------
	.section	.nv.constant0.tvmgen_default_fused_stack_expand_dims_squeeze_split_kernel_3,"a",@progbits
	.sectionflags	@""
	.align	4
.nv.constant0.tvmgen_default_fused_stack_expand_dims_squeeze_split_kernel_3:
	.zero		368


//--------------------- .nv.constant0.tvmgen_default_fused_stack_expand_dims_squeeze_split_kernel_23 --------------------------
	.section	.nv.constant0.tvmgen_default_fused_stack_expand_dims_squeeze_split_kernel_23,"a",@progbits
	.sectionflags	@""
	.align	4
.nv.constant0.tvmgen_default_fused_stack_expand_dims_squeeze_split_kernel_23:
	.zero		368


//--------------------- .nv.constant0.tvmgen_default_fused_transpose_split_kernel_11 --------------------------
	.section	.nv.constant0.tvmgen_default_fused_transpose_split_kernel_11,"a",@progbits
	.sectionflags	@""
	.align	4
.nv.constant0.tvmgen_default_fused_transpose_split_kernel_11:
	.zero		368


//--------------------- .nv.constant0.tvmgen_default_fused_transpose_split_kernel_6 --------------------------
	.section	.nv.constant0.tvmgen_default_fused_transpose_split_kernel_6,"a",@progbits
	.sectionflags	@""
	.align	4
.nv.constant0.tvmgen_default_fused_transpose_split_kernel_6:
	.zero		368


//--------------------- .nv.constant0.tvmgen_default_fused_squeeze_4_kernel --------------------------
	.section	.nv.constant0.tvmgen_default_fused_squeeze_4_kernel,"a",@progbits
	.sectionflags	@""
	.align	4
.nv.constant0.tvmgen_default_fused_squeeze_4_kernel:
	.zero		368


//--------------------- .nv.constant0.tvmgen_default_fused_stack_expand_dims_squeeze_split_kernel_5 --------------------------
	.section	.nv.constant0.tvmgen_default_fused_stack_expand_dims_squeeze_split_kernel_5,"a",@progbits
	.sectionflags	@""
	.align	4
.nv.constant0.tvmgen_default_fused_stack_expand_dims_squeeze_split_kernel_5:
	.zero		368


//--------------------- .nv.constant0.tvmgen_default_fused_squeeze_54_kernel --------------------------
	.section	.nv.constant0.tvmgen_default_fused_squeeze_54_kernel,"a",@progbits
	.sectionflags	@""
	.align	4
.nv.constant0.tvmgen_default_fused_squeeze_54_kernel:
	.zero		368


//--------------------- .nv.constant0.tvmgen_default_fused_transpose_split_kernel_16 --------------------------
	.section	.nv.constant0.tvmgen_default_fused_transpose_split_kernel_16,"a",@progbits
	.sectionflags	@""
	.align	4
.nv.constant0.tvmgen_default_fused_transpose_split_kernel_16:
	.zero		368


//--------------------- .nv.constant0.tvmgen_default_fused_transpose_split_kernel_24 --------------------------
	.section	.nv.constant0.tvmgen_default_fused_transpose_split_kernel_24,"a",@progbits
	.sectionflags	@""
	.align	4
.nv.constant0.tvmgen_default_fused_transpose_split_kernel_24:
	.zero		368


//--------------------- .nv.constant0.tvmgen_default_fused_squeeze_31_kernel --------------------------
	.section	.nv.constant0.tvmgen_default_fused_squeeze_31_kernel,"a",@progbits
	.sectionflags	@""
	.align	4
.nv.constant0.tvmgen_default_fused_squeeze_31_kernel:
	.zero		368


//--------------------- .nv.constant0.tvmgen_default_fused_squeeze_7_kernel --------------------------
	.section	.nv.constant0.tvmgen_default_fused_squeeze_7_kernel,"a",@progbits
	.sectionflags	@""
	.align	4
.nv.constant0.tvmgen_default_fused_squeeze_7_kernel:
	.zero		368


//--------------------- .nv.constant0.tvmgen_default_fused_squeeze_24_kernel --------------------------
	.section	.nv.constant0.tvmgen_default_fused_squeeze_24_kernel,"a",@progbits
	.sectionflags	@""
	.align	4
.nv.constant0.tvmgen_default_fused_squeeze_24_kernel:
	.zero		368


//--------------------- .nv.constant0.tvmgen_default_fused_transpose_split_kernel_10 --------------------------
	.section	.nv.constant0.tvmgen_default_fused_transpose_split_kernel_10,"a",@progbits
	.sectionflags	@""
	.align	4
.nv.constant0.tvmgen_default_fused_transpose_split_kernel_10:
	.zero		368


//--------------------- .nv.constant0.tvmgen_default_fused_stack_expand_dims_squeeze_split_kernel_8 --------------------------
	.section	.nv.constant0.tvmgen_default_fused_stack_expand_dims_squeeze_split_kernel_8,"a",@progbits
	.sectionflags	@""
	.align	4
.nv.constant0.tvmgen_default_fused_stack_expand_dims_squeeze_split_kernel_8:
	.zero		368


//--------------------- .nv.constant0.tvmgen_default_fused_transpose_split_kernel_13 --------------------------
	.section	.nv.constant0.tvmgen_default_fused_transpose_split_kernel_13,"a",@progbits
	.sectionflags	@""
	.align	4
.nv.constant0.tvmgen_default_fused_transpose_split_kernel_13:
	.zero		368


//--------------------- .nv.constant0.tvmgen_default_fused_nn_dense_add_tanh_1_kernel --------------------------
	.section	.nv.constant0.tvmgen_default_fused_nn_dense_add_tanh_1_kernel,"a",@progbits
	.sectionflags	@""
	.align	4
.nv.constant0.tvmgen_default_fused_nn_dense_add_tanh_1_kernel:
	.zero		384


//--------------------- .text.tvmgen_default_fused_squeeze_44_kernel --------------------------
	.section	.text.tvmgen_default_fused_squeeze_44_kernel,"ax",@progbits
	.sectioninfo	@"SHI_REGISTERS=8"
	.align	128
        .global         tvmgen_default_fused_squeeze_44_kernel
        .type           tvmgen_default_fused_squeeze_44_kernel,@function
        .size           tvmgen_default_fused_squeeze_44_kernel,(.L_x_127 - tvmgen_default_fused_squeeze_44_kernel)
        .other          tvmgen_default_fused_squeeze_44_kernel,@"STO_CUDA_ENTRY STV_DEFAULT"
tvmgen_default_fused_squeeze_44_kernel:
.text.tvmgen_default_fused_squeeze_44_kernel:
[----:B------:R-:W-:Y:S02]  /*0000*/  MOV R1, c[0x0][0x28] ;  /* 0x00000a0000017a02 */ /* 0x000fe40000000f00 */
[----:B------:R-:W0:Y:S01]  /*0010*/  S2R R4, SR_TID.X ;  /* 0x0000000000047919 */ /* 0x000e220000002100 */
[----:B------:R-:W-:Y:S01]  /*0020*/  MOV R5, 0x4 ;  /* 0x0000000400057802 */ /* 0x000fe20000000f00 */
[----:B------:R-:W-:-:S04]  /*0030*/  ULDC.64 UR4, c[0x0][0x118] ;  /* 0x0000460000047ab9 */ /* 0x000fc80000000a00 */
[----:B0-----:R-:W-:-:S06]  /*0040*/  IMAD.WIDE R2, R4, R5, c[0x0][0x168] ;  /* 0x00005a0004027625 */ /* 0x001fcc00078e0205 */
[----:B------:R-:W2:Y:S01]  /*0050*/  LDG.E.CONSTANT R3, [R2.64] ;  /* 0x0000000402037981 */ /* 0x000ea2000c1e9900 */
[----:B------:R-:W-:-:S05]  /*0060*/  IMAD.WIDE R4, R4, R5, c[0x0][0x160] ;  /* 0x0000580004047625 */ /* 0x000fca00078e0205 */
[----:B--2---:R-:W-:Y:S01]  /*0070*/  STG.E [R4.64], R3 ;  /* 0x0000000304007986 */ /* 0x004fe2000c101904 */
[----:B------:R-:W-:Y:S05]  /*0080*/  EXIT ;  /* 0x000000000000794d */ /* 0x000fea0003800000 */
.L_x_0:
[----:B------:R-:W-:-:S00]  /*0090*/  BRA `(.L_x_0) ;  /* 0xfffffff000007947 */ /* 0x000fc0000383ffff */
[----:B------:R-:W-:-:S00]  /*00a0*/  NOP ;  /* 0x0000000000007918 */ /* 0x000fc00000000000 */
        /* <DEDUP_REMOVED lines=13> */
.L_x_127:


//--------------------- .text.tvmgen_default_fused_transpose_split_kernel_7 --------------------------
	.section	.text.tvmgen_default_fused_transpose_split_kernel_7,"ax",@progbits
	.sectioninfo	@"SHI_REGISTERS=8"
	.align	128
        .global         tvmgen_default_fused_transpose_split_kernel_7
        .type           tvmgen_default_fused_transpose_split_kernel_7,@function
        .size           tvmgen_default_fused_transpose_split_kernel_7,(.L_x_128 - tvmgen_default_fused_transpose_split_kernel_7)
        .other          tvmgen_default_fused_transpose_split_kernel_7,@"STO_CUDA_ENTRY STV_DEFAULT"
tvmgen_default_fused_transpose_split_kernel_7:
.text.tvmgen_default_fused_transpose_split_kernel_7:
[----:B------:R-:W-:Y:S02]  /*0000*/  MOV R1, c[0x0][0x28] ;  /* 0x00000a0000017a02 */ /* 0x000fe40000000f00 */
[----:B------:R-:W0:Y:S01]  /*0010*/  S2R R4, SR_TID.X ;  /* 0x0000000000047919 */ /* 0x000e220000002100 */
[----:B------:R-:W-:Y:S01]  /*0020*/  MOV R5, 0x4 ;  /* 0x0000000400057802 */ /* 0x000fe20000000f00 */
[----:B------:R-:W-:-:S04]  /*0030*/  ULDC.64 UR4, c[0x0][0x118] ;  /* 0x0000460000047ab9 */ /* 0x000fc80000000a00 */
[----:B0-----:R-:W-:-:S06]  /*0040*/  IMAD.WIDE R2, R4, R5, c[0x0][0x168] ;  /* 0x00005a0004027625 */ /* 0x001fcc00078e0205 */
[----:B------:R-:W2:Y:S01]  /*0050*/  LDG.E.CONSTANT R3, [R2.64+0x310] ;  /* 0x0003100402037981 */ /* 0x000ea2000c1e9900 */
[----:B------:R-:W-:-:S05]  /*0060*/  IMAD.WIDE R4, R4, R5, c[0x0][0x160] ;  /* 0x0000580004047625 */ /* 0x000fca00078e0205 */
[----:B--2---:R-:W-:Y:S01]  /*0070*/  STG.E [R4.64], R3 ;  /* 0x0000000304007986 */ /* 0x004fe2000c101904 */
[----:B------:R-:W-:Y:S05]  /*0080*/  EXIT ;  /* 0x000000000000794d */ /* 0x000fea0003800000 */
.L_x_1:
        /* <DEDUP_REMOVED lines=15> */
.L_x_128:


//--------------------- .text.tvmgen_default_fused_squeeze_18_kernel --------------------------
	.section	.text.tvmgen_default_fused_squeeze_18_kernel,"ax",@progbits
	.sectioninfo	@"SHI_REGISTERS=8"
	.align	128
        .global         tvmgen_default_fused_squeeze_18_kernel
        .type           tvmgen_default_fused_squeeze_18_kernel,@function
        .size           tvmgen_default_fused_squeeze_18_kernel,(.L_x_129 - tvmgen_default_fused_squeeze_18_kernel)
        .other          tvmgen_default_fused_squeeze_18_kernel,@"STO_CUDA_ENTRY STV_DEFAULT"
tvmgen_default_fused_squeeze_18_kernel:
.text.tvmgen_default_fused_squeeze_18_kernel:
        /* <DEDUP_REMOVED lines=9> */
.L_x_2:
        /* <DEDUP_REMOVED lines=15> */
.L_x_129:


//--------------------- .text.tvmgen_default_fused_transpose_split_kernel_4 --------------------------
	.section	.text.tvmgen_default_fused_transpose_split_kernel_4,"ax",@progbits
	.sectioninfo	@"SHI_REGISTERS=8"
	.align	128
        .global         tvmgen_default_fused_transpose_split_kernel_4
        .type           tvmgen_default_fused_transpose_split_kernel_4,@function
        .size           tvmgen_default_fused_transpose_split_kernel_4,(.L_x_130 - tvmgen_default_fused_transpose_split_kernel_4)
        .other          tvmgen_default_fused_transpose_split_kernel_4,@"STO_CUDA_ENTRY STV_DEFAULT"
tvmgen_default_fused_transpose_split_kernel_4:
.text.tvmgen_default_fused_transpose_split_kernel_4:
        /* <DEDUP_REMOVED lines=9> */
.L_x_3:
        /* <DEDUP_REMOVED lines=15> */
.L_x_130:


//--------------------- .text.tvmgen_default_fused_squeeze_28_kernel --------------------------
	.section	.text.tvmgen_default_fused_squeeze_28_kernel,"ax",@progbits
	.sectioninfo	@"SHI_REGISTERS=8"
	.align	128
        .global         tvmgen_default_fused_squeeze_28_kernel
        .type           tvmgen_default_fused_squeeze_28_kernel,@function
        .size           tvmgen_default_fused_squeeze_28_kernel,(.L_x_131 - tvmgen_default_fused_squeeze_28_kernel)
        .other          tvmgen_default_fused_squeeze_28_kernel,@"STO_CUDA_ENTRY STV_DEFAULT"
tvmgen_default_fused_squeeze_28_kernel:
.text.tvmgen_default_fused_squeeze_28_kernel:
        /* <DEDUP_REMOVED lines=9> */
.L_x_4:
        /* <DEDUP_REMOVED lines=15> */
.L_x_131:


//--------------------- .text.tvmgen_default_fused_squeeze_29_kernel --------------------------
	.section	.text.tvmgen_default_fused_squeeze_29_kernel,"ax",@progbits
	.sectioninfo	@"SHI_REGISTERS=8"
	.align	128
        .global         tvmgen_default_fused_squeeze_29_kernel
        .type           tvmgen_default_fused_squeeze_29_kernel,@function
        .size           tvmgen_default_fused_squeeze_29_kernel,(.L_x_132 - tvmgen_default_fused_squeeze_29_kernel)
        .other          tvmgen_default_fused_squeeze_29_kernel,@"STO_CUDA_ENTRY STV_DEFAULT"
tvmgen_default_fused_squeeze_29_kernel:
.text.tvmgen_default_fused_squeeze_29_kernel:
        /* <DEDUP_REMOVED lines=9> */
.L_x_5:
        /* <DEDUP_REMOVED lines=15> */
.L_x_132:


//--------------------- .text.tvmgen_default_fused_transpose_split_kernel_21 --------------------------
	.section	.text.tvmgen_default_fused_transpose_split_kernel_21,"ax",@progbits
	.sectioninfo	@"SHI_REGISTERS=8"
	.align	128
        .global         tvmgen_default_fused_transpose_split_kernel_21
        .type           tvmgen_default_fused_transpose_split_kernel_21,@function
        .size           tvmgen_default_fused_transpose_split_kernel_21,(.L_x_133 - tvmgen_default_fused_transpose_split_kernel_21)
        .other          tvmgen_default_fused_transpose_split_kernel_21,@"STO_CUDA_ENTRY STV_DEFAULT"
tvmgen_default_fused_transpose_split_kernel_21:
.text.tvmgen_default_fused_transpose_split_kernel_21:
        /* <DEDUP_REMOVED lines=9> */
.L_x_6:
        /* <DEDUP_REMOVED lines=15> */
.L_x_133:


//--------------------- .text.tvmgen_default_fused_squeeze_40_kernel --------------------------
	.section	.text.tvmgen_default_fused_squeeze_40_kernel,"ax",@progbits
	.sectioninfo	@"SHI_REGISTERS=8"
	.align	128
        .global         tvmgen_default_fused_squeeze_40_kernel
        .type           tvmgen_default_fused_squeeze_40_kernel,@function
        .size           tvmgen_default_fused_squeeze_40_kernel,(.L_x_134 - tvmgen_default_fused_squeeze_40_kernel)
        .other          tvmgen_default_fused_squeeze_40_kernel,@"STO_CUDA_ENTRY STV_DEFAULT"
tvmgen_default_fused_squeeze_40_kernel:
.text.tvmgen_default_fused_squeeze_40_kernel:
        /* <DEDUP_REMOVED lines=9> */
.L_x_7:
        /* <DEDUP_REMOVED lines=15> */
.L_x_134:


//--------------------- .text.tvmgen_default_fused_squeeze_46_kernel --------------------------
	.section	.text.tvmgen_default_fused_squeeze_46_kernel,"ax",@progbits
	.sectioninfo	@"SHI_REGISTERS=8"
	.align	128
        .global         tvmgen_default_fused_squeeze_46_kernel
        .type           tvmgen_default_fused_squeeze_46_kernel,@function
        .size           tvmgen_default_fused_squeeze_46_kernel,(.L_x_135 - tvmgen_default_fused_squeeze_46_kernel)
        .other          tvmgen_default_fused_squeeze_46_kernel,@"STO_CUDA_ENTRY STV_DEFAULT"
tvmgen_default_fused_squeeze_46_kernel:
.text.tvmgen_default_fused_squeeze_46_kernel:
        /* <DEDUP_REMOVED lines=9> */
.L_x_8:
        /* <DEDUP_REMOVED lines=15> */
.L_x_135:


//--------------------- .text.tvmgen_default_fused_squeeze_43_kernel --------------------------
	.section	.text.tvmgen_default_fused_squeeze_43_kernel,"ax",@progbits
	.sectioninfo	@"SHI_REGISTERS=8"
	.align	128
        .global         tvmgen_default_fused_squeeze_43_kernel
        .type           tvmgen_default_fused_squeeze_43_kernel,@function
        .size           tvmgen_default_fused_squeeze_43_kernel,(.L_x_136 - tvmgen_default_fused_squeeze_43_kernel)
        .other          tvmgen_default_fused_squeeze_43_kernel,@"STO_CUDA_ENTRY STV_DEFAULT"
tvmgen_default_fused_squeeze_43_kernel:
.text.tvmgen_default_fused_squeeze_43_kernel:
        /* <DEDUP_REMOVED lines=9> */
.L_x_9:
        /* <DEDUP_REMOVED lines=15> */
.L_x_136:


//--------------------- .text.tvmgen_default_fused_stack_expand_dims_squeeze_split_kernel_21 --------------------------
	.section	.text.tvmgen_default_fused_stack_expand_dims_squeeze_split_kernel_21,"ax",@progbits
	.sectioninfo	@"SHI_REGISTERS=8"
	.align	128
        .global         tvmgen_default_fused_stack_expand_dims_squeeze_split_kernel_21
        .type           tvmgen_default_fused_stack_expand_dims_squeeze_split_kernel_21,@function
        .size           tvmgen_default_fused_stack_expand_dims_squeeze_split_kernel_21,(.L_x_137 - tvmgen_default_fused_stack_expand_dims_squeeze_split_kernel_21)
        .other          tvmgen_default_fused_stack_expand_dims_squeeze_split_kernel_21,@"STO_CUDA_ENTRY STV_DEFAULT"
tvmgen_default_fused_stack_expand_dims_squeeze_split_kernel_21:
.text.tvmgen_default_fused_stack_expand_dims_squeeze_split_kernel_21:
        /* <DEDUP_REMOVED lines=9> */
.L_x_10:
        /* <DEDUP_REMOVED lines=15> */
.L_x_137:


//--------------------- .text.tvmgen_default_fused_stack_expand_dims_squeeze_split_kernel_7 --------------------------
	.section	.text.tvmgen_default_fused_stack_expand_dims_squeeze_split_kernel_7,"ax",@progbits
	.sectioninfo	@"SHI_REGISTERS=8"
	.align	128
        .global         tvmgen_default_fused_stack_expand_dims_squeeze_split_kernel_7
        .type           tvmgen_default_fused_stack_expand_dims_squeeze_split_kernel_7,@function
        .size           tvmgen_default_fused_stack_expand_dims_squeeze_split_kernel_7,(.L_x_138 - tvmgen_default_fused_stack_expand_dims_squeeze_split_kernel_7)
        .other          tvmgen_default_fused_stack_expand_dims_squeeze_split_kernel_7,@"STO_CUDA_ENTRY STV_DEFAULT"
tvmgen_default_fused_stack_expand_dims_squeeze_split_kernel_7:
.text.tvmgen_default_fused_stack_expand_dims_squeeze_split_kernel_7:
        /* <DEDUP_REMOVED lines=9> */
.L_x_11:
        /* <DEDUP_REMOVED lines=15> */
.L_x_138:


//--------------------- .text.tvmgen_default_fused_transpose_split_kernel_23 --------------------------
	.section	.text.tvmgen_default_fused_transpose_split_kernel_23,"ax",@progbits
	.sectioninfo	@"SHI_REGISTERS=8"
	.align	128
        .global         tvmgen_default_fused_transpose_split_kernel_23
        .type           tvmgen_default_fused_transpose_split_kernel_23,@function
        .size           tvmgen_default_fused_transpose_split_kernel_23,(.L_x_139 - tvmgen_default_fused_transpose_split_kernel_23)
        .other          tvmgen_default_fused_transpose_split_kernel_23,@"STO_CUDA_ENTRY STV_DEFAULT"
tvmgen_default_fused_transpose_split_kernel_23:
.text.tvmgen_default_fused_transpose_split_kernel_23:
        /* <DEDUP_REMOVED lines=9> */
.L_x_12:
        /* <DEDUP_REMOVED lines=15> */
.L_x_139:


//--------------------- .text.tvmgen_default_fused_nn_dense_add_1_kernel --------------------------
	.section	.text.tvmgen_default_fused_nn_dense_add_1_kernel,"ax",@progbits
	.sectionflags	@"SHF_BARRIERS=1"
	.sectioninfo	@"SHI_REGISTERS=18"
	.align	128
        .global         tvmgen_default_fused_nn_dense_add_1_kernel
        .type           tvmgen_default_fused_nn_dense_add_1_kernel,@function
        .size           tvmgen_default_fused_nn_dense_add_1_kernel,(.L_x_140 - tvmgen_default_fused_nn_dense_add_1_kernel)
        .other          tvmgen_default_fused_nn_dense_add_1_kernel,@"STO_CUDA_ENTRY STV_DEFAULT"
tvmgen_default_fused_nn_dense_add_1_kernel:
.text.tvmgen_default_fused_nn_dense_add_1_kernel:
[----:B------:R-:W-:Y:S02]  /*0000*/  MOV R1, c[0x0][0x28] ;  /* 0x00000a0000017a02 */ /* 0x000fe40000000f00 */
[----:B------:R-:W0:Y:S01]  /*0010*/  S2R R13, SR_TID.X ;  /* 0x00000000000d7919 */ /* 0x000e220000002100 */
[----:B------:R-:W-:Y:S01]  /*0020*/  MOV R15, 0x4 ;  /* 0x00000004000f7802 */ /* 0x000fe20000000f00 */
[----:B------:R-:W-:Y:S02]  /*0030*/  ULDC.64 UR4, c[0x0][0x118] ;  /* 0x0000460000047ab9 */ /* 0x000fe40000000a00 */
[----:B------:R-:W1:Y:S02]  /*0040*/  S2R R12, SR_CTAID.X ;  /* 0x00000000000c7919 */ /* 0x000e640000002500 */
[----:B0-----:R-:W-:Y:S01]  /*0050*/  IMAD.WIDE R2, R13, R15, c[0x0][0x168] ;  /* 0x00005a000d027625 */ /* 0x001fe200078e020f */
[----:B-1----:R-:W-:-:S04]  /*0060*/  LEA R4, R12, R13, 0x7 ;  /* 0x0000000d0c047211 */ /* 0x002fc800078e38ff */
[----:B------:R-:W2:Y:S01]  /*0070*/  LDG.E.CONSTANT R7, [R2.64] ;  /* 0x0000000402077981 */ /* 0x000ea2000c1e9900 */
[----:B------:R-:W-:-:S03]  /*0080*/  IMAD.WIDE R4, R4, R15, c[0x0][0x170] ;  /* 0x00005c0004047625 */ /* 0x000fc600078e020f */
[----:B------:R-:W3:Y:S04]  /*0090*/  LDG.E.CONSTANT R6, [R2.64+0x100] ;  /* 0x0001000402067981 */ /* 0x000ee8000c1e9900 */
[----:B------:R0:W2:Y:S04]  /*00a0*/  LDG.E.CONSTANT R0, [R4.64] ;  /* 0x0000000404007981 */ /* 0x0000a8000c1e9900 */
[----:B------:R0:W3:Y:S01]  /*00b0*/  LDG.E.CONSTANT R9, [R4.64+0x100] ;  /* 0x0001000404097981 */ /* 0x0000e2000c1e9900 */
[C---:B------:R-:W-:Y:S02]  /*00c0*/  LOP3.LUT P0, RZ, R13.reuse, 0x1f, RZ, 0xc0, !PT ;  /* 0x0000001f0dff7812 */ /* 0x040fe4000780c0ff */
[----:B------:R-:W-:-:S02]  /*00d0*/  ISETP.GT.AND P1, PT, R13, 0x1, PT ;  /* 0x000000010d00780c */ /* 0x000fc40003f24270 */
[----:B0-----:R-:W-:Y:S01]  /*00e0*/  VOTE.ANY R4, PT, PT ;  /* 0x0000000000047806 */ /* 0x001fe200038e0100 */
[----:B--2---:R-:W-:Y:S01]  /*00f0*/  FFMA R0, R0, R7, RZ ;  /* 0x0000000700007223 */ /* 0x004fe200000000ff */
[----:B------:R-:W-:-:S03]  /*0100*/  VOTE.ANY R7, PT, PT ;  /* 0x0000000000077806 */ /* 0x000fc600038e0100 */
[----:B---3--:R-:W-:-:S05]  /*0110*/  FFMA R0, R9, R6, R0 ;  /* 0x0000000609007223 */ /* 0x008fca0000000000 */
[----:B------:R-:W0:Y:S02]  /*0120*/  SHFL.DOWN PT, R9, R0, 0x10, 0x1f ;  /* 0x0a001f0000097f89 */ /* 0x000e2400000e0000 */
[----:B0-----:R-:W-:-:S05]  /*0130*/  FADD R6, R0, R9 ;  /* 0x0000000900067221 */ /* 0x001fca0000000000 */
[----:B------:R-:W0:Y:S02]  /*0140*/  SHFL.DOWN PT, R9, R6, 0x8, 0x1f ;  /* 0x09001f0006097f89 */ /* 0x000e2400000e0000 */
[----:B0-----:R-:W-:-:S05]  /*0150*/  FADD R8, R6, R9 ;  /* 0x0000000906087221 */ /* 0x001fca0000000000 */
[----:B------:R-:W0:Y:S02]  /*0160*/  SHFL.DOWN PT, R9, R8, 0x4, 0x1f ;  /* 0x08801f0008097f89 */ /* 0x000e2400000e0000 */
[----:B0-----:R-:W-:-:S05]  /*0170*/  FADD R10, R8, R9 ;  /* 0x00000009080a7221 */ /* 0x001fca0000000000 */
[----:B------:R-:W0:Y:S02]  /*0180*/  SHFL.DOWN PT, R3, R10, 0x2, 0x1f ;  /* 0x08401f000a037f89 */ /* 0x000e2400000e0000 */
[----:B0-----:R-:W-:-:S05]  /*0190*/  FADD R2, R10, R3 ;  /* 0x000000030a027221 */ /* 0x001fca0000000000 */
[----:B------:R-:W0:Y:S01]  /*01a0*/  SHFL.DOWN PT, R3, R2, 0x1, 0x1f ;  /* 0x08201f0002037f89 */ /* 0x000e2200000e0000 */
[----:B------:R-:W-:Y:S01]  /*01b0*/  @!P0 SHF.R.S32.HI R0, RZ, 0x5, R13 ;  /* 0x00000005ff008819 */ /* 0x000fe2000001140d */
[----:B0-----:R-:W-:-:S05]  /*01c0*/  @!P0 FADD R3, R2, R3 ;  /* 0x0000000302038221 */ /* 0x001fca0000000000 */
[----:B------:R-:W-:Y:S04]  /*01d0*/  @!P0 STS [R0.X4+0x4], R3 ;  /* 0x0000040300008388 */ /* 0x000fe80000004800 */
[----:B------:R-:W-:Y:S06]  /*01e0*/  BAR.SYNC.DEFER_BLOCKING 0x0 ;  /* 0x0000000000007b1d */ /* 0x000fec0000010000 */
[----:B------:R-:W0:Y:S01]  /*01f0*/  @!P1 LDS R11, [R13.X4+0x4] ;  /* 0x000004000d0b9984 */ /* 0x000e220000004800 */
[----:B------:R-:W-:-:S03]  /*0200*/  ISETP.NE.AND P0, PT, R13, RZ, PT ;  /* 0x000000ff0d00720c */ /* 0x000fc60003f05270 */
[----:B0-----:R-:W0:Y:S02]  /*0210*/  SHFL.DOWN PT, R4, R11, 0x1, 0x1f ;  /* 0x08201f000b047f89 */ /* 0x001e2400000e0000 */
[----:B0-----:R-:W-:-:S08]  /*0220*/  FADD R2, R11, R4 ;  /* 0x000000040b027221 */ /* 0x001fd00000000000 */
[----:B------:R-:W-:Y:S04]  /*0230*/  @!P0 STS [RZ], R2 ;  /* 0x00000002ff008388 */ /* 0x000fe80000000800 */
[----:B------:R-:W-:Y:S06]  /*0240*/  BAR.SYNC.DEFER_BLOCKING 0x0 ;  /* 0x0000000000007b1d */ /* 0x000fec0000010000 */
[----:B------:R-:W0:Y:S04]  /*0250*/  @!P0 LDS R5, [RZ] ;  /* 0x00000000ff058984 */ /* 0x000e280000000800 */
[----:B0-----:R0:W-:Y:S04]  /*0260*/  @!P0 STS [0xc], R5 ;  /* 0x00000c05ff008388 */ /* 0x0011e80000000800 */
[----:B------:R-:W-:Y:S06]  /*0270*/  BAR.SYNC.DEFER_BLOCKING 0x0 ;  /* 0x0000000000007b1d */ /* 0x000fec0000010000 */
[----:B------:R-:W-:Y:S05]  /*0280*/  @P0 EXIT ;  /* 0x000000000000094d */ /* 0x000fea0003800000 */
[CC--:B0-----:R-:W-:Y:S01]  /*0290*/  IMAD.WIDE R2, R12.reuse, R15.reuse, c[0x0][0x178] ;  /* 0x00005e000c027625 */ /* 0x0c1fe200078e020f */
[----:B------:R-:W0:Y:S05]  /*02a0*/  LDS R0, [0xc] ;  /* 0x00000c00ff007984 */ /* 0x000e2a0000000800 */
[----:B------:R-:W0:Y:S01]  /*02b0*/  LDG.E.CONSTANT R3, [R2.64] ;  /* 0x0000000402037981 */ /* 0x000e22000c1e9900 */
[----:B------:R-:W-:Y:S01]  /*02c0*/  IMAD.WIDE R4, R12, R15, c[0x0][0x160] ;  /* 0x000058000c047625 */ /* 0x000fe200078e020f */
[----:B0-----:R-:W-:-:S05]  /*02d0*/  FADD R7, R0, R3 ;  /* 0x0000000300077221 */ /* 0x001fca0000000000 */
[----:B------:R-:W-:Y:S01]  /*02e0*/  STG.E [R4.64], R7 ;  /* 0x0000000704007986 */ /* 0x000fe2000c101904 */
[----:B------:R-:W-:Y:S05]  /*02f0*/  EXIT ;  /* 0x000000000000794d */ /* 0x000fea0003800000 */
.L_x_13:
        /* <DEDUP_REMOVED lines=16> */
.L_x_140:


//--------------------- .text.tvmgen_default_fused_squeeze_1_kernel --------------------------
	.section	.text.tvmgen_default_fused_squeeze_1_kernel,"ax",@progbits
	.sectioninfo	@"SHI_REGISTERS=8"
	.align	128
        .global         tvmgen_default_fused_squeeze_1_kernel
        .type           tvmgen_default_fused_squeeze_1_kernel,@function
        .size           tvmgen_default_fused_squeeze_1_kernel,(.L_x_141 - tvmgen_default_fused_squeeze_1_kernel)
        .other          tvmgen_default_fused_squeeze_1_kernel,@"STO_CUDA_ENTRY STV_DEFAULT"
tvmgen_default_fused_squeeze_1_kernel:
.text.tvmgen_default_fused_squeeze_1_kernel:
        /* <DEDUP_REMOVED lines=9> */
.L_x_14:
        /* <DEDUP_REMOVED lines=15> */
.L_x_141:


//--------------------- .text.tvmgen_default_fused_transpose_split_kernel_17 --------------------------
	.section	.text.tvmgen_default_fused_transpose_split_kernel_17,"ax",@progbits
	.sectioninfo	@"SHI_REGISTERS=8"
	.align	128
        .global         tvmgen_default_fused_transpose_split_kernel_17
        .type           tvmgen_default_fused_transpose_split_kernel_17,@function
        .size           tvmgen_default_fused_transpose_split_kernel_17,(.L_x_142 - tvmgen_default_fused_transpose_split_kernel_17)
        .other          tvmgen_default_fused_transpose_split_kernel_17,@"STO_CUDA_ENTRY STV_DEFAULT"
tvmgen_default_fused_transpose_split_kernel_17:
.text.tvmgen_default_fused_transpose_split_kernel_17:
        /* <DEDUP_REMOVED lines=9> */
.L_x_15:
        /* <DEDUP_REMOVED lines=15> */
.L_x_142:


//--------------------- .text.tvmgen_default_fused_stack_expand_dims_squeeze_split_kernel_14 --------------------------
	.section	.text.tvmgen_default_fused_stack_expand_dims_squeeze_split_kernel_14,"ax",@progbits
	.sectioninfo	@"SHI_REGISTERS=8"
	.align	128
        .global         tvmgen_default_fused_stack_expand_dims_squeeze_split_kernel_14
        .type           tvmgen_default_fused_stack_expand_dims_squeeze_split_kernel_14,@function
        .size           tvmgen_default_fused_stack_expand_dims_squeeze_split_kernel_14,(.L_x_143 - tvmgen_default_fused_stack_expand_dims_squeeze_split_kernel_14)
        .other          tvmgen_default_fused_stack_expand_dims_squeeze_split_kernel_14,@"STO_CUDA_ENTRY STV_DEFAULT"
tvmgen_default_fused_stack_expand_dims_squeeze_split_kernel_14:
.text.tvmgen_default_fused_stack_expand_dims_squeeze_split_kernel_14:
        /* <DEDUP_REMOVED lines=9> */
.L_x_16:
        /* <DEDUP_REMOVED lines=15> */
.L_x_143:


//--------------------- .text.tvmgen_default_fused_squeeze_52_kernel --------------------------
	.section	.text.tvmgen_default_fused_squeeze_52_kernel,"ax",@progbits
	.sectioninfo	@"SHI_REGISTERS=8"
	.align	128
        .global         tvmgen_default_fused_squeeze_52_kernel
        .type           tvmgen_default_fused_squeeze_52_kernel,@function
        .size           tvmgen_default_fused_squeeze_52_kernel,(.L_x_144 - tvmgen_default_fused_squeeze_52_kernel)
        .other          tvmgen_default_fused_squeeze_52_kernel,@"STO_CUDA_ENTRY STV_DEFAULT"
tvmgen_default_fused_squeeze_52_kernel:
.text.tvmgen_default_fused_squeeze_52_kernel:
        /* <DEDUP_REMOVED lines=9> */
.L_x_17:
        /* <DEDUP_REMOVED lines=15> */
.L_x_144:


//--------------------- .text.tvmgen_default_fused_stack_expand_dims_squeeze_split_kernel_10 --------------------------
	.section	.text.tvmgen_default_fused_stack_expand_dims_squeeze_split_kernel_10,"ax",@progbits
	.sectioninfo	@"SHI_REGISTERS=8"
	.align	128
        .global         tvmgen_default_fused_stack_expand_dims_squeeze_split_kernel_10
        .type           tvmgen_default_fused_stack_expand_dims_squeeze_split_kernel_10,@function
        .size           tvmgen_default_fused_stack_expand_dims_squeeze_split_kernel_10,(.L_x_145 - tvmgen_default_fused_stack_expand_dims_squeeze_split_kernel_10)
        .other          tvmgen_default_fused_stack_expand_dims_squeeze_split_kernel_10,@"STO_CUDA_ENTRY STV_DEFAULT"
tvmgen_default_fused_stack_expand_dims_squeeze_split_kernel_10:
.text.tvmgen_default_fused_stack_expand_dims_squeeze_split_kernel_10:
        /* <DEDUP_REMOVED lines=9> */
.L_x_18:
        /* <DEDUP_REMOVED lines=15> */
.L_x_145:


//--------------------- .text.tvmgen_default_fused_stack_expand_dims_squeeze_split_kernel_15 --------------------------
	.section	.text.tvmgen_default_fused_stack_expand_dims_squeeze_split_kernel_15,"ax",@progbits
	.sectioninfo	@"SHI_REGISTERS=8"
	.align	128
        .global         tvmgen_default_fused_stack_expand_dims_squeeze_split_kernel_15
        .type           tvmgen_default_fused_stack_expand_dims_squeeze_split_kernel_15,@function
        .size           tvmgen_default_fused_stack_expand_dims_squeeze_split_kernel_15,(.L_x_146 - tvmgen_default_fused_stack_expand_dims_squeeze_split_kernel_15)
        .other          tvmgen_default_fused_stack_expand_dims_squeeze_split_kernel_15,@"STO_CUDA_ENTRY STV_DEFAULT"
tvmgen_default_fused_stack_expand_dims_squeeze_split_kernel_15:
.text.tvmgen_default_fused_stack_expand_dims_squeeze_split_kernel_15:
        /* <DEDUP_REMOVED lines=9> */
.L_x_19:
        /* <DEDUP_REMOVED lines=15> */
.L_x_146:


//--------------------- .text.tvmgen_default_fused_squeeze_23_kernel --------------------------
	.section	.text.tvmgen_default_fused_squeeze_23_kernel,"ax",@progbits
	.sectioninfo	@"SHI_REGISTERS=8"
	.align	128
        .global         tvmgen_default_fused_squeeze_23_kernel
        .type           tvmgen_default_fused_squeeze_23_kernel,@function
        .size           tvmgen_default_fused_squeeze_23_kernel,(.L_x_147 - tvmgen_default_fused_squeeze_23_kernel)
        .other          tvmgen_default_fused_squeeze_23_kernel,@"STO_CUDA_ENTRY STV_DEFAULT"
tvmgen_default_fused_squeeze_23_kernel:
.text.tvmgen_default_fused_squeeze_23_kernel:
        /* <DEDUP_REMOVED lines=9> */
.L_x_20:
        /* <DEDUP_REMOVED lines=15> */
.L_x_147:


//--------------------- .text.tvmgen_default_fused_transpose_split_kernel_9 --------------------------
	.section	.text.tvmgen_default_fused_transpose_split_kernel_9,"ax",@progbits
	.sectioninfo	@"SHI_REGISTERS=8"
	.align	128
        .global         tvmgen_default_fused_transpose_split_kernel_9
        .type           tvmgen_default_fused_transpose_split_kernel_9,@function
        .size           tvmgen_default_fused_transpose_split_kernel_9,(.L_x_148 - tvmgen_default_fused_transpose_split_kernel_9)
        .other          tvmgen_default_fused_transpose_split_kernel_9,@"STO_CUDA_ENTRY STV_DEFAULT"
tvmgen_default_fused_transpose_split_kernel_9:
.text.tvmgen_default_fused_transpose_split_kernel_9:
        /* <DEDUP_REMOVED lines=9> */
.L_x_21:
        /* <DEDUP_REMOVED lines=15> */
.L_x_148:


//--------------------- .text.tvmgen_default_fused_stack_expand_dims_squeeze_split_kernel_24 --------------------------
	.section	.text.tvmgen_default_fused_stack_expand_dims_squeeze_split_kernel_24,"ax",@progbits
	.sectioninfo	@"SHI_REGISTERS=8"
	.align	128
        .global         tvmgen_default_fused_stack_expand_dims_squeeze_split_kernel_24
        .type           tvmgen_default_fused_stack_expand_dims_squeeze_split_kernel_24,@function
        .size           tvmgen_default_fused_stack_expand_dims_squeeze_split_kernel_24,(.L_x_149 - tvmgen_default_fused_stack_expand_dims_squeeze_split_kernel_24)
        .other          tvmgen_default_fused_stack_expand_dims_squeeze_split_kernel_24,@"STO_CUDA_ENTRY STV_DEFAULT"
tvmgen_default_fused_stack_expand_dims_squeeze_split_kernel_24:
.text.tvmgen_default_fused_stack_expand_dims_squeeze_split_kernel_24:
        /* <DEDUP_REMOVED lines=9> */
.L_x_22:
        /* <DEDUP_REMOVED lines=15> */
.L_x_149:


//--------------------- .text.tvmgen_default_fused_squeeze_8_kernel --------------------------
	.section	.text.tvmgen_default_fused_squeeze_8_kernel,"ax",@progbits
	.sectioninfo	@"SHI_REGISTERS=8"
	.align	128
        .global         tvmgen_default_fused_squeeze_8_kernel
        .type           tvmgen_default_fused_squeeze_8_kernel,@function
        .size           tvmgen_default_fused_squeeze_8_kernel,(.L_x_150 - tvmgen_default_fused_squeeze_8_kernel)
        .other          tvmgen_default_fused_squeeze_8_kernel,@"STO_CUDA_ENTRY STV_DEFAULT"
tvmgen_default_fused_squeeze_8_kernel:
.text.tvmgen_default_fused_squeeze_8_kernel:
        /* <DEDUP_REMOVED lines=9> */
.L_x_23:
        /* <DEDUP_REMOVED lines=15> */
.L_x_150:


//--------------------- .text.tvmgen_default_fused_nn_dense_add_add_tanh_1_kernel --------------------------
	.section	.text.tvmgen_default_fused_nn_dense_add_add_tanh_1_kernel,"ax",@progbits
	.sectionflags	@"SHF_BARRIERS=1"
	.sectioninfo	@"SHI_REGISTERS=18"
	.align	128
        .global         tvmgen_default_fused_nn_dense_add_add_tanh_1_kernel
        .type           tvmgen_default_fused_nn_dense_add_add_tanh_1_kernel,@function
        .size           tvmgen_default_fused_nn_dense_add_add_tanh_1_kernel,(.L_x_151 - tvmgen_default_fused_nn_dense_add_add_tanh_1_kernel)
        .other          tvmgen_default_fused_nn_dense_add_add_tanh_1_kernel,@"STO_CUDA_ENTRY STV_DEFAULT"
tvmgen_default_fused_nn_dense_add_add_tanh_1_kernel:
.text.tvmgen_default_fused_nn_dense_add_add_tanh_1_kernel:
        /* <DEDUP_REMOVED lines=42> */
[----:B------:R-:W0:Y:S03]  /*02a0*/  LDS R0, [0xc] ;  /* 0x00000c00ff007984 */ /* 0x000e260000000800 */
[----:B------:R-:W-:-:S02]  /*02b0*/  IMAD.WIDE R4, R12, R15, c[0x0][0x180] ;  /* 0x000060000c047625 */ /* 0x000fc400078e020f */
[----:B------:R-:W0:Y:S04]  /*02c0*/  LDG.E.CONSTANT R3, [R2.64] ;  /* 0x0000000402037981 */ /* 0x000e28000c1e9900 */
[----:B------:R-:W2:Y:S01]  /*02d0*/  LDG.E.CONSTANT R5, [R4.64] ;  /* 0x0000000404057981 */ /* 0x000ea2000c1e9900 */
[----:B------:R-:W-:Y:S01]  /*02e0*/  SHF.R.S32.HI R7, RZ, 0x1f, R12 ;  /* 0x0000001fff077819 */ /* 0x000fe2000001140c */
[----:B0-----:R-:W-:-:S04]  /*02f0*/  FADD R0, R0, R3 ;  /* 0x0000000300007221 */ /* 0x001fc80000000000 */
[----:B--2---:R-:W-:-:S05]  /*0300*/  FADD R6, R0, R5 ;  /* 0x0000000500067221 */ /* 0x004fca0000000000 */
[----:B------:R-:W-:-:S13]  /*0310*/  FSETP.GE.AND P0, PT, |R6|, 0.60000002384185791016, PT ;  /* 0x3f19999a0600780b */ /* 0x000fda0003f06200 */
[----:B------:R-:W-:Y:S05]  /*0320*/  @!P0 BRA `(.L_x_24) ;  /* 0x000000a000008947 */ /* 0x000fea0003800000 */
[C---:B------:R-:W-:Y:S01]  /*0330*/  FMUL R0, |R6|.reuse, 2.8853900432586669922 ;  /* 0x4038aa3b06007820 */ /* 0x040fe20000400200 */
[----:B------:R-:W-:Y:S02]  /*0340*/  MOV R3, 0x3f800000 ;  /* 0x3f80000000037802 */ /* 0x000fe40000000f00 */
[----:B------:R-:W-:-:S03]  /*0350*/  FSETP.GE.AND P0, PT, |R6|, 9.010913848876953125, PT ;  /* 0x41102cb40600780b */ /* 0x000fc60003f06200 */
[----:B------:R-:W0:Y:S02]  /*0360*/  MUFU.EX2 R0, R0 ;  /* 0x0000000000007308 */ /* 0x000e240000000800 */
[----:B0-----:R-:W-:-:S06]  /*0370*/  FADD R2, R0, 1 ;  /* 0x3f80000000027421 */ /* 0x001fcc0000000000 */
[----:B------:R-:W0:Y:S02]  /*0380*/  MUFU.RCP R2, R2 ;  /* 0x0000000200027308 */ /* 0x000e240000001000 */
[----:B0-----:R-:W-:-:S05]  /*0390*/  FFMA R3, R2, -2, R3 ;  /* 0xc000000002037823 */ /* 0x001fca0000000003 */
[----:B------:R-:W-:-:S04]  /*03a0*/  FSEL R3, R3, 1, !P0 ;  /* 0x3f80000003037808 */ /* 0x000fc80004000000 */
[----:B------:R-:W-:Y:S01]  /*03b0*/  LOP3.LUT R5, R3, 0x80000000, R6, 0xf8, !PT ;  /* 0x8000000003057812 */ /* 0x000fe200078ef806 */
[----:B------:R-:W-:Y:S05]  /*03c0*/  BRA `(.L_x_25) ;  /* 0x0000007000007947 */ /* 0x000fea0003800000 */
.L_x_24:
[----:B------:R-:W-:Y:S01]  /*03d0*/  MOV R0, 0x3c80f082 ;  /* 0x3c80f08200007802 */ /* 0x000fe20000000f00 */
[----:B------:R-:W-:-:S04]  /*03e0*/  FMUL R3, R6, R6 ;  /* 0x0000000606037220 */ /* 0x000fc80000400000 */
[----:B------:R-:W-:-:S04]  /*03f0*/  FFMA R0, R3, R0, -0.052303962409496307373 ;  /* 0xbd563cae03007423 */ /* 0x000fc80000000000 */
[----:B------:R-:W-:-:S04]  /*0400*/  FFMA R0, R3, R0, 0.1331529766321182251 ;  /* 0x3e08594103007423 */ /* 0x000fc80000000000 */
[----:B------:R-:W-:-:S04]  /*0410*/  FFMA R0, R3, R0, -0.33332768082618713379 ;  /* 0xbeaaa9ed03007423 */ /* 0x000fc80000000000 */
[----:B------:R-:W-:-:S04]  /*0420*/  FFMA R3, R3, R0, RZ ;  /* 0x0000000003037223 */ /* 0x000fc800000000ff */
[----:B------:R-:W-:Y:S01]  /*0430*/  FFMA R5, R6, R3, R6 ;  /* 0x0000000306057223 */ /* 0x000fe20000000006 */
.L_x_25:
[----:B------:R-:W-:-:S04]  /*0440*/  LEA R2, P0, R12, c[0x0][0x160], 0x2 ;  /* 0x000058000c027a11 */ /* 0x000fc800078010ff */
[----:B------:R-:W-:-:S05]  /*0450*/  LEA.HI.X R3, R12, c[0x0][0x164], R7, 0x2, P0 ;  /* 0x000059000c037a11 */ /* 0x000fca00000f1407 */
[----:B------:R-:W-:Y:S01]  /*0460*/  STG.E [R2.64], R5 ;  /* 0x0000000502007986 */ /* 0x000fe2000c101904 */
[----:B------:R-:W-:Y:S05]  /*0470*/  EXIT ;  /* 0x000000000000794d */ /* 0x000fea0003800000 */
.L_x_26:
        /* <DEDUP_REMOVED lines=16> */
.L_x_151:


//--------------------- .text.tvmgen_default_fused_squeeze_26_kernel --------------------------
	.section	.text.tvmgen_default_fused_squeeze_26_kernel,"ax",@progbits
	.sectioninfo	@"SHI_REGISTERS=8"
	.align	128
        .global         tvmgen_default_fused_squeeze_26_kernel
        .type           tvmgen_default_fused_squeeze_26_kernel,@function
        .size           tvmgen_default_fused_squeeze_26_kernel,(.L_x_152 - tvmgen_default_fused_squeeze_26_kernel)
        .other          tvmgen_default_fused_squeeze_26_kernel,@"STO_CUDA_ENTRY STV_DEFAULT"
tvmgen_default_fused_squeeze_26_kernel:
.text.tvmgen_default_fused_squeeze_26_kernel:
        /* <DEDUP_REMOVED lines=9> */
.L_x_27:
        /* <DEDUP_REMOVED lines=15> */
.L_x_152:


//--------------------- .text.tvmgen_default_fused_transpose_split_kernel_20 --------------------------
	.section	.text.tvmgen_default_fused_transpose_split_kernel_20,"ax",@progbits
	.sectioninfo	@"SHI_REGISTERS=8"
	.align	128
        .global         tvmgen_default_fused_transpose_split_kernel_20
        .type           tvmgen_default_fused_transpose_split_kernel_20,@function
        .size           tvmgen_default_fused_transpose_split_kernel_20,(.L_x_153 - tvmgen_default_fused_transpose_split_kernel_20)
        .other          tvmgen_default_fused_transpose_split_kernel_20,@"STO_CUDA_ENTRY STV_DEFAULT"
tvmgen_default_fused_transpose_split_kernel_20:
.text.tvmgen_default_fused_transpose_split_kernel_20:
        /* <DEDUP_REMOVED lines=9> */
.L_x_28:
        /* <DEDUP_REMOVED lines=15> */
.L_x_153:


//--------------------- .text.tvmgen_default_fused_nn_dense_add_add_tanh_kernel --------------------------
	.section	.text.tvmgen_default_fused_nn_dense_add_add_tanh_kernel,"ax",@progbits
	.sectionflags	@"SHF_BARRIERS=1"
	.sectioninfo	@"SHI_REGISTERS=15"
	.align	128
        .global         tvmgen_default_fused_nn_dense_add_add_tanh_kernel
        .type           tvmgen_default_fused_nn_dense_add_add_tanh_kernel,@function
        .size           tvmgen_default_fused_nn_dense_add_add_tanh_kernel,(.L_x_154 - tvmgen_default_fused_nn_dense_add_add_tanh_kernel)
        .other          tvmgen_default_fused_nn_dense_add_add_tanh_kernel,@"STO_CUDA_ENTRY STV_DEFAULT"
tvmgen_default_fused_nn_dense_add_add_tanh_kernel:
.text.tvmgen_default_fused_nn_dense_add_add_tanh_kernel:
[----:B------:R-:W-:Y:S02]  /*0000*/  MOV R1, c[0x0][0x28] ;  /* 0x00000a0000017a02 */ /* 0x000fe40000000f00 */
[----:B------:R-:W0:Y:S01]  /*0010*/  S2R R12, SR_TID.X ;  /* 0x00000000000c7919 */ /* 0x000e220000002100 */
[----:B------:R-:W-:Y:S01]  /*0020*/  ULDC.64 UR4, c[0x0][0x118] ;  /* 0x0000460000047ab9 */ /* 0x000fe20000000a00 */
[----:B0-----:R-:W-:-:S13]  /*0030*/  ISETP.GT.AND P0, PT, R12, 0x1b, PT ;  /* 0x0000001b0c00780c */ /* 0x001fda0003f04270 */
[----:B------:R-:W0:Y:S01]  /*0040*/  @!P0 S2R R3, SR_CTAID.X ;  /* 0x0000000000038919 */ /* 0x000e220000002500 */
[----:B------:R-:W-:Y:S01]  /*0050*/  @!P0 MOV R5, 0x4 ;  /* 0x0000000400058802 */ /* 0x000fe20000000f00 */
[----:B0-----:R-:W-:-:S04]  /*0060*/  @!P0 IMAD R4, R3, 0x1c, R12 ;  /* 0x0000001c03048824 */ /* 0x001fc800078e020c */
[----:B------:R-:W-:-:S04]  /*0070*/  @!P0 IMAD.WIDE R2, R12, R5, c[0x0][0x168] ;  /* 0x00005a000c028625 */ /* 0x000fc800078e0205 */
[----:B------:R-:W-:Y:S02]  /*0080*/  @!P0 IMAD.WIDE R4, R4, R5, c[0x0][0x170] ;  /* 0x00005c0004048625 */ /* 0x000fe400078e0205 */
[----:B------:R-:W2:Y:S04]  /*0090*/  @!P0 LDG.E.CONSTANT R3, [R2.64] ;  /* 0x0000000402038981 */ /* 0x000ea8000c1e9900 */
[----:B------:R-:W2:Y:S01]  /*00a0*/  @!P0 LDG.E.CONSTANT R0, [R4.64] ;  /* 0x0000000404008981 */ /* 0x000ea2000c1e9900 */
[----:B------:R-:W-:Y:S02]  /*00b0*/  MOV R6, RZ ;  /* 0x000000ff00067202 */ /* 0x000fe40000000f00 */
[----:B------:R-:W-:Y:S02]  /*00c0*/  VOTE.ANY R7, PT, PT ;  /* 0x0000000000077806 */ /* 0x000fe400038e0100 */
[----:B------:R-:W-:Y:S01]  /*00d0*/  ISETP.GT.AND P1, PT, R12, 0x1, PT ;  /* 0x000000010c00780c */ /* 0x000fe20003f24270 */
[----:B--2---:R-:W-:Y:S01]  /*00e0*/  @!P0 FFMA R6, R0, R3, RZ ;  /* 0x0000000300068223 */ /* 0x004fe200000000ff */
[----:B------:R-:W-:-:S04]  /*00f0*/  LOP3.LUT P0, RZ, R12, 0x1f, RZ, 0xc0, !PT ;  /* 0x0000001f0cff7812 */ /* 0x000fc8000780c0ff */
[----:B------:R-:W0:Y:S09]  /*0100*/  SHFL.DOWN PT, R9, R6, 0x10, 0x1f ;  /* 0x0a001f0006097f89 */ /* 0x000e3200000e0000 */
[----:B------:R-:W-:Y:S01]  /*0110*/  @!P0 SHF.R.S32.HI R4, RZ, 0x5, R12 ;  /* 0x00000005ff048819 */ /* 0x000fe2000001140c */
[----:B0-----:R-:W-:-:S05]  /*0120*/  FADD R0, R9, R6 ;  /* 0x0000000609007221 */ /* 0x001fca0000000000 */
[----:B------:R-:W0:Y:S02]  /*0130*/  SHFL.DOWN PT, R9, R0, 0x8, 0x1f ;  /* 0x09001f0000097f89 */ /* 0x000e2400000e0000 */
[----:B0-----:R-:W-:Y:S01]  /*0140*/  FADD R8, R0, R9 ;  /* 0x0000000900087221 */ /* 0x001fe20000000000 */
[----:B------:R-:W-:-:S04]  /*0150*/  VOTE.ANY R0, PT, PT ;  /* 0x0000000000007806 */ /* 0x000fc800038e0100 */
[----:B------:R-:W0:Y:S02]  /*0160*/  SHFL.DOWN PT, R9, R8, 0x4, 0x1f ;  /* 0x08801f0008097f89 */ /* 0x000e2400000e0000 */
[----:B0-----:R-:W-:-:S05]  /*0170*/  FADD R10, R8, R9 ;  /* 0x00000009080a7221 */ /* 0x001fca0000000000 */
[----:B------:R-:W0:Y:S02]  /*0180*/  SHFL.DOWN PT, R3, R10, 0x2, 0x1f ;  /* 0x08401f000a037f89 */ /* 0x000e2400000e0000 */
[----:B0-----:R-:W-:-:S05]  /*0190*/  FADD R2, R10, R3 ;  /* 0x000000030a027221 */ /* 0x001fca0000000000 */
[----:B------:R-:W0:Y:S02]  /*01a0*/  SHFL.DOWN PT, R3, R2, 0x1, 0x1f ;  /* 0x08201f0002037f89 */ /* 0x000e2400000e0000 */
[----:B0-----:R-:W-:-:S05]  /*01b0*/  FADD R5, R2, R3 ;  /* 0x0000000302057221 */ /* 0x001fca0000000000 */
[----:B------:R-:W-:Y:S04]  /*01c0*/  @!P0 STS [R4.X4+0x4], R5 ;  /* 0x0000040504008388 */ /* 0x000fe80000004800 */
[----:B------:R-:W-:Y:S01]  /*01d0*/  BAR.SYNC.DEFER_BLOCKING 0x0 ;  /* 0x0000000000007b1d */ /* 0x000fe20000010000 */
[----:B------:R-:W-:-:S05]  /*01e0*/  ISETP.NE.AND P0, PT, R12, RZ, PT ;  /* 0x000000ff0c00720c */ /* 0x000fca0003f05270 */
[----:B------:R-:W0:Y:S04]  /*01f0*/  @!P1 LDS R11, [R12.X4+0x4] ;  /* 0x000004000c0b9984 */ /* 0x000e280000004800 */
[----:B0-----:R-:W0:Y:S02]  /*0200*/  SHFL.DOWN PT, R0, R11, 0x1, 0x1f ;  /* 0x08201f000b007f89 */ /* 0x001e2400000e0000 */
[----:B0-----:R-:W-:-:S05]  /*0210*/  FADD R2, R11, R0 ;  /* 0x000000000b027221 */ /* 0x001fca0000000000 */
[----:B------:R-:W-:Y:S04]  /*0220*/  @!P0 STS [RZ], R2 ;  /* 0x00000002ff008388 */ /* 0x000fe80000000800 */
[----:B------:R-:W-:Y:S06]  /*0230*/  BAR.SYNC.DEFER_BLOCKING 0x0 ;  /* 0x0000000000007b1d */ /* 0x000fec0000010000 */
[----:B------:R-:W0:Y:S04]  /*0240*/  @!P0 LDS R3, [RZ] ;  /* 0x00000000ff038984 */ /* 0x000e280000000800 */
[----:B0-----:R0:W-:Y:S04]  /*0250*/  @!P0 STS [0xc], R3 ;  /* 0x00000c03ff008388 */ /* 0x0011e80000000800 */
[----:B------:R-:W-:Y:S06]  /*0260*/  BAR.SYNC.DEFER_BLOCKING 0x0 ;  /* 0x0000000000007b1d */ /* 0x000fec0000010000 */
[----:B------:R-:W-:Y:S05]  /*0270*/  @P0 EXIT ;  /* 0x000000000000094d */ /* 0x000fea0003800000 */
[----:B0-----:R-:W0:Y:S01]  /*0280*/  S2R R8, SR_CTAID.X ;  /* 0x0000000000087919 */ /* 0x001e220000002500 */
[----:B------:R-:W-:-:S03]  /*0290*/  MOV R5, 0x4 ;  /* 0x0000000400057802 */ /* 0x000fc60000000f00 */
[----:B------:R-:W1:Y:S02]  /*02a0*/  LDS R0, [0xc] ;  /* 0x00000c00ff007984 */ /* 0x000e640000000800 */
[----:B0-----:R-:W-:-:S04]  /*02b0*/  IMAD.WIDE R2, R8, R5, c[0x0][0x178] ;  /* 0x00005e0008027625 */ /* 0x001fc800078e0205 */
[----:B------:R-:W-:Y:S02]  /*02c0*/  IMAD.WIDE R4, R8, R5, c[0x0][0x180] ;  /* 0x0000600008047625 */ /* 0x000fe400078e0205 */
[----:B------:R-:W1:Y:S04]  /*02d0*/  LDG.E.CONSTANT R3, [R2.64] ;  /* 0x0000000402037981 */ /* 0x000e68000c1e9900 */
[----:B------:R-:W2:Y:S01]  /*02e0*/  LDG.E.CONSTANT R5, [R4.64] ;  /* 0x0000000404057981 */ /* 0x000ea2000c1e9900 */
[----:B------:R-:W-:Y:S01]  /*02f0*/  SHF.R.S32.HI R7, RZ, 0x1f, R8 ;  /* 0x0000001fff077819 */ /* 0x000fe20000011408 */
[----:B-1----:R-:W-:-:S04]  /*0300*/  FADD R0, R0, R3 ;  /* 0x0000000300007221 */ /* 0x002fc80000000000 */
        /* <DEDUP_REMOVED lines=13> */
.L_x_29:
[----:B------:R-:W-:Y:S01]  /*03e0*/  MOV R0, 0x3c80f082 ;  /* 0x3c80f08200007802 */ /* 0x000fe20000000f00 */
[----:B------:R-:W-:-:S04]  /*03f0*/  FMUL R3, R6, R6 ;  /* 0x0000000606037220 */ /* 0x000fc80000400000 */
[----:B------:R-:W-:-:S04]  /*0400*/  FFMA R0, R3, R0, -0.052303962409496307373 ;  /* 0xbd563cae03007423 */ /* 0x000fc80000000000 */
[----:B------:R-:W-:-:S04]  /*0410*/  FFMA R0, R3, R0, 0.1331529766321182251 ;  /* 0x3e08594103007423 */ /* 0x000fc80000000000 */
[----:B------:R-:W-:-:S04]  /*0420*/  FFMA R0, R3, R0, -0.33332768082618713379 ;  /* 0xbeaaa9ed03007423 */ /* 0x000fc80000000000 */
[----:B------:R-:W-:-:S04]  /*0430*/  FFMA R3, R3, R0, RZ ;  /* 0x0000000003037223 */ /* 0x000fc800000000ff */
[----:B------:R-:W-:Y:S01]  /*0440*/  FFMA R5, R6, R3, R6 ;  /* 0x0000000306057223 */ /* 0x000fe20000000006 */
.L_x_30:
[----:B------:R-:W-:-:S04]  /*0450*/  LEA R2, P0, R8, c[0x0][0x160], 0x2 ;  /* 0x0000580008027a11 */ /* 0x000fc800078010ff */
[----:B------:R-:W-:-:S05]  /*0460*/  LEA.HI.X R3, R8, c[0x0][0x164], R7, 0x2, P0 ;  /* 0x0000590008037a11 */ /* 0x000fca00000f1407 */
[----:B------:R-:W-:Y:S01]  /*0470*/  STG.E [R2.64], R5 ;  /* 0x0000000502007986 */ /* 0x000fe2000c101904 */
[----:B------:R-:W-:Y:S05]  /*0480*/  EXIT ;  /* 0x000000000000794d */ /* 0x000fea0003800000 */
.L_x_31:
        /* <DEDUP_REMOVED lines=15> */
.L_x_154:


//--------------------- .text.tvmgen_default_fused_squeeze_13_kernel --------------------------
	.section	.text.tvmgen_default_fused_squeeze_13_kernel,"ax",@progbits
	.sectioninfo	@"SHI_REGISTERS=8"
	.align	128
        .global         tvmgen_default_fused_squeeze_13_kernel
        .type           tvmgen_default_fused_squeeze_13_kernel,@function
        .size           tvmgen_default_fused_squeeze_13_kernel,(.L_x_155 - tvmgen_default_fused_squeeze_13_kernel)
        .other          tvmgen_default_fused_squeeze_13_kernel,@"STO_CUDA_ENTRY STV_DEFAULT"
tvmgen_default_fused_squeeze_13_kernel:
.text.tvmgen_default_fused_squeeze_13_kernel:
        /* <DEDUP_REMOVED lines=9> */
.L_x_32:
        /* <DEDUP_REMOVED lines=15> */
.L_x_155:


//--------------------- .text.tvmgen_default_fused_transpose_split_kernel_27 --------------------------
	.section	.text.tvmgen_default_fused_transpose_split_kernel_27,"ax",@progbits
	.sectioninfo	@"SHI_REGISTERS=8"
	.align	128
        .global         tvmgen_default_fused_transpose_split_kernel_27
        .type           tvmgen_default_fused_transpose_split_kernel_27,@function
        .size           tvmgen_default_fused_transpose_split_kernel_27,(.L_x_156 - tvmgen_default_fused_transpose_split_kernel_27)
        .other          tvmgen_default_fused_transpose_split_kernel_27,@"STO_CUDA_ENTRY STV_DEFAULT"
tvmgen_default_fused_transpose_split_kernel_27:
.text.tvmgen_default_fused_transpose_split_kernel_27:
        /* <DEDUP_REMOVED lines=9> */
.L_x_33:
        /* <DEDUP_REMOVED lines=15> */
.L_x_156:


//--------------------- .text.tvmgen_default_fused_squeeze_2_kernel --------------------------
	.section	.text.tvmgen_default_fused_squeeze_2_kernel,"ax",@progbits
	.sectioninfo	@"SHI_REGISTERS=8"
	.align	128
        .global         tvmgen_default_fused_squeeze_2_kernel
        .type           tvmgen_default_fused_squeeze_2_kernel,@function
        .size           tvmgen_default_fused_squeeze_2_kernel,(.L_x_157 - tvmgen_default_fused_squeeze_2_kernel)
        .other          tvmgen_default_fused_squeeze_2_kernel,@"STO_CUDA_ENTRY STV_DEFAULT"
tvmgen_default_fused_squeeze_2_kernel:
.text.tvmgen_default_fused_squeeze_2_kernel:
        /* <DEDUP_REMOVED lines=9> */
.L_x_34:
        /* <DEDUP_REMOVED lines=15> */
.L_x_157:


//--------------------- .text.tvmgen_default_fused_squeeze_12_kernel --------------------------
	.section	.text.tvmgen_default_fused_squeeze_12_kernel,"ax",@progbits
	.sectioninfo	@"SHI_REGISTERS=8"
	.align	128
        .global         tvmgen_default_fused_squeeze_12_kernel
        .type           tvmgen_default_fused_squeeze_12_kernel,@function
        .size           tvmgen_default_fused_squeeze_12_kernel,(.L_x_158 - tvmgen_default_fused_squeeze_12_kernel)
        .other          tvmgen_default_fused_squeeze_12_kernel,@"STO_CUDA_ENTRY STV_DEFAULT"
tvmgen_default_fused_squeeze_12_kernel:
.text.tvmgen_default_fused_squeeze_12_kernel:
        /* <DEDUP_REMOVED lines=9> */
.L_x_35:
        /* <DEDUP_REMOVED lines=15> */
.L_x_158:


//--------------------- .text.tvmgen_default_fused_transpose_split_kernel_12 --------------------------
	.section	.text.tvmgen_default_fused_transpose_split_kernel_12,"ax",@progbits
	.sectioninfo	@"SHI_REGISTERS=8"
	.align	128
        .global         tvmgen_default_fused_transpose_split_kernel_12
        .type           tvmgen_default_fused_transpose_split_kernel_12,@function
        .size           tvmgen_default_fused_transpose_split_kernel_12,(.L_x_159 - tvmgen_default_fused_transpose_split_kernel_12)
        .other          tvmgen_default_fused_transpose_split_kernel_12,@"STO_CUDA_ENTRY STV_DEFAULT"
tvmgen_default_fused_transpose_split_kernel_12:
.text.tvmgen_default_fused_transpose_split_kernel_12:
        /* <DEDUP_REMOVED lines=9> */
.L_x_36:
        /* <DEDUP_REMOVED lines=15> */
.L_x_159:


//--------------------- .text.tvmgen_default_fused_transpose_split_kernel_18 --------------------------
	.section	.text.tvmgen_default_fused_transpose_split_kernel_18,"ax",@progbits
	.sectioninfo	@"SHI_REGISTERS=8"
	.align	128
        .global         tvmgen_default_fused_transpose_split_kernel_18
        .type           tvmgen_default_fused_transpose_split_kernel_18,@function
        .size           tvmgen_default_fused_transpose_split_kernel_18,(.L_x_160 - tvmgen_default_fused_transpose_split_kernel_18)
        .other          tvmgen_default_fused_transpose_split_kernel_18,@"STO_CUDA_ENTRY STV_DEFAULT"
tvmgen_default_fused_transpose_split_kernel_18:
.text.tvmgen_default_fused_transpose_split_kernel_18:
        /* <DEDUP_REMOVED lines=9> */
.L_x_37:
        /* <DEDUP_REMOVED lines=15> */
.L_x_160:


//--------------------- .text.tvmgen_default_fused_squeeze_36_kernel --------------------------
	.section	.text.tvmgen_default_fused_squeeze_36_kernel,"ax",@progbits
	.sectioninfo	@"SHI_REGISTERS=8"
	.align	128
        .global         tvmgen_default_fused_squeeze_36_kernel
        .type           tvmgen_default_fused_squeeze_36_kernel,@function
        .size           tvmgen_default_fused_squeeze_36_kernel,(.L_x_161 - tvmgen_default_fused_squeeze_36_kernel)
        .other          tvmgen_default_fused_squeeze_36_kernel,@"STO_CUDA_ENTRY STV_DEFAULT"
tvmgen_default_fused_squeeze_36_kernel:
.text.tvmgen_default_fused_squeeze_36_kernel:
        /* <DEDUP_REMOVED lines=9> */
.L_x_38:
        /* <DEDUP_REMOVED lines=15> */
.L_x_161:


//--------------------- .text.tvmgen_default_fused_squeeze_9_kernel --------------------------
	.section	.text.tvmgen_default_fused_squeeze_9_kernel,"ax",@progbits
	.sectioninfo	@"SHI_REGISTERS=8"
	.align	128
        .global         tvmgen_default_fused_squeeze_9_kernel
        .type           tvmgen_default_fused_squeeze_9_kernel,@function
        .size           tvmgen_default_fused_squeeze_9_kernel,(.L_x_162 - tvmgen_default_fused_squeeze_9_kernel)
        .other          tvmgen_default_fused_squeeze_9_kernel,@"STO_CUDA_ENTRY STV_DEFAULT"
tvmgen_default_fused_squeeze_9_kernel:
.text.tvmgen_default_fused_squeeze_9_kernel:
        /* <DEDUP_REMOVED lines=9> */
.L_x_39:
        /* <DEDUP_REMOVED lines=15> */
.L_x_162:


//--------------------- .text.tvmgen_default_fused_squeeze_51_kernel --------------------------
	.section	.text.tvmgen_default_fused_squeeze_51_kernel,"ax",@progbits
	.sectioninfo	@"SHI_REGISTERS=8"
	.align	128
        .global         tvmgen_default_fused_squeeze_51_kernel
        .type           tvmgen_default_fused_squeeze_51_kernel,@function
        .size           tvmgen_default_fused_squeeze_51_kernel,(.L_x_163 - tvmgen_default_fused_squeeze_51_kernel)
        .other          tvmgen_default_fused_squeeze_51_kernel,@"STO_CUDA_ENTRY STV_DEFAULT"
tvmgen_default_fused_squeeze_51_kernel:
.text.tvmgen_default_fused_squeeze_51_kernel:
        /* <DEDUP_REMOVED lines=9> */
.L_x_40:
        /* <DEDUP_REMOVED lines=15> */
.L_x_163:


//--------------------- .text.tvmgen_default_fused_squeeze_38_kernel --------------------------
	.section	.text.tvmgen_default_fused_squeeze_38_kernel,"ax",@progbits
	.sectioninfo	@"SHI_REGISTERS=8"
	.align	128
        .global         tvmgen_default_fused_squeeze_38_kernel
        .type           tvmgen_default_fused_squeeze_38_kernel,@function
        .size           tvmgen_default_fused_squeeze_38_kernel,(.L_x_164 - tvmgen_default_fused_squeeze_38_kernel)
        .other          tvmgen_default_fused_squeeze_38_kernel,@"STO_CUDA_ENTRY STV_DEFAULT"
tvmgen_default_fused_squeeze_38_kernel:
.text.tvmgen_default_fused_squeeze_38_kernel:
        /* <DEDUP_REMOVED lines=9> */
.L_x_41:
        /* <DEDUP_REMOVED lines=15> */
.L_x_164:


//--------------------- .text.tvmgen_default_fused_transpose_split_kernel_22 --------------------------
	.section	.text.tvmgen_default_fused_transpose_split_kernel_22,"ax",@progbits
	.sectioninfo	@"SHI_REGISTERS=8"
	.align	128
        .global         tvmgen_default_fused_transpose_split_kernel_22
        .type           tvmgen_default_fused_transpose_split_kernel_22,@function
        .size           tvmgen_default_fused_transpose_split_kernel_22,(.L_x_165 - tvmgen_default_fused_transpose_split_kernel_22)
        .other          tvmgen_default_fused_transpose_split_kernel_22,@"STO_CUDA_ENTRY STV_DEFAULT"
tvmgen_default_fused_transpose_split_kernel_22:
.text.tvmgen_default_fused_transpose_split_kernel_22:
        /* <DEDUP_REMOVED lines=9> */
.L_x_42:
        /* <DEDUP_REMOVED lines=15> */
.L_x_165:


//--------------------- .text.tvmgen_default_fused_squeeze_19_kernel --------------------------
	.section	.text.tvmgen_default_fused_squeeze_19_kernel,"ax",@progbits
	.sectioninfo	@"SHI_REGISTERS=8"
	.align	128
        .global         tvmgen_default_fused_squeeze_19_kernel
        .type           tvmgen_default_fused_squeeze_19_kernel,@function
        .size           tvmgen_default_fused_squeeze_19_kernel,(.L_x_166 - tvmgen_default_fused_squeeze_19_kernel)
        .other          tvmgen_default_fused_squeeze_19_kernel,@"STO_CUDA_ENTRY STV_DEFAULT"
tvmgen_default_fused_squeeze_19_kernel:
.text.tvmgen_default_fused_squeeze_19_kernel:
        /* <DEDUP_REMOVED lines=9> */
.L_x_43:
        /* <DEDUP_REMOVED lines=15> */
.L_x_166:


//--------------------- .text.tvmgen_default_fused_squeeze_32_kernel --------------------------
	.section	.text.tvmgen_default_fused_squeeze_32_kernel,"ax",@progbits
	.sectioninfo	@"SHI_REGISTERS=8"
	.align	128
        .global         tvmgen_default_fused_squeeze_32_kernel
        .type           tvmgen_default_fused_squeeze_32_kernel,@function
        .size           tvmgen_default_fused_squeeze_32_kernel,(.L_x_167 - tvmgen_default_fused_squeeze_32_kernel)
        .other          tvmgen_default_fused_squeeze_32_kernel,@"STO_CUDA_ENTRY STV_DEFAULT"
tvmgen_default_fused_squeeze_32_kernel:
.text.tvmgen_default_fused_squeeze_32_kernel:
        /* <DEDUP_REMOVED lines=9> */
.L_x_44:
        /* <DEDUP_REMOVED lines=15> */
.L_x_167:


//--------------------- .text.tvmgen_default_fused_squeeze_22_kernel --------------------------
	.section	.text.tvmgen_default_fused_squeeze_22_kernel,"ax",@progbits
	.sectioninfo	@"SHI_REGISTERS=8"
	.align	128
        .global         tvmgen_default_fused_squeeze_22_kernel
        .type           tvmgen_default_fused_squeeze_22_kernel,@function
        .size           tvmgen_default_fused_squeeze_22_kernel,(.L_x_168 - tvmgen_default_fused_squeeze_22_kernel)
        .other          tvmgen_default_fused_squeeze_22_kernel,@"STO_CUDA_ENTRY STV_DEFAULT"
tvmgen_default_fused_squeeze_22_kernel:
.text.tvmgen_default_fused_squeeze_22_kernel:
        /* <DEDUP_REMOVED lines=9> */
.L_x_45:
        /* <DEDUP_REMOVED lines=15> */
.L_x_168:


//--------------------- .text.tvmgen_default_fused_stack_expand_dims_squeeze_transpose_take_kernel --------------------------
	.section	.text.tvmgen_default_fused_stack_expand_dims_squeeze_transpose_take_kernel,"ax",@progbits
	.sectioninfo	@"SHI_REGISTERS=8"
	.align	128
        .global         tvmgen_default_fused_stack_expand_dims_squeeze_transpose_take_kernel
        .type           tvmgen_default_fused_stack_expand_dims_squeeze_transpose_take_kernel,@function
        .size           tvmgen_default_fused_stack_expand_dims_squeeze_transpose_take_kernel,(.L_x_169 - tvmgen_default_fused_stack_expand_dims_squeeze_transpose_take_kernel)
        .other          tvmgen_default_fused_stack_expand_dims_squeeze_transpose_take_kernel,@"STO_CUDA_ENTRY STV_DEFAULT"
tvmgen_default_fused_stack_expand_dims_squeeze_transpose_take_kernel:
.text.tvmgen_default_fused_stack_expand_dims_squeeze_transpose_take_kernel:
        /* <DEDUP_REMOVED lines=9> */
.L_x_46:
        /* <DEDUP_REMOVED lines=15> */
.L_x_169:


//--------------------- .text.tvmgen_default_fused_transpose_split_kernel_25 --------------------------
	.section	.text.tvmgen_default_fused_transpose_split_kernel_25,"ax",@progbits
	.sectioninfo	@"SHI_REGISTERS=8"
	.align	128
        .global         tvmgen_default_fused_transpose_split_kernel_25
        .type           tvmgen_default_fused_transpose_split_kernel_25,@function
        .size           tvmgen_default_fused_transpose_split_kernel_25,(.L_x_170 - tvmgen_default_fused_transpose_split_kernel_25)
        .other          tvmgen_default_fused_transpose_split_kernel_25,@"STO_CUDA_ENTRY STV_DEFAULT"
tvmgen_default_fused_transpose_split_kernel_25:
.text.tvmgen_default_fused_transpose_split_kernel_25:
        /* <DEDUP_REMOVED lines=9> */
.L_x_47:
        /* <DEDUP_REMOVED lines=15> */
.L_x_170:


//--------------------- .text.tvmgen_default_fused_stack_expand_dims_squeeze_split_kernel_13 --------------------------
	.section	.text.tvmgen_default_fused_stack_expand_dims_squeeze_split_kernel_13,"ax",@progbits
	.sectioninfo	@"SHI_REGISTERS=8"
	.align	128
        .global         tvmgen_default_fused_stack_expand_dims_squeeze_split_kernel_13
        .type           tvmgen_default_fused_stack_expand_dims_squeeze_split_kernel_13,@function
        .size           tvmgen_default_fused_stack_expand_dims_squeeze_split_kernel_13,(.L_x_171 - tvmgen_default_fused_stack_expand_dims_squeeze_split_kernel_13)
        .other          tvmgen_default_fused_stack_expand_dims_squeeze_split_kernel_13,@"STO_CUDA_ENTRY STV_DEFAULT"
tvmgen_default_fused_stack_expand_dims_squeeze_split_kernel_13:
.text.tvmgen_default_fused_stack_expand_dims_squeeze_split_kernel_13:
        /* <DEDUP_REMOVED lines=9> */
.L_x_48:
        /* <DEDUP_REMOVED lines=15> */
.L_x_171:


//--------------------- .text.tvmgen_default_fused_squeeze_50_kernel --------------------------
	.section	.text.tvmgen_default_fused_squeeze_50_kernel,"ax",@progbits
	.sectioninfo	@"SHI_REGISTERS=8"
	.align	128
        .global         tvmgen_default_fused_squeeze_50_kernel
        .type           tvmgen_default_fused_squeeze_50_kernel,@function
        .size           tvmgen_default_fused_squeeze_50_kernel,(.L_x_172 - tvmgen_default_fused_squeeze_50_kernel)
        .other          tvmgen_default_fused_squeeze_50_kernel,@"STO_CUDA_ENTRY STV_DEFAULT"
tvmgen_default_fused_squeeze_50_kernel:
.text.tvmgen_default_fused_squeeze_50_kernel:
        /* <DEDUP_REMOVED lines=9> */
.L_x_49:
        /* <DEDUP_REMOVED lines=15> */
.L_x_172:


//--------------------- .text.tvmgen_default_fused_squeeze_39_kernel --------------------------
	.section	.text.tvmgen_default_fused_squeeze_39_kernel,"ax",@progbits
	.sectioninfo	@"SHI_REGISTERS=8"
	.align	128
        .global         tvmgen_default_fused_squeeze_39_kernel
        .type           tvmgen_default_fused_squeeze_39_kernel,@function
        .size           tvmgen_default_fused_squeeze_39_kernel,(.L_x_173 - tvmgen_default_fused_squeeze_39_kernel)
        .other          tvmgen_default_fused_squeeze_39_kernel,@"STO_CUDA_ENTRY STV_DEFAULT"
tvmgen_default_fused_squeeze_39_kernel:
.text.tvmgen_default_fused_squeeze_39_kernel:
        /* <DEDUP_REMOVED lines=9> */
.L_x_50:
        /* <DEDUP_REMOVED lines=15> */
.L_x_173:


//--------------------- .text.tvmgen_default_fused_squeeze_47_kernel --------------------------
	.section	.text.tvmgen_default_fused_squeeze_47_kernel,"ax",@progbits
	.sectioninfo	@"SHI_REGISTERS=8"
	.align	128
        .global         tvmgen_default_fused_squeeze_47_kernel
        .type           tvmgen_default_fused_squeeze_47_kernel,@function
        .size           tvmgen_default_fused_squeeze_47_kernel,(.L_x_174 - tvmgen_default_fused_squeeze_47_kernel)
        .other          tvmgen_default_fused_squeeze_47_kernel,@"STO_CUDA_ENTRY STV_DEFAULT"
tvmgen_default_fused_squeeze_47_kernel:
.text.tvmgen_default_fused_squeeze_47_kernel:
        /* <DEDUP_REMOVED lines=9> */
.L_x_51:
        /* <DEDUP_REMOVED lines=15> */
.L_x_174:


//--------------------- .text.tvmgen_default_fused_squeeze_14_kernel --------------------------
	.section	.text.tvmgen_default_fused_squeeze_14_kernel,"ax",@progbits
	.sectioninfo	@"SHI_REGISTERS=8"
	.align	128
        .global         tvmgen_default_fused_squeeze_14_kernel
        .type           tvmgen_default_fused_squeeze_14_kernel,@function
        .size           tvmgen_default_fused_squeeze_14_kernel,(.L_x_175 - tvmgen_default_fused_squeeze_14_kernel)
        .other          tvmgen_default_fused_squeeze_14_kernel,@"STO_CUDA_ENTRY STV_DEFAULT"
tvmgen_default_fused_squeeze_14_kernel:
.text.tvmgen_default_fused_squeeze_14_kernel:
        /* <DEDUP_REMOVED lines=9> */
.L_x_52:
        /* <DEDUP_REMOVED lines=15> */
.L_x_175:


//--------------------- .text.tvmgen_default_fused_squeeze_30_kernel --------------------------
	.section	.text.tvmgen_default_fused_squeeze_30_kernel,"ax",@progbits
	.sectioninfo	@"SHI_REGISTERS=8"
	.align	128
        .global         tvmgen_default_fused_squeeze_30_kernel
        .type           tvmgen_default_fused_squeeze_30_kernel,@function
        .size           tvmgen_default_fused_squeeze_30_kernel,(.L_x_176 - tvmgen_default_fused_squeeze_30_kernel)
        .other          tvmgen_default_fused_squeeze_30_kernel,@"STO_CUDA_ENTRY STV_DEFAULT"
tvmgen_default_fused_squeeze_30_kernel:
.text.tvmgen_default_fused_squeeze_30_kernel:
        /* <DEDUP_REMOVED lines=9> */
.L_x_53:
        /* <DEDUP_REMOVED lines=15> */
.L_x_176:


//--------------------- .text.tvmgen_default_fused_squeeze_27_kernel --------------------------
	.section	.text.tvmgen_default_fused_squeeze_27_kernel,"ax",@progbits
	.sectioninfo	@"SHI_REGISTERS=8"
	.align	128
        .global         tvmgen_default_fused_squeeze_27_kernel
        .type           tvmgen_default_fused_squeeze_27_kernel,@function
        .size           tvmgen_default_fused_squeeze_27_kernel,(.L_x_177 - tvmgen_default_fused_squeeze_27_kernel)
        .other          tvmgen_default_fused_squeeze_27_kernel,@"STO_CUDA_ENTRY STV_DEFAULT"
tvmgen_default_fused_squeeze_27_kernel:
.text.tvmgen_default_fused_squeeze_27_kernel:
        /* <DEDUP_REMOVED lines=9> */
.L_x_54:
        /* <DEDUP_REMOVED lines=15> */
.L_x_177:


//--------------------- .text.tvmgen_default_fused_transpose_split_kernel_15 --------------------------
	.section	.text.tvmgen_default_fused_transpose_split_kernel_15,"ax",@progbits
	.sectioninfo	@"SHI_REGISTERS=8"
	.align	128
        .global         tvmgen_default_fused_transpose_split_kernel_15
        .type           tvmgen_default_fused_transpose_split_kernel_15,@function
        .size           tvmgen_default_fused_transpose_split_kernel_15,(.L_x_178 - tvmgen_default_fused_transpose_split_kernel_15)
        .other          tvmgen_default_fused_transpose_split_kernel_15,@"STO_CUDA_ENTRY STV_DEFAULT"
tvmgen_default_fused_transpose_split_kernel_15:
.text.tvmgen_default_fused_transpose_split_kernel_15:
        /* <DEDUP_REMOVED lines=9> */
.L_x_55:
        /* <DEDUP_REMOVED lines=15> */
.L_x_178:


//--------------------- .text.tvmgen_default_fused_stack_expand_dims_squeeze_split_kernel --------------------------
	.section	.text.tvmgen_default_fused_stack_expand_dims_squeeze_split_kernel,"ax",@progbits
	.sectioninfo	@"SHI_REGISTERS=8"
	.align	128
        .global         tvmgen_default_fused_stack_expand_dims_squeeze_split_kernel
        .type           tvmgen_default_fused_stack_expand_dims_squeeze_split_kernel,@function
        .size           tvmgen_default_fused_stack_expand_dims_squeeze_split_kernel,(.L_x_179 - tvmgen_default_fused_stack_expand_dims_squeeze_split_kernel)
        .other          tvmgen_default_fused_stack_expand_dims_squeeze_split_kernel,@"STO_CUDA_ENTRY STV_DEFAULT"
tvmgen_default_fused_stack_expand_dims_squeeze_split_kernel:
.text.tvmgen_default_fused_stack_expand_dims_squeeze_split_kernel:
        /* <DEDUP_REMOVED lines=9> */
.L_x_56:
        /* <DEDUP_REMOVED lines=15> */
.L_x_179:


//--------------------- .text.tvmgen_default_fused_squeeze_35_kernel --------------------------
	.section	.text.tvmgen_default_fused_squeeze_35_kernel,"ax",@progbits
	.sectioninfo	@"SHI_REGISTERS=8"
	.align	128
        .global         tvmgen_default_fused_squeeze_35_kernel
        .type           tvmgen_default_fused_squeeze_35_kernel,@function
        .size           tvmgen_default_fused_squeeze_35_kernel,(.L_x_180 - tvmgen_default_fused_squeeze_35_kernel)
        .other          tvmgen_default_fused_squeeze_35_kernel,@"STO_CUDA_ENTRY STV_DEFAULT"
tvmgen_default_fused_squeeze_35_kernel:
.text.tvmgen_default_fused_squeeze_35_kernel:
        /* <DEDUP_REMOVED lines=9> */
.L_x_57:
        /* <DEDUP_REMOVED lines=15> */
.L_x_180:


//--------------------- .text.tvmgen_default_fused_nn_dense_add_tanh_kernel --------------------------
	.section	.text.tvmgen_default_fused_nn_dense_add_tanh_kernel,"ax",@progbits
	.sectionflags	@"SHF_BARRIERS=1"
	.sectioninfo	@"SHI_REGISTERS=15"
	.align	128
        .global         tvmgen_default_fused_nn_dense_add_tanh_kernel
        .type           tvmgen_default_fused_nn_dense_add_tanh_kernel,@function
        .size           tvmgen_default_fused_nn_dense_add_tanh_kernel,(.L_x_181 - tvmgen_default_fused_nn_dense_add_tanh_kernel)
        .other          tvmgen_default_fused_nn_dense_add_tanh_kernel,@"STO_CUDA_ENTRY STV_DEFAULT"
tvmgen_default_fused_nn_dense_add_tanh_kernel:
.text.tvmgen_default_fused_nn_dense_add_tanh_kernel:
        /* <DEDUP_REMOVED lines=43> */
[----:B0-----:R-:W-:-:S06]  /*02b0*/  IMAD.WIDE R2, R7, R2, c[0x0][0x178] ;  /* 0x00005e0007027625 */ /* 0x001fcc00078e0202 */
[----:B------:R-:W1:Y:S01]  /*02c0*/  LDG.E.CONSTANT R3, [R2.64] ;  /* 0x0000000402037981 */ /* 0x000e62000c1e9900 */
[----:B------:R-:W-:Y:S01]  /*02d0*/  SHF.R.S32.HI R6, RZ, 0x1f, R7 ;  /* 0x0000001fff067819 */ /* 0x000fe20000011407 */
[----:B-1----:R-:W-:-:S05]  /*02e0*/  FADD R4, R0, R3 ;  /* 0x0000000300047221 */ /* 0x002fca0000000000 */
        /* <DEDUP_REMOVED lines=12> */
.L_x_58:
[----:B------:R-:W-:Y:S01]  /*03b0*/  MOV R0, 0x3c80f082 ;  /* 0x3c80f08200007802 */ /* 0x000fe20000000f00 */
[----:B------:R-:W-:-:S04]  /*03c0*/  FMUL R3, R4, R4 ;  /* 0x0000000404037220 */ /* 0x000fc80000400000 */
[----:B------:R-:W-:-:S04]  /*03d0*/  FFMA R0, R3, R0, -0.052303962409496307373 ;  /* 0xbd563cae03007423 */ /* 0x000fc80000000000 */
[----:B------:R-:W-:-:S04]  /*03e0*/  FFMA R0, R3, R0, 0.1331529766321182251 ;  /* 0x3e08594103007423 */ /* 0x000fc80000000000 */
[----:B------:R-:W-:-:S04]  /*03f0*/  FFMA R0, R3, R0, -0.33332768082618713379 ;  /* 0xbeaaa9ed03007423 */ /* 0x000fc80000000000 */
[----:B------:R-:W-:-:S04]  /*0400*/  FFMA R3, R3, R0, RZ ;  /* 0x0000000003037223 */ /* 0x000fc800000000ff */
[----:B------:R-:W-:Y:S01]  /*0410*/  FFMA R5, R4, R3, R4 ;  /* 0x0000000304057223 */ /* 0x000fe20000000004 */
.L_x_59:
[----:B------:R-:W-:-:S04]  /*0420*/  LEA R2, P0, R7, c[0x0][0x160], 0x2 ;  /* 0x0000580007027a11 */ /* 0x000fc800078010ff */
[----:B------:R-:W-:-:S05]  /*0430*/  LEA.HI.X R3, R7, c[0x0][0x164], R6, 0x2, P0 ;  /* 0x0000590007037a11 */ /* 0x000fca00000f1406 */
[----:B------:R-:W-:Y:S01]  /*0440*/  STG.E [R2.64], R5 ;  /* 0x0000000502007986 */ /* 0x000fe2000c101904 */
[----:B------:R-:W-:Y:S05]  /*0450*/  EXIT ;  /* 0x000000000000794d */ /* 0x000fea0003800000 */
.L_x_60:
        /* <DEDUP_REMOVED lines=10> */
.L_x_181:


//--------------------- .text.tvmgen_default_fused_squeeze_15_kernel --------------------------
	.section	.text.tvmgen_default_fused_squeeze_15_kernel,"ax",@progbits
	.sectioninfo	@"SHI_REGISTERS=8"
	.align	128
        .global         tvmgen_default_fused_squeeze_15_kernel
        .type           tvmgen_default_fused_squeeze_15_kernel,@function
        .size           tvmgen_default_fused_squeeze_15_kernel,(.L_x_182 - tvmgen_default_fused_squeeze_15_kernel)
        .other          tvmgen_default_fused_squeeze_15_kernel,@"STO_CUDA_ENTRY STV_DEFAULT"
tvmgen_default_fused_squeeze_15_kernel:
.text.tvmgen_default_fused_squeeze_15_kernel:
        /* <DEDUP_REMOVED lines=9> */
.L_x_61:
        /* <DEDUP_REMOVED lines=15> */
.L_x_182:


//--------------------- .text.tvmgen_default_fused_stack_expand_dims_squeeze_split_kernel_9 --------------------------
	.section	.text.tvmgen_default_fused_stack_expand_dims_squeeze_split_kernel_9,"ax",@progbits
	.sectioninfo	@"SHI_REGISTERS=8"
	.align	128
        .global         tvmgen_default_fused_stack_expand_dims_squeeze_split_kernel_9
        .type           tvmgen_default_fused_stack_expand_dims_squeeze_split_kernel_9,@function
        .size           tvmgen_default_fused_stack_expand_dims_squeeze_split_kernel_9,(.L_x_183 - tvmgen_default_fused_stack_expand_dims_squeeze_split_kernel_9)
        .other          tvmgen_default_fused_stack_expand_dims_squeeze_split_kernel_9,@"STO_CUDA_ENTRY STV_DEFAULT"
tvmgen_default_fused_stack_expand_dims_squeeze_split_kernel_9:
.text.tvmgen_default_fused_stack_expand_dims_squeeze_split_kernel_9:
        /* <DEDUP_REMOVED lines=9> */
.L_x_62:
        /* <DEDUP_REMOVED lines=15> */
.L_x_183:


//--------------------- .text.tvmgen_default_fused_squeeze_42_kernel --------------------------
	.section	.text.tvmgen_default_fused_squeeze_42_kernel,"ax",@progbits
	.sectioninfo	@"SHI_REGISTERS=8"
	.align	128
        .global         tvmgen_default_fused_squeeze_42_kernel
        .type           tvmgen_default_fused_squeeze_42_kernel,@function
        .size           tvmgen_default_fused_squeeze_42_kernel,(.L_x_184 - tvmgen_default_fused_squeeze_42_kernel)
        .other          tvmgen_default_fused_squeeze_42_kernel,@"STO_CUDA_ENTRY STV_DEFAULT"
tvmgen_default_fused_squeeze_42_kernel:
.text.tvmgen_default_fused_squeeze_42_kernel:
        /* <DEDUP_REMOVED lines=9> */
.L_x_63:
        /* <DEDUP_REMOVED lines=15> */
.L_x_184:


//--------------------- .text.tvmgen_default_fused_squeeze_45_kernel --------------------------
	.section	.text.tvmgen_default_fused_squeeze_45_kernel,"ax",@progbits
	.sectioninfo	@"SHI_REGISTERS=8"
	.align	128
        .global         tvmgen_default_fused_squeeze_45_kernel
        .type           tvmgen_default_fused_squeeze_45_kernel,@function
        .size           tvmgen_default_fused_squeeze_45_kernel,(.L_x_185 - tvmgen_default_fused_squeeze_45_kernel)
        .other          tvmgen_default_fused_squeeze_45_kernel,@"STO_CUDA_ENTRY STV_DEFAULT"
tvmgen_default_fused_squeeze_45_kernel:
.text.tvmgen_default_fused_squeeze_45_kernel:
        /* <DEDUP_REMOVED lines=9> */
.L_x_64:
        /* <DEDUP_REMOVED lines=15> */
.L_x_185:


//--------------------- .text.tvmgen_default_fused_transpose_split_kernel_1 --------------------------
	.section	.text.tvmgen_default_fused_transpose_split_kernel_1,"ax",@progbits
	.sectioninfo	@"SHI_REGISTERS=8"
	.align	128
        .global         tvmgen_default_fused_transpose_split_kernel_1
        .type           tvmgen_default_fused_transpose_split_kernel_1,@function
        .size           tvmgen_default_fused_transpose_split_kernel_1,(.L_x_186 - tvmgen_default_fused_transpose_split_kernel_1)
        .other          tvmgen_default_fused_transpose_split_kernel_1,@"STO_CUDA_ENTRY STV_DEFAULT"
tvmgen_default_fused_transpose_split_kernel_1:
.text.tvmgen_default_fused_transpose_split_kernel_1:
        /* <DEDUP_REMOVED lines=9> */
.L_x_65:
        /* <DEDUP_REMOVED lines=15> */
.L_x_186:


//--------------------- .text.tvmgen_default_fused_squeeze_20_kernel --------------------------
	.section	.text.tvmgen_default_fused_squeeze_20_kernel,"ax",@progbits
	.sectioninfo	@"SHI_REGISTERS=8"
	.align	128
        .global         tvmgen_default_fused_squeeze_20_kernel
        .type           tvmgen_default_fused_squeeze_20_kernel,@function
        .size           tvmgen_default_fused_squeeze_20_kernel,(.L_x_187 - tvmgen_default_fused_squeeze_20_kernel)
        .other          tvmgen_default_fused_squeeze_20_kernel,@"STO_CUDA_ENTRY STV_DEFAULT"
tvmgen_default_fused_squeeze_20_kernel:
.text.tvmgen_default_fused_squeeze_20_kernel:
        /* <DEDUP_REMOVED lines=9> */
.L_x_66:
        /* <DEDUP_REMOVED lines=15> */
.L_x_187:


//--------------------- .text.tvmgen_default_fused_squeeze_17_kernel --------------------------
	.section	.text.tvmgen_default_fused_squeeze_17_kernel,"ax",@progbits
	.sectioninfo	@"SHI_REGISTERS=8"
	.align	128
        .global         tvmgen_default_fused_squeeze_17_kernel
        .type           tvmgen_default_fused_squeeze_17_kernel,@function
        .size           tvmgen_default_fused_squeeze_17_kernel,(.L_x_188 - tvmgen_default_fused_squeeze_17_kernel)
        .other          tvmgen_default_fused_squeeze_17_kernel,@"STO_CUDA_ENTRY STV_DEFAULT"
tvmgen_default_fused_squeeze_17_kernel:
.text.tvmgen_default_fused_squeeze_17_kernel:
        /* <DEDUP_REMOVED lines=9> */
.L_x_67:
        /* <DEDUP_REMOVED lines=15> */
.L_x_188:


//--------------------- .text.tvmgen_default_fused_squeeze_kernel --------------------------
	.section	.text.tvmgen_default_fused_squeeze_kernel,"ax",@progbits
	.sectioninfo	@"SHI_REGISTERS=8"
	.align	128
        .global         tvmgen_default_fused_squeeze_kernel
        .type           tvmgen_default_fused_squeeze_kernel,@function
        .size           tvmgen_default_fused_squeeze_kernel,(.L_x_189 - tvmgen_default_fused_squeeze_kernel)
        .other          tvmgen_default_fused_squeeze_kernel,@"STO_CUDA_ENTRY STV_DEFAULT"
tvmgen_default_fused_squeeze_kernel:
.text.tvmgen_default_fused_squeeze_kernel:
        /* <DEDUP_REMOVED lines=9> */
.L_x_68:
        /* <DEDUP_REMOVED lines=15> */
.L_x_189:


//--------------------- .text.tvmgen_default_fused_squeeze_21_kernel --------------------------
	.section	.text.tvmgen_default_fused_squeeze_21_kernel,"ax",@progbits
	.sectioninfo	@"SHI_REGISTERS=8"
	.align	128
        .global         tvmgen_default_fused_squeeze_21_kernel
        .type           tvmgen_default_fused_squeeze_21_kernel,@function
        .size           tvmgen_default_fused_squeeze_21_kernel,(.L_x_190 - tvmgen_default_fused_squeeze_21_kernel)
        .other          tvmgen_default_fused_squeeze_21_kernel,@"STO_CUDA_ENTRY STV_DEFAULT"
tvmgen_default_fused_squeeze_21_kernel:
.text.tvmgen_default_fused_squeeze_21_kernel:
        /* <DEDUP_REMOVED lines=9> */
.L_x_69:
        /* <DEDUP_REMOVED lines=15> */
.L_x_190:


//--------------------- .text.tvmgen_default_fused_squeeze_49_kernel --------------------------
	.section	.text.tvmgen_default_fused_squeeze_49_kernel,"ax",@progbits
	.sectioninfo	@"SHI_REGISTERS=8"
	.align	128
        .global         tvmgen_default_fused_squeeze_49_kernel
        .type           tvmgen_default_fused_squeeze_49_kernel,@function
        .size           tvmgen_default_fused_squeeze_49_kernel,(.L_x_191 - tvmgen_default_fused_squeeze_49_kernel)
        .other          tvmgen_default_fused_squeeze_49_kernel,@"STO_CUDA_ENTRY STV_DEFAULT"
tvmgen_default_fused_squeeze_49_kernel:
.text.tvmgen_default_fused_squeeze_49_kernel:
        /* <DEDUP_REMOVED lines=9> */
.L_x_70:
        /* <DEDUP_REMOVED lines=15> */
.L_x_191:


//--------------------- .text.tvmgen_default_fused_squeeze_11_kernel --------------------------
	.section	.text.tvmgen_default_fused_squeeze_11_kernel,"ax",@progbits
	.sectioninfo	@"SHI_REGISTERS=8"
	.align	128
        .global         tvmgen_default_fused_squeeze_11_kernel
        .type           tvmgen_default_fused_squeeze_11_kernel,@function
        .size           tvmgen_default_fused_squeeze_11_kernel,(.L_x_192 - tvmgen_default_fused_squeeze_11_kernel)
        .other          tvmgen_default_fused_squeeze_11_kernel,@"STO_CUDA_ENTRY STV_DEFAULT"
tvmgen_default_fused_squeeze_11_kernel:
.text.tvmgen_default_fused_squeeze_11_kernel:
        /* <DEDUP_REMOVED lines=9> */
.L_x_71:
        /* <DEDUP_REMOVED lines=15> */
.L_x_192:


//--------------------- .text.tvmgen_default_fused_squeeze_48_kernel --------------------------
	.section	.text.tvmgen_default_fused_squeeze_48_kernel,"ax",@progbits
	.sectioninfo	@"SHI_REGISTERS=8"
	.align	128
        .global         tvmgen_default_fused_squeeze_48_kernel
        .type           tvmgen_default_fused_squeeze_48_kernel,@function
        .size           tvmgen_default_fused_squeeze_48_kernel,(.L_x_193 - tvmgen_default_fused_squeeze_48_kernel)
        .other          tvmgen_default_fused_squeeze_48_kernel,@"STO_CUDA_ENTRY STV_DEFAULT"
tvmgen_default_fused_squeeze_48_kernel:
.text.tvmgen_default_fused_squeeze_48_kernel:
        /* <DEDUP_REMOVED lines=9> */
.L_x_72:
        /* <DEDUP_REMOVED lines=15> */
.L_x_193:


//--------------------- .text.tvmgen_default_fused_stack_expand_dims_squeeze_split_kernel_17 --------------------------
	.section	.text.tvmgen_default_fused_stack_expand_dims_squeeze_split_kernel_17,"ax",@progbits
	.sectioninfo	@"SHI_REGISTERS=8"
	.align	128
        .global         tvmgen_default_fused_stack_expand_dims_squeeze_split_kernel_17
        .type           tvmgen_default_fused_stack_expand_dims_squeeze_split_kernel_17,@function
        .size           tvmgen_default_fused_stack_expand_dims_squeeze_split_kernel_17,(.L_x_194 - tvmgen_default_fused_stack_expand_dims_squeeze_split_kernel_17)
        .other          tvmgen_default_fused_stack_expand_dims_squeeze_split_kernel_17,@"STO_CUDA_ENTRY STV_DEFAULT"
tvmgen_default_fused_stack_expand_dims_squeeze_split_kernel_17:
.text.tvmgen_default_fused_stack_expand_dims_squeeze_split_kernel_17:
        /* <DEDUP_REMOVED lines=9> */
.L_x_73:
        /* <DEDUP_REMOVED lines=15> */
.L_x_194:


//--------------------- .text.tvmgen_default_fused_transpose_split_kernel_14 --------------------------
	.section	.text.tvmgen_default_fused_transpose_split_kernel_14,"ax",@progbits
	.sectioninfo	@"SHI_REGISTERS=8"
	.align	128
        .global         tvmgen_default_fused_transpose_split_kernel_14
        .type           tvmgen_default_fused_transpose_split_kernel_14,@function
        .size           tvmgen_default_fused_transpose_split_kernel_14,(.L_x_195 - tvmgen_default_fused_transpose_split_kernel_14)
        .other          tvmgen_default_fused_transpose_split_kernel_14,@"STO_CUDA_ENTRY STV_DEFAULT"
tvmgen_default_fused_transpose_split_kernel_14:
.text.tvmgen_default_fused_transpose_split_kernel_14:
        /* <DEDUP_REMOVED lines=9> */
.L_x_74:
        /* <DEDUP_REMOVED lines=15> */
.L_x_195:


//--------------------- .text.tvmgen_default_fused_stack_expand_dims_squeeze_split_kernel_18 --------------------------
	.section	.text.tvmgen_default_fused_stack_expand_dims_squeeze_split_kernel_18,"ax",@progbits
	.sectioninfo	@"SHI_REGISTERS=8"
	.align	128
        .global         tvmgen_default_fused_stack_expand_dims_squeeze_split_kernel_18
        .type           tvmgen_default_fused_stack_expand_dims_squeeze_split_kernel_18,@function
        .size           tvmgen_default_fused_stack_expand_dims_squeeze_split_kernel_18,(.L_x_196 - tvmgen_default_fused_stack_expand_dims_squeeze_split_kernel_18)
        .other          tvmgen_default_fused_stack_expand_dims_squeeze_split_kernel_18,@"STO_CUDA_ENTRY STV_DEFAULT"
tvmgen_default_fused_stack_expand_dims_squeeze_split_kernel_18:
.text.tvmgen_default_fused_stack_expand_dims_squeeze_split_kernel_18:
        /* <DEDUP_REMOVED lines=9> */
.L_x_75:
        /* <DEDUP_REMOVED lines=15> */
.L_x_196:


//--------------------- .text.tvmgen_default_fused_stack_expand_dims_squeeze_split_kernel_20 --------------------------
	.section	.text.tvmgen_default_fused_stack_expand_dims_squeeze_split_kernel_20,"ax",@progbits
	.sectioninfo	@"SHI_REGISTERS=8"
	.align	128
        .global         tvmgen_default_fused_stack_expand_dims_squeeze_split_kernel_20
        .type           tvmgen_default_fused_stack_expand_dims_squeeze_split_kernel_20,@function
        .size           tvmgen_default_fused_stack_expand_dims_squeeze_split_kernel_20,(.L_x_197 - tvmgen_default_fused_stack_expand_dims_squeeze_split_kernel_20)
        .other          tvmgen_default_fused_stack_expand_dims_squeeze_split_kernel_20,@"STO_CUDA_ENTRY STV_DEFAULT"
tvmgen_default_fused_stack_expand_dims_squeeze_split_kernel_20:
.text.tvmgen_default_fused_stack_expand_dims_squeeze_split_kernel_20:
        /* <DEDUP_REMOVED lines=9> */
.L_x_76:
        /* <DEDUP_REMOVED lines=15> */
.L_x_197:


//--------------------- .text.tvmgen_default_fused_stack_expand_dims_squeeze_split_kernel_27 --------------------------
	.section	.text.tvmgen_default_fused_stack_expand_dims_squeeze_split_kernel_27,"ax",@progbits
	.sectioninfo	@"SHI_REGISTERS=8"
	.align	128
        .global         tvmgen_default_fused_stack_expand_dims_squeeze_split_kernel_27
        .type           tvmgen_default_fused_stack_expand_dims_squeeze_split_kernel_27,@function
        .size           tvmgen_default_fused_stack_expand_dims_squeeze_split_kernel_27,(.L_x_198 - tvmgen_default_fused_stack_expand_dims_squeeze_split_kernel_27)
        .other          tvmgen_default_fused_stack_expand_dims_squeeze_split_kernel_27,@"STO_CUDA_ENTRY STV_DEFAULT"
tvmgen_default_fused_stack_expand_dims_squeeze_split_kernel_27:
.text.tvmgen_default_fused_stack_expand_dims_squeeze_split_kernel_27:
        /* <DEDUP_REMOVED lines=9> */
.L_x_77:
        /* <DEDUP_REMOVED lines=15> */
.L_x_198:


//--------------------- .text.tvmgen_default_fused_squeeze_6_kernel --------------------------
	.section	.text.tvmgen_default_fused_squeeze_6_kernel,"ax",@progbits
	.sectioninfo	@"SHI_REGISTERS=8"
	.align	128
        .global         tvmgen_default_fused_squeeze_6_kernel
        .type           tvmgen_default_fused_squeeze_6_kernel,@function
        .size           tvmgen_default_fused_squeeze_6_kernel,(.L_x_199 - tvmgen_default_fused_squeeze_6_kernel)
        .other          tvmgen_default_fused_squeeze_6_kernel,@"STO_CUDA_ENTRY STV_DEFAULT"
tvmgen_default_fused_squeeze_6_kernel:
.text.tvmgen_default_fused_squeeze_6_kernel:
        /* <DEDUP_REMOVED lines=9> */
.L_x_78:
        /* <DEDUP_REMOVED lines=15> */
.L_x_199:


//--------------------- .text.tvmgen_default_fused_transpose_split_kernel_2 --------------------------
	.section	.text.tvmgen_default_fused_transpose_split_kernel_2,"ax",@progbits
	.sectioninfo	@"SHI_REGISTERS=8"
	.align	128
        .global         tvmgen_default_fused_transpose_split_kernel_2
        .type           tvmgen_default_fused_transpose_split_kernel_2,@function
        .size           tvmgen_default_fused_transpose_split_kernel_2,(.L_x_200 - tvmgen_default_fused_transpose_split_kernel_2)
        .other          tvmgen_default_fused_transpose_split_kernel_2,@"STO_CUDA_ENTRY STV_DEFAULT"
tvmgen_default_fused_transpose_split_kernel_2:
.text.tvmgen_default_fused_transpose_split_kernel_2:
        /* <DEDUP_REMOVED lines=9> */
.L_x_79:
        /* <DEDUP_REMOVED lines=15> */
.L_x_200:


//--------------------- .text.tvmgen_default_fused_transpose_split_kernel_8 --------------------------
	.section	.text.tvmgen_default_fused_transpose_split_kernel_8,"ax",@progbits
	.sectioninfo	@"SHI_REGISTERS=8"
	.align	128
        .global         tvmgen_default_fused_transpose_split_kernel_8
        .type           tvmgen_default_fused_transpose_split_kernel_8,@function
        .size           tvmgen_default_fused_transpose_split_kernel_8,(.L_x_201 - tvmgen_default_fused_transpose_split_kernel_8)
        .other          tvmgen_default_fused_transpose_split_kernel_8,@"STO_CUDA_ENTRY STV_DEFAULT"
tvmgen_default_fused_transpose_split_kernel_8:
.text.tvmgen_default_fused_transpose_split_kernel_8:
        /* <DEDUP_REMOVED lines=9> */
.L_x_80:
        /* <DEDUP_REMOVED lines=15> */
.L_x_201:


//--------------------- .text.tvmgen_default_fused_squeeze_53_kernel --------------------------
	.section	.text.tvmgen_default_fused_squeeze_53_kernel,"ax",@progbits
	.sectioninfo	@"SHI_REGISTERS=8"
	.align	128
        .global         tvmgen_default_fused_squeeze_53_kernel
        .type           tvmgen_default_fused_squeeze_53_kernel,@function
        .size           tvmgen_default_fused_squeeze_53_kernel,(.L_x_202 - tvmgen_default_fused_squeeze_53_kernel)
        .other          tvmgen_default_fused_squeeze_53_kernel,@"STO_CUDA_ENTRY STV_DEFAULT"
tvmgen_default_fused_squeeze_53_kernel:
.text.tvmgen_default_fused_squeeze_53_kernel:
        /* <DEDUP_REMOVED lines=9> */
.L_x_81:
        /* <DEDUP_REMOVED lines=15> */
.L_x_202:


//--------------------- .text.tvmgen_default_fused_stack_expand_dims_squeeze_split_kernel_19 --------------------------
	.section	.text.tvmgen_default_fused_stack_expand_dims_squeeze_split_kernel_19,"ax",@progbits
	.sectioninfo	@"SHI_REGISTERS=8"
	.align	128
        .global         tvmgen_default_fused_stack_expand_dims_squeeze_split_kernel_19
        .type           tvmgen_default_fused_stack_expand_dims_squeeze_split_kernel_19,@function
        .size           tvmgen_default_fused_stack_expand_dims_squeeze_split_kernel_19,(.L_x_203 - tvmgen_default_fused_stack_expand_dims_squeeze_split_kernel_19)
        .other          tvmgen_default_fused_stack_expand_dims_squeeze_split_kernel_19,@"STO_CUDA_ENTRY STV_DEFAULT"
tvmgen_default_fused_stack_expand_dims_squeeze_split_kernel_19:
.text.tvmgen_default_fused_stack_expand_dims_squeeze_split_kernel_19:
        /* <DEDUP_REMOVED lines=9> */
.L_x_82:
        /* <DEDUP_REMOVED lines=15> */
.L_x_203:


//--------------------- .text.tvmgen_default_fused_squeeze_41_kernel --------------------------
	.section	.text.tvmgen_default_fused_squeeze_41_kernel,"ax",@progbits
	.sectioninfo	@"SHI_REGISTERS=8"
	.align	128
        .global         tvmgen_default_fused_squeeze_41_kernel
        .type           tvmgen_default_fused_squeeze_41_kernel,@function
        .size           tvmgen_default_fused_squeeze_41_kernel,(.L_x_204 - tvmgen_default_fused_squeeze_41_kernel)
        .other          tvmgen_default_fused_squeeze_41_kernel,@"STO_CUDA_ENTRY STV_DEFAULT"
tvmgen_default_fused_squeeze_41_kernel:
.text.tvmgen_default_fused_squeeze_41_kernel:
        /* <DEDUP_REMOVED lines=9> */
.L_x_83:
        /* <DEDUP_REMOVED lines=15> */
.L_x_204:


//--------------------- .text.tvmgen_default_fused_stack_expand_dims_squeeze_split_kernel_26 --------------------------
	.section	.text.tvmgen_default_fused_stack_expand_dims_squeeze_split_kernel_26,"ax",@progbits
	.sectioninfo	@"SHI_REGISTERS=8"
	.align	128
        .global         tvmgen_default_fused_stack_expand_dims_squeeze_split_kernel_26
        .type           tvmgen_default_fused_stack_expand_dims_squeeze_split_kernel_26,@function
        .size           tvmgen_default_fused_stack_expand_dims_squeeze_split_kernel_26,(.L_x_205 - tvmgen_default_fused_stack_expand_dims_squeeze_split_kernel_26)
        .other          tvmgen_default_fused_stack_expand_dims_squeeze_split_kernel_26,@"STO_CUDA_ENTRY STV_DEFAULT"
tvmgen_default_fused_stack_expand_dims_squeeze_split_kernel_26:
.text.tvmgen_default_fused_stack_expand_dims_squeeze_split_kernel_26:
        /* <DEDUP_REMOVED lines=9> */
.L_x_84:
        /* <DEDUP_REMOVED lines=15> */
.L_x_205:


//--------------------- .text.tvmgen_default_fused_stack_expand_dims_squeeze_split_kernel_11 --------------------------
	.section	.text.tvmgen_default_fused_stack_expand_dims_squeeze_split_kernel_11,"ax",@progbits
	.sectioninfo	@"SHI_REGISTERS=8"
	.align	128
        .global         tvmgen_default_fused_stack_expand_dims_squeeze_split_kernel_11
        .type           tvmgen_default_fused_stack_expand_dims_squeeze_split_kernel_11,@function
        .size           tvmgen_default_fused_stack_expand_dims_squeeze_split_kernel_11,(.L_x_206 - tvmgen_default_fused_stack_expand_dims_squeeze_split_kernel_11)
        .other          tvmgen_default_fused_stack_expand_dims_squeeze_split_kernel_11,@"STO_CUDA_ENTRY STV_DEFAULT"
tvmgen_default_fused_stack_expand_dims_squeeze_split_kernel_11:
.text.tvmgen_default_fused_stack_expand_dims_squeeze_split_kernel_11:
        /* <DEDUP_REMOVED lines=9> */
.L_x_85:
        /* <DEDUP_REMOVED lines=15> */
.L_x_206:


//--------------------- .text.tvmgen_default_fused_squeeze_55_kernel --------------------------
	.section	.text.tvmgen_default_fused_squeeze_55_kernel,"ax",@progbits
	.sectioninfo	@"SHI_REGISTERS=8"
	.align	128
        .global         tvmgen_default_fused_squeeze_55_kernel
        .type           tvmgen_default_fused_squeeze_55_kernel,@function
        .size           tvmgen_default_fused_squeeze_55_kernel,(.L_x_207 - tvmgen_default_fused_squeeze_55_kernel)
        .other          tvmgen_default_fused_squeeze_55_kernel,@"STO_CUDA_ENTRY STV_DEFAULT"
tvmgen_default_fused_squeeze_55_kernel:
.text.tvmgen_default_fused_squeeze_55_kernel:
        /* <DEDUP_REMOVED lines=9> */
.L_x_86:
        /* <DEDUP_REMOVED lines=15> */
.L_x_207:


//--------------------- .text.tvmgen_default_fused_squeeze_33_kernel --------------------------
	.section	.text.tvmgen_default_fused_squeeze_33_kernel,"ax",@progbits
	.sectioninfo	@"SHI_REGISTERS=8"
	.align	128
        .global         tvmgen_default_fused_squeeze_33_kernel
        .type           tvmgen_default_fused_squeeze_33_kernel,@function
        .size           tvmgen_default_fused_squeeze_33_kernel,(.L_x_208 - tvmgen_default_fused_squeeze_33_kernel)
        .other          tvmgen_default_fused_squeeze_33_kernel,@"STO_CUDA_ENTRY STV_DEFAULT"
tvmgen_default_fused_squeeze_33_kernel:
.text.tvmgen_default_fused_squeeze_33_kernel:
        /* <DEDUP_REMOVED lines=9> */
.L_x_87:
        /* <DEDUP_REMOVED lines=15> */
.L_x_208:


//--------------------- .text.tvmgen_default_fused_stack_expand_dims_squeeze_split_kernel_6 --------------------------
	.section	.text.tvmgen_default_fused_stack_expand_dims_squeeze_split_kernel_6,"ax",@progbits
	.sectioninfo	@"SHI_REGISTERS=8"
	.align	128
        .global         tvmgen_default_fused_stack_expand_dims_squeeze_split_kernel_6
        .type           tvmgen_default_fused_stack_expand_dims_squeeze_split_kernel_6,@function
        .size           tvmgen_default_fused_stack_expand_dims_squeeze_split_kernel_6,(.L_x_209 - tvmgen_default_fused_stack_expand_dims_squeeze_split_kernel_6)
        .other          tvmgen_default_fused_stack_expand_dims_squeeze_split_kernel_6,@"STO_CUDA_ENTRY STV_DEFAULT"
tvmgen_default_fused_stack_expand_dims_squeeze_split_kernel_6:
.text.tvmgen_default_fused_stack_expand_dims_squeeze_split_kernel_6:
        /* <DEDUP_REMOVED lines=9> */
.L_x_88:
        /* <DEDUP_REMOVED lines=15> */
.L_x_209:


//--------------------- .text.tvmgen_default_fused_squeeze_3_kernel --------------------------
	.section	.text.tvmgen_default_fused_squeeze_3_kernel,"ax",@progbits
	.sectioninfo	@"SHI_REGISTERS=8"
	.align	128
        .global         tvmgen_default_fused_squeeze_3_kernel
        .type           tvmgen_default_fused_squeeze_3_kernel,@function
        .size           tvmgen_default_fused_squeeze_3_kernel,(.L_x_210 - tvmgen_default_fused_squeeze_3_kernel)
        .other          tvmgen_default_fused_squeeze_3_kernel,@"STO_CUDA_ENTRY STV_DEFAULT"
tvmgen_default_fused_squeeze_3_kernel:
.text.tvmgen_default_fused_squeeze_3_kernel:
        /* <DEDUP_REMOVED lines=9> */
.L_x_89:
        /* <DEDUP_REMOVED lines=15> */
.L_x_210:


//--------------------- .text.tvmgen_default_fused_transpose_split_kernel --------------------------
	.section	.text.tvmgen_default_fused_transpose_split_kernel,"ax",@progbits
	.sectioninfo	@"SHI_REGISTERS=8"
	.align	128
        .global         tvmgen_default_fused_transpose_split_kernel
        .type           tvmgen_default_fused_transpose_split_kernel,@function
        .size           tvmgen_default_fused_transpose_split_kernel,(.L_x_211 - tvmgen_default_fused_transpose_split_kernel)
        .other          tvmgen_default_fused_transpose_split_kernel,@"STO_CUDA_ENTRY STV_DEFAULT"
tvmgen_default_fused_transpose_split_kernel:
.text.tvmgen_default_fused_transpose_split_kernel:
        /* <DEDUP_REMOVED lines=9> */
.L_x_90:
        /* <DEDUP_REMOVED lines=15> */
.L_x_211:


//--------------------- .text.tvmgen_default_fused_stack_expand_dims_squeeze_split_kernel_16 --------------------------
	.section	.text.tvmgen_default_fused_stack_expand_dims_squeeze_split_kernel_16,"ax",@progbits
	.sectioninfo	@"SHI_REGISTERS=8"
	.align	128
        .global         tvmgen_default_fused_stack_expand_dims_squeeze_split_kernel_16
        .type           tvmgen_default_fused_stack_expand_dims_squeeze_split_kernel_16,@function
        .size           tvmgen_default_fused_stack_expand_dims_squeeze_split_kernel_16,(.L_x_212 - tvmgen_default_fused_stack_expand_dims_squeeze_split_kernel_16)
        .other          tvmgen_default_fused_stack_expand_dims_squeeze_split_kernel_16,@"STO_CUDA_ENTRY STV_DEFAULT"
tvmgen_default_fused_stack_expand_dims_squeeze_split_kernel_16:
.text.tvmgen_default_fused_stack_expand_dims_squeeze_split_kernel_16:
        /* <DEDUP_REMOVED lines=9> */
.L_x_91:
        /* <DEDUP_REMOVED lines=15> */
.L_x_212:


//--------------------- .text.tvmgen_default_fused_squeeze_25_kernel --------------------------
	.section	.text.tvmgen_default_fused_squeeze_25_kernel,"ax",@progbits
	.sectioninfo	@"SHI_REGISTERS=8"
	.align	128
        .global         tvmgen_default_fused_squeeze_25_kernel
        .type           tvmgen_default_fused_squeeze_25_kernel,@function
        .size           tvmgen_default_fused_squeeze_25_kernel,(.L_x_213 - tvmgen_default_fused_squeeze_25_kernel)
        .other          tvmgen_default_fused_squeeze_25_kernel,@"STO_CUDA_ENTRY STV_DEFAULT"
tvmgen_default_fused_squeeze_25_kernel:
.text.tvmgen_default_fused_squeeze_25_kernel:
        /* <DEDUP_REMOVED lines=9> */
.L_x_92:
        /* <DEDUP_REMOVED lines=15> */
.L_x_213:


//--------------------- .text.tvmgen_default_fused_stack_expand_dims_squeeze_split_kernel_2 --------------------------
	.section	.text.tvmgen_default_fused_stack_expand_dims_squeeze_split_kernel_2,"ax",@progbits
	.sectioninfo	@"SHI_REGISTERS=8"
	.align	128
        .global         tvmgen_default_fused_stack_expand_dims_squeeze_split_kernel_2
        .type           tvmgen_default_fused_stack_expand_dims_squeeze_split_kernel_2,@function
        .size           tvmgen_default_fused_stack_expand_dims_squeeze_split_kernel_2,(.L_x_214 - tvmgen_default_fused_stack_expand_dims_squeeze_split_kernel_2)
        .other          tvmgen_default_fused_stack_expand_dims_squeeze_split_kernel_2,@"STO_CUDA_ENTRY STV_DEFAULT"
tvmgen_default_fused_stack_expand_dims_squeeze_split_kernel_2:
.text.tvmgen_default_fused_stack_expand_dims_squeeze_split_kernel_2:
        /* <DEDUP_REMOVED lines=9> */
.L_x_93:
        /* <DEDUP_REMOVED lines=15> */
.L_x_214:


//--------------------- .text.tvmgen_default_fused_stack_expand_dims_squeeze_split_kernel_25 --------------------------
	.section	.text.tvmgen_default_fused_stack_expand_dims_squeeze_split_kernel_25,"ax",@progbits
	.sectioninfo	@"SHI_REGISTERS=8"
	.align	128
        .global         tvmgen_default_fused_stack_expand_dims_squeeze_split_kernel_25
        .type           tvmgen_default_fused_stack_expand_dims_squeeze_split_kernel_25,@function
        .size           tvmgen_default_fused_stack_expand_dims_squeeze_split_kernel_25,(.L_x_215 - tvmgen_default_fused_stack_expand_dims_squeeze_split_kernel_25)
        .other          tvmgen_default_fused_stack_expand_dims_squeeze_split_kernel_25,@"STO_CUDA_ENTRY STV_DEFAULT"
tvmgen_default_fused_stack_expand_dims_squeeze_split_kernel_25:
.text.tvmgen_default_fused_stack_expand_dims_squeeze_split_kernel_25:
        /* <DEDUP_REMOVED lines=9> */
.L_x_94:
        /* <DEDUP_REMOVED lines=15> */
.L_x_215:


//--------------------- .text.tvmgen_default_fused_squeeze_37_kernel --------------------------
	.section	.text.tvmgen_default_fused_squeeze_37_kernel,"ax",@progbits
	.sectioninfo	@"SHI_REGISTERS=8"
	.align	128
        .global         tvmgen_default_fused_squeeze_37_kernel
        .type           tvmgen_default_fused_squeeze_37_kernel,@function
        .size           tvmgen_default_fused_squeeze_37_kernel,(.L_x_216 - tvmgen_default_fused_squeeze_37_kernel)
        .other          tvmgen_default_fused_squeeze_37_kernel,@"STO_CUDA_ENTRY STV_DEFAULT"
tvmgen_default_fused_squeeze_37_kernel:
.text.tvmgen_default_fused_squeeze_37_kernel:
        /* <DEDUP_REMOVED lines=9> */
.L_x_95:
        /* <DEDUP_REMOVED lines=15> */
.L_x_216:


//--------------------- .text.tvmgen_default_fused_stack_expand_dims_squeeze_split_kernel_12 --------------------------
	.section	.text.tvmgen_default_fused_stack_expand_dims_squeeze_split_kernel_12,"ax",@progbits
	.sectioninfo	@"SHI_REGISTERS=8"
	.align	128
        .global         tvmgen_default_fused_stack_expand_dims_squeeze_split_kernel_12
        .type           tvmgen_default_fused_stack_expand_dims_squeeze_split_kernel_12,@function
        .size           tvmgen_default_fused_stack_expand_dims_squeeze_split_kernel_12,(.L_x_217 - tvmgen_default_fused_stack_expand_dims_squeeze_split_kernel_12)
        .other          tvmgen_default_fused_stack_expand_dims_squeeze_split_kernel_12,@"STO_CUDA_ENTRY STV_DEFAULT"
tvmgen_default_fused_stack_expand_dims_squeeze_split_kernel_12:
.text.tvmgen_default_fused_stack_expand_dims_squeeze_split_kernel_12:
        /* <DEDUP_REMOVED lines=9> */
.L_x_96:
        /* <DEDUP_REMOVED lines=15> */
.L_x_217:


//--------------------- .text.tvmgen_default_fused_transpose_split_kernel_26 --------------------------
	.section	.text.tvmgen_default_fused_transpose_split_kernel_26,"ax",@progbits
	.sectioninfo	@"SHI_REGISTERS=8"
	.align	128
        .global         tvmgen_default_fused_transpose_split_kernel_26
        .type           tvmgen_default_fused_transpose_split_kernel_26,@function
        .size           tvmgen_default_fused_transpose_split_kernel_26,(.L_x_218 - tvmgen_default_fused_transpose_split_kernel_26)
        .other          tvmgen_default_fused_transpose_split_kernel_26,@"STO_CUDA_ENTRY STV_DEFAULT"
tvmgen_default_fused_transpose_split_kernel_26:
.text.tvmgen_default_fused_transpose_split_kernel_26:
        /* <DEDUP_REMOVED lines=9> */
.L_x_97:
        /* <DEDUP_REMOVED lines=15> */
.L_x_218:


//--------------------- .text.tvmgen_default_fused_transpose_split_kernel_19 --------------------------
	.section	.text.tvmgen_default_fused_transpose_split_kernel_19,"ax",@progbits
	.sectioninfo	@"SHI_REGISTERS=8"
	.align	128
        .global         tvmgen_default_fused_transpose_split_kernel_19
        .type           tvmgen_default_fused_transpose_split_kernel_19,@function
        .size           tvmgen_default_fused_transpose_split_kernel_19,(.L_x_219 - tvmgen_default_fused_transpose_split_kernel_19)
        .other          tvmgen_default_fused_transpose_split_kernel_19,@"STO_CUDA_ENTRY STV_DEFAULT"
tvmgen_default_fused_transpose_split_kernel_19:
.text.tvmgen_default_fused_transpose_split_kernel_19:
        /* <DEDUP_REMOVED lines=9> */
.L_x_98:
        /* <DEDUP_REMOVED lines=15> */
.L_x_219:


//--------------------- .text.tvmgen_default_fused_squeeze_5_kernel --------------------------
	.section	.text.tvmgen_default_fused_squeeze_5_kernel,"ax",@progbits
	.sectioninfo	@"SHI_REGISTERS=8"
	.align	128
        .global         tvmgen_default_fused_squeeze_5_kernel
        .type           tvmgen_default_fused_squeeze_5_kernel,@function
        .size           tvmgen_default_fused_squeeze_5_kernel,(.L_x_220 - tvmgen_default_fused_squeeze_5_kernel)
        .other          tvmgen_default_fused_squeeze_5_kernel,@"STO_CUDA_ENTRY STV_DEFAULT"
tvmgen_default_fused_squeeze_5_kernel:
.text.tvmgen_default_fused_squeeze_5_kernel:
        /* <DEDUP_REMOVED lines=9> */
.L_x_99:
        /* <DEDUP_REMOVED lines=15> */
.L_x_220:


//--------------------- .text.tvmgen_default_fused_transpose_split_kernel_5 --------------------------
	.section	.text.tvmgen_default_fused_transpose_split_kernel_5,"ax",@progbits
	.sectioninfo	@"SHI_REGISTERS=8"
	.align	128
        .global         tvmgen_default_fused_transpose_split_kernel_5
        .type           tvmgen_default_fused_transpose_split_kernel_5,@function
        .size           tvmgen_default_fused_transpose_split_kernel_5,(.L_x_221 - tvmgen_default_fused_transpose_split_kernel_5)
        .other          tvmgen_default_fused_transpose_split_kernel_5,@"STO_CUDA_ENTRY STV_DEFAULT"
tvmgen_default_fused_transpose_split_kernel_5:
.text.tvmgen_default_fused_transpose_split_kernel_5:
        /* <DEDUP_REMOVED lines=9> */
.L_x_100:
        /* <DEDUP_REMOVED lines=15> */
.L_x_221:


//--------------------- .text.tvmgen_default_fused_squeeze_16_kernel --------------------------
	.section	.text.tvmgen_default_fused_squeeze_16_kernel,"ax",@progbits
	.sectioninfo	@"SHI_REGISTERS=8"
	.align	128
        .global         tvmgen_default_fused_squeeze_16_kernel
        .type           tvmgen_default_fused_squeeze_16_kernel,@function
        .size           tvmgen_default_fused_squeeze_16_kernel,(.L_x_222 - tvmgen_default_fused_squeeze_16_kernel)
        .other          tvmgen_default_fused_squeeze_16_kernel,@"STO_CUDA_ENTRY STV_DEFAULT"
tvmgen_default_fused_squeeze_16_kernel:
.text.tvmgen_default_fused_squeeze_16_kernel:
        /* <DEDUP_REMOVED lines=9> */
.L_x_101:
        /* <DEDUP_REMOVED lines=15> */
.L_x_222:


//--------------------- .text.tvmgen_default_fused_stack_expand_dims_squeeze_split_kernel_22 --------------------------
	.section	.text.tvmgen_default_fused_stack_expand_dims_squeeze_split_kernel_22,"ax",@progbits
	.sectioninfo	@"SHI_REGISTERS=8"
	.align	128
        .global         tvmgen_default_fused_stack_expand_dims_squeeze_split_kernel_22
        .type           tvmgen_default_fused_stack_expand_dims_squeeze_split_kernel_22,@function
        .size           tvmgen_default_fused_stack_expand_dims_squeeze_split_kernel_22,(.L_x_223 - tvmgen_default_fused_stack_expand_dims_squeeze_split_kernel_22)
        .other          tvmgen_default_fused_stack_expand_dims_squeeze_split_kernel_22,@"STO_CUDA_ENTRY STV_DEFAULT"
tvmgen_default_fused_stack_expand_dims_squeeze_split_kernel_22:
.text.tvmgen_default_fused_stack_expand_dims_squeeze_split_kernel_22:
        /* <DEDUP_REMOVED lines=9> */
.L_x_102:
        /* <DEDUP_REMOVED lines=15> */
.L_x_223:


//--------------------- .text.tvmgen_default_fused_stack_expand_dims_squeeze_split_kernel_4 --------------------------
	.section	.text.tvmgen_default_fused_stack_expand_dims_squeeze_split_kernel_4,"ax",@progbits
	.sectioninfo	@"SHI_REGISTERS=8"
	.align	128
        .global         tvmgen_default_fused_stack_expand_dims_squeeze_split_kernel_4
        .type           tvmgen_default_fused_stack_expand_dims_squeeze_split_kernel_4,@function
        .size           tvmgen_default_fused_stack_expand_dims_squeeze_split_kernel_4,(.L_x_224 - tvmgen_default_fused_stack_expand_dims_squeeze_split_kernel_4)
        .other          tvmgen_default_fused_stack_expand_dims_squeeze_split_kernel_4,@"STO_CUDA_ENTRY STV_DEFAULT"
tvmgen_default_fused_stack_expand_dims_squeeze_split_kernel_4:
.text.tvmgen_default_fused_stack_expand_dims_squeeze_split_kernel_4:
        /* <DEDUP_REMOVED lines=9> */
.L_x_103:
        /* <DEDUP_REMOVED lines=15> */
.L_x_224:


//--------------------- .text.tvmgen_default_fused_squeeze_34_kernel --------------------------
	.section	.text.tvmgen_default_fused_squeeze_34_kernel,"ax",@progbits
	.sectioninfo	@"SHI_REGISTERS=8"
	.align	128
        .global         tvmgen_default_fused_squeeze_34_kernel
        .type           tvmgen_default_fused_squeeze_34_kernel,@function
        .size           tvmgen_default_fused_squeeze_34_kernel,(.L_x_225 - tvmgen_default_fused_squeeze_34_kernel)
        .other          tvmgen_default_fused_squeeze_34_kernel,@"STO_CUDA_ENTRY STV_DEFAULT"
tvmgen_default_fused_squeeze_34_kernel:
.text.tvmgen_default_fused_squeeze_34_kernel:
        /* <DEDUP_REMOVED lines=9> */
.L_x_104:
        /* <DEDUP_REMOVED lines=15> */
.L_x_225:


//--------------------- .text.tvmgen_default_fused_squeeze_10_kernel --------------------------
	.section	.text.tvmgen_default_fused_squeeze_10_kernel,"ax",@progbits
	.sectioninfo	@"SHI_REGISTERS=8"
	.align	128
        .global         tvmgen_default_fused_squeeze_10_kernel
        .type           tvmgen_default_fused_squeeze_10_kernel,@function
        .size           tvmgen_default_fused_squeeze_10_kernel,(.L_x_226 - tvmgen_default_fused_squeeze_10_kernel)
        .other          tvmgen_default_fused_squeeze_10_kernel,@"STO_CUDA_ENTRY STV_DEFAULT"
tvmgen_default_fused_squeeze_10_kernel:
.text.tvmgen_default_fused_squeeze_10_kernel:
        /* <DEDUP_REMOVED lines=9> */
.L_x_105:
        /* <DEDUP_REMOVED lines=15> */
.L_x_226:


//--------------------- .text.tvmgen_default_fused_transpose_split_kernel_3 --------------------------
	.section	.text.tvmgen_default_fused_transpose_split_kernel_3,"ax",@progbits
	.sectioninfo	@"SHI_REGISTERS=8"
	.align	128
        .global         tvmgen_default_fused_transpose_split_kernel_3
        .type           tvmgen_default_fused_transpose_split_kernel_3,@function
        .size           tvmgen_default_fused_transpose_split_kernel_3,(.L_x_227 - tvmgen_default_fused_transpose_split_kernel_3)
        .other          tvmgen_default_fused_transpose_split_kernel_3,@"STO_CUDA_ENTRY STV_DEFAULT"
tvmgen_default_fused_transpose_split_kernel_3:
.text.tvmgen_default_fused_transpose_split_kernel_3:
        /* <DEDUP_REMOVED lines=9> */
.L_x_106:
        /* <DEDUP_REMOVED lines=15> */
.L_x_227:


//--------------------- .text.tvmgen_default_fused_nn_dense_add_kernel --------------------------
	.section	.text.tvmgen_default_fused_nn_dense_add_kernel,"ax",@progbits
	.sectionflags	@"SHF_BARRIERS=1"
	.sectioninfo	@"SHI_REGISTERS=18"
	.align	128
        .global         tvmgen_default_fused_nn_dense_add_kernel
        .type           tvmgen_default_fused_nn_dense_add_kernel,@function
        .size           tvmgen_default_fused_nn_dense_add_kernel,(.L_x_228 - tvmgen_default_fused_nn_dense_add_kernel)
        .other          tvmgen_default_fused_nn_dense_add_kernel,@"STO_CUDA_ENTRY STV_DEFAULT"
tvmgen_default_fused_nn_dense_add_kernel:
.text.tvmgen_default_fused_nn_dense_add_kernel:
        /* <DEDUP_REMOVED lines=48> */
.L_x_107:
        /* <DEDUP_REMOVED lines=16> */
.L_x_228:


//--------------------- .text.tvmgen_default_fused_stack_expand_dims_squeeze_split_kernel_1 --------------------------
	.section	.text.tvmgen_default_fused_stack_expand_dims_squeeze_split_kernel_1,"ax",@progbits
	.sectioninfo	@"SHI_REGISTERS=8"
	.align	128
        .global         tvmgen_default_fused_stack_expand_dims_squeeze_split_kernel_1
        .type           tvmgen_default_fused_stack_expand_dims_squeeze_split_kernel_1,@function
        .size           tvmgen_default_fused_stack_expand_dims_squeeze_split_kernel_1,(.L_x_229 - tvmgen_default_fused_stack_expand_dims_squeeze_split_kernel_1)
        .other          tvmgen_default_fused_stack_expand_dims_squeeze_split_kernel_1,@"STO_CUDA_ENTRY STV_DEFAULT"
tvmgen_default_fused_stack_expand_dims_squeeze_split_kernel_1:
.text.tvmgen_default_fused_stack_expand_dims_squeeze_split_kernel_1:
        /* <DEDUP_REMOVED lines=9> */
.L_x_108:
        /* <DEDUP_REMOVED lines=15> */
.L_x_229:


//--------------------- .text.tvmgen_default_fused_stack_expand_dims_squeeze_split_kernel_3 --------------------------
	.section	.text.tvmgen_default_fused_stack_expand_dims_squeeze_split_kernel_3,"ax",@progbits
	.sectioninfo	@"SHI_REGISTERS=8"
	.align	128
        .global         tvmgen_default_fused_stack_expand_dims_squeeze_split_kernel_3
        .type           tvmgen_default_fused_stack_expand_dims_squeeze_split_kernel_3,@function
        .size           tvmgen_default_fused_stack_expand_dims_squeeze_split_kernel_3,(.L_x_230 - tvmgen_default_fused_stack_expand_dims_squeeze_split_kernel_3)
        .other          tvmgen_default_fused_stack_expand_dims_squeeze_split_kernel_3,@"STO_CUDA_ENTRY STV_DEFAULT"
tvmgen_default_fused_stack_expand_dims_squeeze_split_kernel_3:
.text.tvmgen_default_fused_stack_expand_dims_squeeze_split_kernel_3:
        /* <DEDUP_REMOVED lines=9> */
.L_x_109:
        /* <DEDUP_REMOVED lines=15> */
.L_x_230:


//--------------------- .text.tvmgen_default_fused_stack_expand_dims_squeeze_split_kernel_23 --------------------------
	.section	.text.tvmgen_default_fused_stack_expand_dims_squeeze_split_kernel_23,"ax",@progbits
	.sectioninfo	@"SHI_REGISTERS=8"
	.align	128
        .global         tvmgen_default_fused_stack_expand_dims_squeeze_split_kernel_23
        .type           tvmgen_default_fused_stack_expand_dims_squeeze_split_kernel_23,@function
        .size           tvmgen_default_fused_stack_expand_dims_squeeze_split_kernel_23,(.L_x_231 - tvmgen_default_fused_stack_expand_dims_squeeze_split_kernel_23)
        .other          tvmgen_default_fused_stack_expand_dims_squeeze_split_kernel_23,@"STO_CUDA_ENTRY STV_DEFAULT"
tvmgen_default_fused_stack_expand_dims_squeeze_split_kernel_23:
.text.tvmgen_default_fused_stack_expand_dims_squeeze_split_kernel_23:
        /* <DEDUP_REMOVED lines=9> */
.L_x_110:
        /* <DEDUP_REMOVED lines=15> */
.L_x_231:


//--------------------- .text.tvmgen_default_fused_transpose_split_kernel_11 --------------------------
	.section	.text.tvmgen_default_fused_transpose_split_kernel_11,"ax",@progbits
	.sectioninfo	@"SHI_REGISTERS=8"
	.align	128
        .global         tvmgen_default_fused_transpose_split_kernel_11
        .type           tvmgen_default_fused_transpose_split_kernel_11,@function
        .size           tvmgen_default_fused_transpose_split_kernel_11,(.L_x_232 - tvmgen_default_fused_transpose_split_kernel_11)
        .other          tvmgen_default_fused_transpose_split_kernel_11,@"STO_CUDA_ENTRY STV_DEFAULT"
tvmgen_default_fused_transpose_split_kernel_11:
.text.tvmgen_default_fused_transpose_split_kernel_11:
        /* <DEDUP_REMOVED lines=9> */
.L_x_111:
        /* <DEDUP_REMOVED lines=15> */
.L_x_232:


//--------------------- .text.tvmgen_default_fused_transpose_split_kernel_6 --------------------------
	.section	.text.tvmgen_default_fused_transpose_split_kernel_6,"ax",@progbits
	.sectioninfo	@"SHI_REGISTERS=8"
	.align	128
        .global         tvmgen_default_fused_transpose_split_kernel_6
        .type           tvmgen_default_fused_transpose_split_kernel_6,@function
        .size           tvmgen_default_fused_transpose_split_kernel_6,(.L_x_233 - tvmgen_default_fused_transpose_split_kernel_6)
        .other          tvmgen_default_fused_transpose_split_kernel_6,@"STO_CUDA_ENTRY STV_DEFAULT"
tvmgen_default_fused_transpose_split_kernel_6:
.text.tvmgen_default_fused_transpose_split_kernel_6:
        /* <DEDUP_REMOVED lines=9> */
.L_x_112:
        /* <DEDUP_REMOVED lines=15> */
.L_x_233:


//--------------------- .text.tvmgen_default_fused_squeeze_4_kernel --------------------------
	.section	.text.tvmgen_default_fused_squeeze_4_kernel,"ax",@progbits
	.sectioninfo	@"SHI_REGISTERS=8"
	.align	128
        .global         tvmgen_default_fused_squeeze_4_kernel
        .type           tvmgen_default_fused_squeeze_4_kernel,@function
        .size           tvmgen_default_fused_squeeze_4_kernel,(.L_x_234 - tvmgen_default_fused_squeeze_4_kernel)
        .other          tvmgen_default_fused_squeeze_4_kernel,@"STO_CUDA_ENTRY STV_DEFAULT"
tvmgen_default_fused_squeeze_4_kernel:
.text.tvmgen_default_fused_squeeze_4_kernel:
        /* <DEDUP_REMOVED lines=9> */
.L_x_113:
        /* <DEDUP_REMOVED lines=15> */
.L_x_234:


//--------------------- .text.tvmgen_default_fused_stack_expand_dims_squeeze_split_kernel_5 --------------------------
	.section	.text.tvmgen_default_fused_stack_expand_dims_squeeze_split_kernel_5,"ax",@progbits
	.sectioninfo	@"SHI_REGISTERS=8"
	.align	128
        .global         tvmgen_default_fused_stack_expand_dims_squeeze_split_kernel_5
        .type           tvmgen_default_fused_stack_expand_dims_squeeze_split_kernel_5,@function
        .size           tvmgen_default_fused_stack_expand_dims_squeeze_split_kernel_5,(.L_x_235 - tvmgen_default_fused_stack_expand_dims_squeeze_split_kernel_5)
        .other          tvmgen_default_fused_stack_expand_dims_squeeze_split_kernel_5,@"STO_CUDA_ENTRY STV_DEFAULT"
tvmgen_default_fused_stack_expand_dims_squeeze_split_kernel_5:
.text.tvmgen_default_fused_stack_expand_dims_squeeze_split_kernel_5:
        /* <DEDUP_REMOVED lines=9> */
.L_x_114:
        /* <DEDUP_REMOVED lines=15> */
.L_x_235:


//--------------------- .text.tvmgen_default_fused_squeeze_54_kernel --------------------------
	.section	.text.tvmgen_default_fused_squeeze_54_kernel,"ax",@progbits
	.sectioninfo	@"SHI_REGISTERS=8"
	.align	128
        .global         tvmgen_default_fused_squeeze_54_kernel
        .type           tvmgen_default_fused_squeeze_54_kernel,@function
        .size           tvmgen_default_fused_squeeze_54_kernel,(.L_x_236 - tvmgen_default_fused_squeeze_54_kernel)
        .other          tvmgen_default_fused_squeeze_54_kernel,@"STO_CUDA_ENTRY STV_DEFAULT"
tvmgen_default_fused_squeeze_54_kernel:
.text.tvmgen_default_fused_squeeze_54_kernel:
        /* <DEDUP_REMOVED lines=9> */
.L_x_115:
        /* <DEDUP_REMOVED lines=15> */
.L_x_236:


//--------------------- .text.tvmgen_default_fused_transpose_split_kernel_16 --------------------------
	.section	.text.tvmgen_default_fused_transpose_split_kernel_16,"ax",@progbits
	.sectioninfo	@"SHI_REGISTERS=8"
	.align	128
        .global         tvmgen_default_fused_transpose_split_kernel_16
        .type           tvmgen_default_fused_transpose_split_kernel_16,@function
        .size           tvmgen_default_fused_transpose_split_kernel_16,(.L_x_237 - tvmgen_default_fused_transpose_split_kernel_16)
        .other          tvmgen_default_fused_transpose_split_kernel_16,@"STO_CUDA_ENTRY STV_DEFAULT"
tvmgen_default_fused_transpose_split_kernel_16:
.text.tvmgen_default_fused_transpose_split_kernel_16:
        /* <DEDUP_REMOVED lines=9> */
.L_x_116:
        /* <DEDUP_REMOVED lines=15> */
.L_x_237:


//--------------------- .text.tvmgen_default_fused_transpose_split_kernel_24 --------------------------
	.section	.text.tvmgen_default_fused_transpose_split_kernel_24,"ax",@progbits
	.sectioninfo	@"SHI_REGISTERS=8"
	.align	128
        .global         tvmgen_default_fused_transpose_split_kernel_24
        .type           tvmgen_default_fused_transpose_split_kernel_24,@function
        .size           tvmgen_default_fused_transpose_split_kernel_24,(.L_x_238 - tvmgen_default_fused_transpose_split_kernel_24)
        .other          tvmgen_default_fused_transpose_split_kernel_24,@"STO_CUDA_ENTRY STV_DEFAULT"
tvmgen_default_fused_transpose_split_kernel_24:
.text.tvmgen_default_fused_transpose_split_kernel_24:
        /* <DEDUP_REMOVED lines=9> */
.L_x_117:
        /* <DEDUP_REMOVED lines=15> */
.L_x_238:


//--------------------- .text.tvmgen_default_fused_squeeze_31_kernel --------------------------
	.section	.text.tvmgen_default_fused_squeeze_31_kernel,"ax",@progbits
	.sectioninfo	@"SHI_REGISTERS=8"
	.align	128
        .global         tvmgen_default_fused_squeeze_31_kernel
        .type           tvmgen_default_fused_squeeze_31_kernel,@function
        .size           tvmgen_default_fused_squeeze_31_kernel,(.L_x_239 - tvmgen_default_fused_squeeze_31_kernel)
        .other          tvmgen_default_fused_squeeze_31_kernel,@"STO_CUDA_ENTRY STV_DEFAULT"
tvmgen_default_fused_squeeze_31_kernel:
.text.tvmgen_default_fused_squeeze_31_kernel:
        /* <DEDUP_REMOVED lines=9> */
.L_x_118:
        /* <DEDUP_REMOVED lines=15> */
.L_x_239:


//--------------------- .text.tvmgen_default_fused_squeeze_7_kernel --------------------------
	.section	.text.tvmgen_default_fused_squeeze_7_kernel,"ax",@progbits
	.sectioninfo	@"SHI_REGISTERS=8"
	.align	128
        .global         tvmgen_default_fused_squeeze_7_kernel
        .type           tvmgen_default_fused_squeeze_7_kernel,@function
        .size           tvmgen_default_fused_squeeze_7_kernel,(.L_x_240 - tvmgen_default_fused_squeeze_7_kernel)
        .other          tvmgen_default_fused_squeeze_7_kernel,@"STO_CUDA_ENTRY STV_DEFAULT"
tvmgen_default_fused_squeeze_7_kernel:
.text.tvmgen_default_fused_squeeze_7_kernel:
        /* <DEDUP_REMOVED lines=9> */
.L_x_119:
        /* <DEDUP_REMOVED lines=15> */
.L_x_240:


//--------------------- .text.tvmgen_default_fused_squeeze_24_kernel --------------------------
	.section	.text.tvmgen_default_fused_squeeze_24_kernel,"ax",@progbits
	.sectioninfo	@"SHI_REGISTERS=8"
	.align	128
        .global         tvmgen_default_fused_squeeze_24_kernel
        .type           tvmgen_default_fused_squeeze_24_kernel,@function
        .size           tvmgen_default_fused_squeeze_24_kernel,(.L_x_241 - tvmgen_default_fused_squeeze_24_kernel)
        .other          tvmgen_default_fused_squeeze_24_kernel,@"STO_CUDA_ENTRY STV_DEFAULT"
tvmgen_default_fused_squeeze_24_kernel:
.text.tvmgen_default_fused_squeeze_24_kernel:
        /* <DEDUP_REMOVED lines=9> */
.L_x_120:
        /* <DEDUP_REMOVED lines=15> */
.L_x_241:


//--------------------- .text.tvmgen_default_fused_transpose_split_kernel_10 --------------------------
	.section	.text.tvmgen_default_fused_transpose_split_kernel_10,"ax",@progbits
	.sectioninfo	@"SHI_REGISTERS=8"
	.align	128
        .global         tvmgen_default_fused_transpose_split_kernel_10
        .type           tvmgen_default_fused_transpose_split_kernel_10,@function
        .size           tvmgen_default_fused_transpose_split_kernel_10,(.L_x_242 - tvmgen_default_fused_transpose_split_kernel_10)
        .other          tvmgen_default_fused_transpose_split_kernel_10,@"STO_CUDA_ENTRY STV_DEFAULT"
tvmgen_default_fused_transpose_split_kernel_10:
.text.tvmgen_default_fused_transpose_split_kernel_10:
        /* <DEDUP_REMOVED lines=9> */
.L_x_121:
        /* <DEDUP_REMOVED lines=15> */
.L_x_242:


//--------------------- .text.tvmgen_default_fused_stack_expand_dims_squeeze_split_kernel_8 --------------------------
	.section	.text.tvmgen_default_fused_stack_expand_dims_squeeze_split_kernel_8,"ax",@progbits
	.sectioninfo	@"SHI_REGISTERS=8"
	.align	128
        .global         tvmgen_default_fused_stack_expand_dims_squeeze_split_kernel_8
        .type           tvmgen_default_fused_stack_expand_dims_squeeze_split_kernel_8,@function
        .size           tvmgen_default_fused_stack_expand_dims_squeeze_split_kernel_8,(.L_x_243 - tvmgen_default_fused_stack_expand_dims_squeeze_split_kernel_8)
        .other          tvmgen_default_fused_stack_expand_dims_squeeze_split_kernel_8,@"STO_CUDA_ENTRY STV_DEFAULT"
tvmgen_default_fused_stack_expand_dims_squeeze_split_kernel_8:
.text.tvmgen_default_fused_stack_expand_dims_squeeze_split_kernel_8:
        /* <DEDUP_REMOVED lines=9> */
.L_x_122:
        /* <DEDUP_REMOVED lines=15> */
.L_x_243:


//--------------------- .text.tvmgen_default_fused_transpose_split_kernel_13 --------------------------
	.section	.text.tvmgen_default_fused_transpose_split_kernel_13,"ax",@progbits
	.sectioninfo	@"SHI_REGISTERS=8"
	.align	128
        .global         tvmgen_default_fused_transpose_split_kernel_13
        .type           tvmgen_default_fused_transpose_split_kernel_13,@function
        .size           tvmgen_default_fused_transpose_split_kernel_13,(.L_x_244 - tvmgen_default_fused_transpose_split_kernel_13)
        .other          tvmgen_default_fused_transpose_split_kernel_13,@"STO_CUDA_ENTRY STV_DEFAULT"
tvmgen_default_fused_transpose_split_kernel_13:
.text.tvmgen_default_fused_transpose_split_kernel_13:
        /* <DEDUP_REMOVED lines=9> */
.L_x_123:
        /* <DEDUP_REMOVED lines=15> */
.L_x_244:


//--------------------- .text.tvmgen_default_fused_nn_dense_add_tanh_1_kernel --------------------------
	.section	.text.tvmgen_default_fused_nn_dense_add_tanh_1_kernel,"ax",@progbits
	.sectionflags	@"SHF_BARRIERS=1"
	.sectioninfo	@"SHI_REGISTERS=18"
	.align	128
        .global         tvmgen_default_fused_nn_dense_add_tanh_1_kernel
        .type           tvmgen_default_fused_nn_dense_add_tanh_1_kernel,@function
        .size           tvmgen_default_fused_nn_dense_add_tanh_1_kernel,(.L_x_245 - tvmgen_default_fused_nn_dense_add_tanh_1_kernel)
        .other          tvmgen_default_fused_nn_dense_add_tanh_1_kernel,@"STO_CUDA_ENTRY STV_DEFAULT"
tvmgen_default_fused_nn_dense_add_tanh_1_kernel:
.text.tvmgen_default_fused_nn_dense_add_tanh_1_kernel:
        /* <DEDUP_REMOVED lines=41> */
[----:B0-----:R-:W-:Y:S01]  /*0290*/  IMAD.WIDE R2, R12, R15, c[0x0][0x178] ;  /* 0x00005e000c027625 */ /* 0x001fe200078e020f */
[----:B------:R-:W0:Y:S05]  /*02a0*/  LDS R0, [0xc] ;  /* 0x00000c00ff007984 */ /* 0x000e2a0000000800 */
[----:B------:R-:W0:Y:S01]  /*02b0*/  LDG.E.CONSTANT R3, [R2.64] ;  /* 0x0000000402037981 */ /* 0x000e22000c1e9900 */
[----:B------:R-:W-:Y:S01]  /*02c0*/  SHF.R.S32.HI R7, RZ, 0x1f, R12 ;  /* 0x0000001fff077819 */ /* 0x000fe2000001140c */
[----:B0-----:R-:W-:-:S05]  /*02d0*/  FADD R4, R0, R3 ;  /* 0x0000000300047221 */ /* 0x001fca0000000000 */
        /* <DEDUP_REMOVED lines=12> */
.L_x_124:
[----:B------:R-:W-:Y:S01]  /*03a0*/  MOV R0, 0x3c80f082 ;  /* 0x3c80f08200007802 */ /* 0x000fe20000000f00 */
[----:B------:R-:W-:-:S04]  /*03b0*/  FMUL R3, R4, R4 ;  /* 0x0000000404037220 */ /* 0x000fc80000400000 */
[----:B------:R-:W-:-:S04]  /*03c0*/  FFMA R0, R3, R0, -0.052303962409496307373 ;  /* 0xbd563cae03007423 */ /* 0x000fc80000000000 */
[----:B------:R-:W-:-:S04]  /*03d0*/  FFMA R0, R3, R0, 0.1331529766321182251 ;  /* 0x3e08594103007423 */ /* 0x000fc80000000000 */
[----:B------:R-:W-:-:S04]  /*03e0*/  FFMA R0, R3, R0, -0.33332768082618713379 ;  /* 0xbeaaa9ed03007423 */ /* 0x000fc80000000000 */
[----:B------:R-:W-:-:S04]  /*03f0*/  FFMA R3, R3, R0, RZ ;  /* 0x0000000003037223 */ /* 0x000fc800000000ff */
[----:B------:R-:W-:Y:S01]  /*0400*/  FFMA R5, R4, R3, R4 ;  /* 0x0000000304057223 */ /* 0x000fe20000000004 */
.L_x_125:
[----:B------:R-:W-:-:S04]  /*0410*/  LEA R2, P0, R12, c[0x0][0x160], 0x2 ;  /* 0x000058000c027a11 */ /* 0x000fc800078010ff */
[----:B------:R-:W-:-:S05]  /*0420*/  LEA.HI.X R3, R12, c[0x0][0x164], R7, 0x2, P0 ;  /* 0x000059000c037a11 */ /* 0x000fca00000f1407 */
[----:B------:R-:W-:Y:S01]  /*0430*/  STG.E [R2.64], R5 ;  /* 0x0000000502007986 */ /* 0x000fe2000c101904 */
[----:B------:R-:W-:Y:S05]  /*0440*/  EXIT ;  /* 0x000000000000794d */ /* 0x000fea0003800000 */
.L_x_126:
        /* <DEDUP_REMOVED lines=11> */
.L_x_245:


//--------------------- .nv.shared.tvmgen_default_fused_nn_dense_add_1_kernel --------------------------
	.section	.nv.shared.tvmgen_default_fused_nn_dense_add_1_kernel,"aw",@nobits
	.sectionflags	@""
	.align	4
.nv.shared.tvmgen_default_fused_nn_dense_add_1_kernel:
	.zero		16


//--------------------- .nv.shared.tvmgen_default_fused_nn_dense_add_add_tanh_1_kernel --------------------------
	.section	.nv.shared.tvmgen_default_fused_nn_dense_add_add_tanh_1_kernel,"aw",@nobits
	.sectionflags	@""
	.align	4
.nv.shared.tvmgen_default_fused_nn_dense_add_add_tanh_1_kernel:
	.zero		16


//--------------------- .nv.shared.tvmgen_default_fused_nn_dense_add_add_tanh_kernel --------------------------
	.section	.nv.shared.tvmgen_default_fused_nn_dense_add_add_tanh_kernel,"aw",@nobits
	.sectionflags	@""
	.align	4
.nv.shared.tvmgen_default_fused_nn_dense_add_add_tanh_kernel:
	.zero		16


//--------------------- .nv.shared.tvmgen_default_fused_nn_dense_add_tanh_kernel --------------------------
	.section	.nv.shared.tvmgen_default_fused_nn_dense_add_tanh_kernel,"aw",@nobits
	.sectionflags	@""
	.align	4
.nv.shared.tvmgen_default_fused_nn_dense_add_tanh_kernel:
	.zero		16


//--------------------- .nv.shared.tvmgen_default_fused_nn_dense_add_kernel --------------------------
	.section	.nv.shared.tvmgen_default_fused_nn_dense_add_kernel,"aw",@nobits
	.sectionflags	@""
	.align	4
.nv.shared.tvmgen_default_fused_nn_dense_add_kernel:
	.zero		16


//--------------------- .nv.shared.tvmgen_default_fused_nn_dense_add_tanh_1_kernel --------------------------
	.section	.nv.shared.tvmgen_default_fused_nn_dense_add_tanh_1_kernel,"aw",@nobits
	.sectionflags	@""
	.align	4
.nv.shared.tvmgen_default_fused_nn_dense_add_tanh_1_kernel:
	.zero		16
